// auto-generated by cutlass_sweep.fmha — config: {"arch": "sm_100", "direction": "fwd", "dtype": "fp16", "head_dim": 256, "mask": "residual", "schedule": "individual", "tile_kv": 64, "tile_q": 256}
#include "cutlass/cutlass.h"
#include "cute/tensor.hpp"
#include "cutlass/device_kernel.h"
#include "cutlass/kernel_hardware_info.h"
#include "77_blackwell_fmha/collective/fmha_fusion.hpp"
#include "77_blackwell_fmha/collective/sm100_fmha_load_tma_warpspecialized.hpp"
#include "77_blackwell_fmha/collective/sm100_fmha_fwd_mainloop_tma_warpspecialized.hpp"
#include "77_blackwell_fmha/collective/sm100_fmha_fwd_epilogue_tma_warpspecialized.hpp"
#include "77_blackwell_fmha/kernel/fmha_tile_scheduler.hpp"
#include "77_blackwell_fmha/kernel/sm100_fmha_fwd_kernel_tma_warpspecialized.hpp"

using namespace cute;
using Element    = cutlass::half_t;
using ElementOut = cutlass::half_t;
using TileShape  = Shape<_256, _64, _256>;

using ProblemShape = cute::tuple<int, int, int, cute::tuple<cute::tuple<int, int>, int>>;
using StrideQ   = cute::tuple<int, _1, cute::tuple<cute::tuple<int, int>, int>>;
using StrideK   = cute::tuple<int, _1, cute::tuple<cute::tuple<_0, int>, int>>;
using StrideV   = StrideK;
using StrideO   = StrideQ;
using StrideLSE = cute::tuple<_1, cute::tuple<cute::tuple<int, int>, int>>;

using TileScheduler = std::conditional_t<
    cute::false_type::value,
    cutlass::fmha::kernel::PersistentTileScheduler,
    cutlass::fmha::kernel::IndividualTileScheduler>;

using Mainloop = cutlass::fmha::collective::Sm100FmhaFwdMainloopTmaWarpspecialized<
    Element, float, float, TileShape, StrideQ, StrideK, StrideV,
    cutlass::fmha::collective::ResidualMask>;

using Kernel = cutlass::fmha::kernel::Sm100FmhaFwdKernelTmaWarpspecialized<
    ProblemShape, Mainloop,
    cutlass::fmha::collective::Sm100FmhaFwdEpilogueTmaWarpspecialized<
        ElementOut, float, typename Mainloop::TileShapePV, StrideO, StrideLSE>,
    TileScheduler>;

auto* _anchor = &cutlass::device_kernel<Kernel>;


// ===== COMPILED SASS (sm_100a) =====

	.target	sm_100a

	.elftype	@"ET_EXEC"


//--------------------- .note.nv.tkinfo           --------------------------
	.section	.note.nv.tkinfo,"",@"SHT_NOTE"
	.sectionflags	@"SHF_NOTE_NV_TKINFO"
	.tkinfo
        /*0018*/ 	.word	0x00000002
        /*0030*/ 	.string	""
        /*0030*/ 	.string	"ptxas"
        /*0030*/ 	.string	"Cuda compilation tools, release 13.0, V13.0.88"
        /*0030*/ 	.string	"Build cuda_13.0.r13.0/compiler.36424714_0"
        /*0030*/ 	.string	"-arch sm_100a -m 64 "



//--------------------- .note.nv.cuinfo           --------------------------
	.section	.note.nv.cuinfo,"",@"SHT_NOTE"
	.sectionflags	@"SHF_NOTE_NV_CUINFO"
        /*0018*/ 	.short	0x0002
        /*001a*/ 	.short	0x0064
        /*001c*/ 	.short	0x0082
	.zero		2


//--------------------- .nv.info                  --------------------------
	.section	.nv.info,"",@"SHT_CUDA_INFO"
	.align	4


	//----- nvinfo : EIATTR_REGCOUNT
	.align		4
        /*0000*/ 	.byte	0x04, 0x2f
        /*0002*/ 	.short	(.L_34 - .L_33)
	.align		4
.L_33:
        /*0004*/ 	.word	index@(_ZN7cutlass13device_kernelINS_4fmha6kernel36Sm100FmhaFwdKernelTmaWarpspecializedIN4cute5tupleIJiiiNS5_IJNS5_IJiiEEEiEEEEEENS1_10collective38Sm100FmhaFwdMainloopTmaWarpspecializedINS_6half_tEffNS5_IJNS4_1CILi256EEENSC_ILi64EEESD_EEENS5_IJiNSC_ILi1EEES7_EEENS5_IJiSG_NS5_IJNS5_IJNSC_ILi0EEEiEEEiEEEEEESL_NS9_12ResidualMaskENS5_IJNSC_ILi2EEESG_SG_EEENSC_ILb0EEEEENS9_38Sm100FmhaFwdEpilogueTmaWarpspecializedISB_fNS5_IJNSC_ILi128EEESD_SE_EEESH_NS5_IJSG_S7_EEESP_EENS2_23IndividualTileSchedulerENS2_41Sm100FmhaCtxKernelWarpspecializedScheduleEEEEEvNT_6ParamsE)
        /*0008*/ 	.word	0x00000080


	//----- nvinfo : EIATTR_FRAME_SIZE
	.align		4
.L_34:
        /*000c*/ 	.byte	0x04, 0x11
        /*000e*/ 	.short	(.L_36 - .L_35)
	.align		4
.L_35:
        /*0010*/ 	.word	index@($__internal_3_$__cuda_sm3x_div_rn_noftz_f32_slowpath)
        /*0014*/ 	.word	0x000000c0


	//----- nvinfo : EIATTR_FRAME_SIZE
	.align		4
.L_36:
        /*0018*/ 	.byte	0x04, 0x11
        /*001a*/ 	.short	(.L_38 - .L_37)
	.align		4
.L_37:
        /*001c*/ 	.word	index@($__internal_2_$__cuda_sm10x_tcgen05_guardrail_trap_unallocated_columns_being_dealloced)
        /*0020*/ 	.word	0x000000c0


	//----- nvinfo : EIATTR_FRAME_SIZE
	.align		4
.L_38:
        /*0024*/ 	.byte	0x04, 0x11
        /*0026*/ 	.short	(.L_40 - .L_39)
	.align		4
.L_39:
        /*0028*/ 	.word	index@($__internal_1_$__cuda_sm10x_tcgen05_guardrail_trap_phase_invalid_during_alloc)
        /*002c*/ 	.word	0x000000c0


	//----- nvinfo : EIATTR_FRAME_SIZE
	.align		4
.L_40:
        /*0030*/ 	.byte	0x04, 0x11
        /*0032*/ 	.short	(.L_42 - .L_41)
	.align		4
.L_41:
        /*0034*/ 	.word	index@($__internal_0_$__cuda_sm10x_tcgen05_guardrail_trap_col_being_dealloced_not_returned_by_alloc)
        /*0038*/ 	.word	0x000000c0


	//----- nvinfo : EIATTR_FRAME_SIZE
	.align		4
.L_42:
        /*003c*/ 	.byte	0x04, 0x11
        /*003e*/ 	.short	(.L_44 - .L_43)
	.align		4
.L_43:
        /*0040*/ 	.word	index@(_ZN7cutlass13device_kernelINS_4fmha6kernel36Sm100FmhaFwdKernelTmaWarpspecializedIN4cute5tupleIJiiiNS5_IJNS5_IJiiEEEiEEEEEENS1_10collective38Sm100FmhaFwdMainloopTmaWarpspecializedINS_6half_tEffNS5_IJNS4_1CILi256EEENSC_ILi64EEESD_EEENS5_IJiNSC_ILi1EEES7_EEENS5_IJiSG_NS5_IJNS5_IJNSC_ILi0EEEiEEEiEEEEEESL_NS9_12ResidualMaskENS5_IJNSC_ILi2EEESG_SG_EEENSC_ILb0EEEEENS9_38Sm100FmhaFwdEpilogueTmaWarpspecializedISB_fNS5_IJNSC_ILi128EEESD_SE_EEESH_NS5_IJSG_S7_EEESP_EENS2_23IndividualTileSchedulerENS2_41Sm100FmhaCtxKernelWarpspecializedScheduleEEEEEvNT_6ParamsE)
        /*0044*/ 	.word	0x000000c0


	//----- nvinfo : EIATTR_MIN_STACK_SIZE
	.align		4
.L_44:
        /*0048*/ 	.byte	0x04, 0x12
        /*004a*/ 	.short	(.L_46 - .L_45)
	.align		4
.L_45:
        /*004c*/ 	.word	index@(_ZN7cutlass13device_kernelINS_4fmha6kernel36Sm100FmhaFwdKernelTmaWarpspecializedIN4cute5tupleIJiiiNS5_IJNS5_IJiiEEEiEEEEEENS1_10collective38Sm100FmhaFwdMainloopTmaWarpspecializedINS_6half_tEffNS5_IJNS4_1CILi256EEENSC_ILi64EEESD_EEENS5_IJiNSC_ILi1EEES7_EEENS5_IJiSG_NS5_IJNS5_IJNSC_ILi0EEEiEEEiEEEEEESL_NS9_12ResidualMaskENS5_IJNSC_ILi2EEESG_SG_EEENSC_ILb0EEEEENS9_38Sm100FmhaFwdEpilogueTmaWarpspecializedISB_fNS5_IJNSC_ILi128EEESD_SE_EEESH_NS5_IJSG_S7_EEESP_EENS2_23IndividualTileSchedulerENS2_41Sm100FmhaCtxKernelWarpspecializedScheduleEEEEEvNT_6ParamsE)
        /*0050*/ 	.word	0x000000c0
.L_46:


//--------------------- .nv.compat                --------------------------
	.section	.nv.compat,"",@"SHT_CUDA_COMPAT_INFO"
	.align	4
        /*0000*/ 	.byte	0x02, 0x09, 0x01, 0x00, 0x02, 0x02, 0x02, 0x00, 0x02, 0x05, 0x05, 0x00, 0x03, 0x07, 0x01, 0x01
        /*0010*/ 	.byte	0x02, 0x03, 0x01, 0x00, 0x02, 0x06, 0x01, 0x00, 0x04, 0x0b, 0x08, 0x00, 0x01, 0x00, 0x00, 0x00
        /*0020*/ 	.byte	0x00, 0x00, 0x00, 0x00


//--------------------- .nv.info._ZN7cutlass13device_kernelINS_4fmha6kernel36Sm100FmhaFwdKernelTmaWarpspecializedIN4cute5tupleIJiiiNS5_IJNS5_IJiiEEEiEEEEEENS1_10collective38Sm100FmhaFwdMainloopTmaWarpspecializedINS_6half_tEffNS5_IJNS4_1CILi256EEENSC_ILi64EEESD_EEENS5_IJiNSC_ILi1EEES7_EEENS5_IJiSG_NS5_IJNS5_IJNSC_ILi0EEEiEEEiEEEEEESL_NS9_12ResidualMaskENS5_IJNSC_ILi2EEESG_SG_EEENSC_ILb0EEEEENS9_38Sm100FmhaFwdEpilogueTmaWarpspecializedISB_fNS5_IJNSC_ILi128EEESD_SE_EEESH_NS5_IJSG_S7_EEESP_EENS2_23IndividualTileSchedulerENS2_41Sm100FmhaCtxKernelWarpspecializedScheduleEEEEEvNT_6ParamsE --------------------------
	.section	.nv.info._ZN7cutlass13device_kernelINS_4fmha6kernel36Sm100FmhaFwdKernelTmaWarpspecializedIN4cute5tupleIJiiiNS5_IJNS5_IJiiEEEiEEEEEENS1_10collective38Sm100FmhaFwdMainloopTmaWarpspecializedINS_6half_tEffNS5_IJNS4_1CILi256EEENSC_ILi64EEESD_EEENS5_IJiNSC_ILi1EEES7_EEENS5_IJiSG_NS5_IJNS5_IJNSC_ILi0EEEiEEEiEEEEEESL_NS9_12ResidualMaskENS5_IJNSC_ILi2EEESG_SG_EEENSC_ILb0EEEEENS9_38Sm100FmhaFwdEpilogueTmaWarpspecializedISB_fNS5_IJNSC_ILi128EEESD_SE_EEESH_NS5_IJSG_S7_EEESP_EENS2_23IndividualTileSchedulerENS2_41Sm100FmhaCtxKernelWarpspecializedScheduleEEEEEvNT_6ParamsE,"",@"SHT_CUDA_INFO"
	.sectionflags	@""
	.align	4


	//----- nvinfo : EIATTR_CUDA_API_VERSION
	.align		4
        /*0000*/ 	.byte	0x04, 0x37
        /*0002*/ 	.short	(.L_48 - .L_47)
.L_47:
        /*0004*/ 	.word	0x00000082


	//----- nvinfo : EIATTR_KPARAM_INFO
	.align		4
.L_48:
        /*0008*/ 	.byte	0x04, 0x17
        /*000a*/ 	.short	(.L_50 - .L_49)
.L_49:
        /*000c*/ 	.word	0x00000000
        /*0010*/ 	.short	0x0000
        /*0012*/ 	.short	0x0000
        /*0014*/ 	.byte	0x00, 0xf0, 0x01, 0x18


	//----- nvinfo : EIATTR_AT_ENTRY_FRAGMENTS
	.align		4
.L_50:
        /*0018*/ 	.byte	0x04, 0x4f
        /*001a*/ 	.short	(.L_52 - .L_51)


	//   ....[0]....
.L_51:
        /*001c*/ 	.word	0x00000006


	//----- nvinfo : EIATTR_RESERVED_SMEM_USED
	.align		4
.L_52:
        /*0020*/ 	.byte	0x01, 0x41
	.zero		2


	//----- nvinfo : EIATTR_SPARSE_MMA_MASK
	.align		4
        /*0024*/ 	.byte	0x03, 0x50
        /*0026*/ 	.short	0x0000


	//----- nvinfo : EIATTR_TCGEN05_1CTA_USED
	.align		4
        /*0028*/ 	.byte	0x01, 0x51
	.zero		2


	//----- nvinfo : EIATTR_MAXREG_COUNT
	.align		4
        /*002c*/ 	.byte	0x03, 0x1b
        /*002e*/ 	.short	0x0080


	//----- nvinfo : EIATTR_NUM_BARRIERS
	.align		4
        /*0030*/ 	.byte	0x02, 0x4c
        /*0032*/ 	.byte	0x01
	.zero		1


	//----- nvinfo : EIATTR_EXTERNS
	.align		4
        /*0034*/ 	.byte	0x04, 0x0f
        /*0036*/ 	.short	(.L_54 - .L_53)


	//   ....[0]....
	.align		4
.L_53:
        /*0038*/ 	.word	index@(vprintf)


	//   ....[1]....
	.align		4
        /*003c*/ 	.word	index@(__assertfail)


	//----- nvinfo : EIATTR_ANNOTATIONS
	.align		4
.L_54:
        /*0040*/ 	.byte	0x04, 0x55
        /*0042*/ 	.short	(.L_56 - .L_55)


	//   ....[0]....
.L_55:
        /*0044*/ 	.word	0x00000001
        /*0048*/ 	.byte	0x30, 0x0e, 0x00, 0x00, 0x01, 0x00, 0x00, 0x00, 0xf0, 0x23, 0x00, 0x00, 0x01, 0x00, 0x00, 0x00
        /* <DEDUP_REMOVED lines=35> */
        /*0288*/ 	.byte	0xa0, 0x4a, 0x02, 0x00, 0x01, 0x00, 0x00, 0x00, 0xb0, 0x4a, 0x02, 0x00


	//----- nvinfo : EIATTR_MERCURY_ISA_VERSION
	.align		4
.L_56:
        /*0294*/ 	.byte	0x03, 0x5f
        /*0296*/ 	.short	0x0101


	//----- nvinfo : EIATTR_INT_WARP_WIDE_INSTR_OFFSETS
	.align		4
        /*0298*/ 	.byte	0x04, 0x31
        /*029a*/ 	.short	(.L_58 - .L_57)


	//   ....[0]....
.L_57:
        /*029c*/ 	.word	0x00025c60


	//   ....[1]....
        /*02a0*/ 	.word	0x00025c80


	//   ....[2]....
        /*02a4*/ 	.word	0x00025cb0


	//----- nvinfo : EIATTR_COOP_GROUP_MASK_REGIDS
	.align		4
.L_58:
        /*02a8*/ 	.byte	0x04, 0x29
        /*02aa*/ 	.short	(.L_60 - .L_59)


	//   ....[0]....
.L_59:
        /*02ac*/ 	.word	0xffffffff


	//   ....[1]....
        /*02b0*/ 	.word	0xffffffff


	//   ....[2]....
        /*02b4*/ 	.word	0xffffffff


	//   ....[3]....
        /*02b8*/ 	.word	0xffffffff


	//   ....[4]....
        /*02bc*/ 	.word	0xffffffff


	//   ....[5]....
        /*02c0*/ 	.word	0xffffffff


	//   ....[6]....
        /*02c4*/ 	.word	0xffffffff


	//   ....[7]....
        /*02c8*/ 	.word	0xffffffff


	//   ....[8]....
        /*02cc*/ 	.word	0xffffffff


	//   ....[9]....
        /*02d0*/ 	.word	0xffffffff


	//   ....[10]....
        /*02d4*/ 	.word	0xffffffff


	//   ....[11]....
        /*02d8*/ 	.word	0xffffffff


	//   ....[12]....
        /*02dc*/ 	.word	0xffffffff


	//   ....[13]....
        /*02e0*/ 	.word	0xffffffff


	//   ....[14]....
        /*02e4*/ 	.word	0xffffffff


	//   ....[15]....
        /*02e8*/ 	.word	0xffffffff


	//   ....[16]....
        /*02ec*/ 	.word	0xffffffff


	//   ....[17]....
        /*02f0*/ 	.word	0xffffffff


	//   ....[18]....
        /*02f4*/ 	.word	0xffffffff


	//----- nvinfo : EIATTR_COOP_GROUP_INSTR_OFFSETS
	.align		4
.L_60:
        /*02f8*/ 	.byte	0x04, 0x28
        /*02fa*/ 	.short	(.L_62 - .L_61)


	//   ....[0]....
.L_61:
        /*02fc*/ 	.word	0x00000110


	//   ....[1]....
        /*0300*/ 	.word	0x000008d0


	//   ....[2]....
        /*0304*/ 	.word	0x00000b00


	//   ....[3]....
        /*0308*/ 	.word	0x00000c30


	//   ....[4]....
        /*030c*/ 	.word	0x00000d70


	//   ....[5]....
        /*0310*/ 	.word	0x00001050


	//   ....[6]....
        /*0314*/ 	.word	0x00001240


	//   ....[7]....
        /*0318*/ 	.word	0x00001350


	//   ....[8]....
        /*031c*/ 	.word	0x000014b0


	//   ....[9]....
        /*0320*/ 	.word	0x00001610


	//   ....[10]....
        /*0324*/ 	.word	0x00001820


	//   ....[11]....
        /*0328*/ 	.word	0x00001a30


	//   ....[12]....
        /*032c*/ 	.word	0x00001a60


	//   ....[13]....
        /*0330*/ 	.word	0x0000d5a0


	//   ....[14]....
        /*0334*/ 	.word	0x000107f0


	//   ....[15]....
        /*0338*/ 	.word	0x0001afc0


	//   ....[16]....
        /*033c*/ 	.word	0x0001d470


	//   ....[17]....
        /*0340*/ 	.word	0x00025b60


	//   ....[18]....
        /*0344*/ 	.word	0x00025d80


	//----- nvinfo : EIATTR_REG_RECONFIG
	.align		4
.L_62:
        /*0348*/ 	.byte	0x01, 0x54
	.zero		2


	//----- nvinfo : EIATTR_VRC_CTA_INIT_COUNT
	.align		4
        /*034c*/ 	.byte	0x02, 0x4a
        /*034e*/ 	.byte	0x80
	.zero		1


	//----- nvinfo : EIATTR_SYSCALL_OFFSETS
	.align		4
        /*0350*/ 	.byte	0x04, 0x46
        /*0352*/ 	.short	(.L_64 - .L_63)


	//   ....[0]....
.L_63:
        /*0354*/ 	.word	0x00005260


	//   ....[1]....
        /*0358*/ 	.word	0x00005320


	//   ....[2]....
        /*035c*/ 	.word	0x00005390


	//   ....[3]....
        /*0360*/ 	.word	0x00005400


	//   ....[4]....
        /*0364*/ 	.word	0x00005470


	//   ....[5]....
        /*0368*/ 	.word	0x00005510


	//   ....[6]....
        /*036c*/ 	.word	0x000055d0


	//   ....[7]....
        /*0370*/ 	.word	0x00005670


	//   ....[8]....
        /*0374*/ 	.word	0x00005710


	//   ....[9]....
        /*0378*/ 	.word	0x000057b0


	//   ....[10]....
        /*037c*/ 	.word	0x00005820


	//   ....[11]....
        /*0380*/ 	.word	0x000058c0


	//   ....[12]....
        /*0384*/ 	.word	0x00005960


	//   ....[13]....
        /*0388*/ 	.word	0x000059d0


	//   ....[14]....
        /*038c*/ 	.word	0x00005a70


	//   ....[15]....
        /*0390*/ 	.word	0x00005b10


	//   ....[16]....
        /*0394*/ 	.word	0x00005bb0


	//   ....[17]....
        /*0398*/ 	.word	0x00005c50


	//   ....[18]....
        /*039c*/ 	.word	0x00005cc0


	//   ....[19]....
        /*03a0*/ 	.word	0x00005d60


	//   ....[20]....
        /*03a4*/ 	.word	0x00005e00


	//   ....[21]....
        /*03a8*/ 	.word	0x00005e70


	//   ....[22]....
        /*03ac*/ 	.word	0x00005f10


	//   ....[23]....
        /*03b0*/ 	.word	0x00005fb0


	//   ....[24]....
        /*03b4*/ 	.word	0x00006050


	//   ....[25]....
        /*03b8*/ 	.word	0x000060f0


	//   ....[26]....
        /*03bc*/ 	.word	0x00006160


	//   ....[27]....
        /*03c0*/ 	.word	0x00006200


	//   ....[28]....
        /*03c4*/ 	.word	0x000062a0


	//   ....[29]....
        /*03c8*/ 	.word	0x00006310


	//   ....[30]....
        /*03cc*/ 	.word	0x000063b0


	//   ....[31]....
        /*03d0*/ 	.word	0x00006450


	//   ....[32]....
        /*03d4*/ 	.word	0x000064f0


	//   ....[33]....
        /*03d8*/ 	.word	0x00006590


	//   ....[34]....
        /*03dc*/ 	.word	0x00006630


	//   ....[35]....
        /*03e0*/ 	.word	0x000066d0


	//   ....[36]....
        /*03e4*/ 	.word	0x00006740


	//   ....[37]....
        /*03e8*/ 	.word	0x000067e0


	//   ....[38]....
        /*03ec*/ 	.word	0x00006880


	//   ....[39]....
        /*03f0*/ 	.word	0x000068f0


	//   ....[40]....
        /*03f4*/ 	.word	0x00006990


	//   ....[41]....
        /*03f8*/ 	.word	0x00006a30


	//   ....[42]....
        /*03fc*/ 	.word	0x00006ad0


	//   ....[43]....
        /*0400*/ 	.word	0x00006b70


	//   ....[44]....
        /*0404*/ 	.word	0x00006be0


	//   ....[45]....
        /*0408*/ 	.word	0x00006c80


	//   ....[46]....
        /*040c*/ 	.word	0x00006d20


	//   ....[47]....
        /*0410*/ 	.word	0x00006d90


	//   ....[48]....
        /*0414*/ 	.word	0x00006e30


	//   ....[49]....
        /*0418*/ 	.word	0x00006ed0


	//   ....[50]....
        /*041c*/ 	.word	0x00006f70


	//   ....[51]....
        /*0420*/ 	.word	0x00007010


	//   ....[52]....
        /*0424*/ 	.word	0x00007080


	//   ....[53]....
        /*0428*/ 	.word	0x00007110


	//   ....[54]....
        /*042c*/ 	.word	0x000071b0


	//   ....[55]....
        /*0430*/ 	.word	0x00007220


	//   ....[56]....
        /*0434*/ 	.word	0x000072c0


	//   ....[57]....
        /*0438*/ 	.word	0x00007360


	//   ....[58]....
        /*043c*/ 	.word	0x00007400


	//   ....[59]....
        /*0440*/ 	.word	0x000074a0


	//   ....[60]....
        /*0444*/ 	.word	0x0000d6e0


	//   ....[61]....
        /*0448*/ 	.word	0x0000d840


	//   ....[62]....
        /*044c*/ 	.word	0x0000da20


	//   ....[63]....
        /*0450*/ 	.word	0x0000db80


	//   ....[64]....
        /*0454*/ 	.word	0x0000dd60


	//   ....[65]....
        /*0458*/ 	.word	0x0000dec0


	//   ....[66]....
        /*045c*/ 	.word	0x0000e0a0


	//   ....[67]....
        /*0460*/ 	.word	0x0000e200


	//   ....[68]....
        /*0464*/ 	.word	0x0000e3e0


	//   ....[69]....
        /*0468*/ 	.word	0x0000e540


	//   ....[70]....
        /*046c*/ 	.word	0x0000e720


	//   ....[71]....
        /*0470*/ 	.word	0x0000e880


	//   ....[72]....
        /*0474*/ 	.word	0x0000ea60


	//   ....[73]....
        /*0478*/ 	.word	0x0000ebc0


	//   ....[74]....
        /*047c*/ 	.word	0x0000eda0


	//   ....[75]....
        /*0480*/ 	.word	0x0000ef00


	//   ....[76]....
        /*0484*/ 	.word	0x0000f0c0


	//   ....[77]....
        /*0488*/ 	.word	0x0000f210


	//   ....[78]....
        /*048c*/ 	.word	0x0000f340


	//   ....[79]....
        /*0490*/ 	.word	0x0000f490


	//   ....[80]....
        /*0494*/ 	.word	0x0000f5c0


	//   ....[81]....
        /*0498*/ 	.word	0x0000f710


	//   ....[82]....
        /*049c*/ 	.word	0x0000f840


	//   ....[83]....
        /*04a0*/ 	.word	0x0000f9a0


	//   ....[84]....
        /*04a4*/ 	.word	0x0000fad0


	//   ....[85]....
        /*04a8*/ 	.word	0x0000fc20


	//   ....[86]....
        /*04ac*/ 	.word	0x0000fd50


	//   ....[87]....
        /*04b0*/ 	.word	0x0000fea0


	//   ....[88]....
        /*04b4*/ 	.word	0x0000ffd0


	//   ....[89]....
        /*04b8*/ 	.word	0x00010120


	//   ....[90]....
        /*04bc*/ 	.word	0x00010250


	//   ....[91]....
        /*04c0*/ 	.word	0x000103a0


	//   ....[92]....
        /*04c4*/ 	.word	0x00010670


	//   ....[93]....
        /*04c8*/ 	.word	0x00010930


	//   ....[94]....
        /*04cc*/ 	.word	0x00010a80


	//   ....[95]....
        /*04d0*/ 	.word	0x00010c60


	//   ....[96]....
        /*04d4*/ 	.word	0x00010db0


	//   ....[97]....
        /*04d8*/ 	.word	0x00010f90


	//   ....[98]....
        /*04dc*/ 	.word	0x000110e0


	//   ....[99]....
        /*04e0*/ 	.word	0x000112c0


	//   ....[100]....
        /*04e4*/ 	.word	0x00011420


	//   ....[101]....
        /*04e8*/ 	.word	0x00011600


	//   ....[102]....
        /*04ec*/ 	.word	0x00011750


	//   ....[103]....
        /*04f0*/ 	.word	0x00011930


	//   ....[104]....
        /*04f4*/ 	.word	0x00011a80


	//   ....[105]....
        /*04f8*/ 	.word	0x00011c60


	//   ....[106]....
        /*04fc*/ 	.word	0x00011db0


	//   ....[107]....
        /*0500*/ 	.word	0x00011f90


	//   ....[108]....
        /*0504*/ 	.word	0x000120f0


	//   ....[109]....
        /*0508*/ 	.word	0x000122b0


	//   ....[110]....
        /*050c*/ 	.word	0x00012410


	//   ....[111]....
        /*0510*/ 	.word	0x00012540


	//   ....[112]....
        /*0514*/ 	.word	0x000126a0


	//   ....[113]....
        /*0518*/ 	.word	0x000127d0


	//   ....[114]....
        /*051c*/ 	.word	0x00012930


	//   ....[115]....
        /*0520*/ 	.word	0x00012a60


	//   ....[116]....
        /*0524*/ 	.word	0x00012bc0


	//   ....[117]....
        /*0528*/ 	.word	0x00012cf0


	//   ....[118]....
        /*052c*/ 	.word	0x00012e50


	//   ....[119]....
        /*0530*/ 	.word	0x00012f80


	//   ....[120]....
        /*0534*/ 	.word	0x000130e0


	//   ....[121]....
        /*0538*/ 	.word	0x00013210


	//   ....[122]....
        /*053c*/ 	.word	0x00013370


	//   ....[123]....
        /*0540*/ 	.word	0x000134a0


	//   ....[124]....
        /*0544*/ 	.word	0x000135f0


	//   ....[125]....
        /*0548*/ 	.word	0x00013c30


	//   ....[126]....
        /*054c*/ 	.word	0x00013f70


	//   ....[127]....
        /*0550*/ 	.word	0x00014280


	//   ....[128]....
        /*0554*/ 	.word	0x00014590


	//   ....[129]....
        /*0558*/ 	.word	0x000148a0


	//   ....[130]....
        /*055c*/ 	.word	0x00014bb0


	//   ....[131]....
        /*0560*/ 	.word	0x00014ec0


	//   ....[132]....
        /*0564*/ 	.word	0x000151d0


	//   ....[133]....
        /*0568*/ 	.word	0x000154e0


	//   ....[134]....
        /*056c*/ 	.word	0x000157f0


	//   ....[135]....
        /*0570*/ 	.word	0x00015b00


	//   ....[136]....
        /*0574*/ 	.word	0x00015e10


	//   ....[137]....
        /*0578*/ 	.word	0x00016120


	//   ....[138]....
        /*057c*/ 	.word	0x00016430


	//   ....[139]....
        /*0580*/ 	.word	0x00016740


	//   ....[140]....
        /*0584*/ 	.word	0x00016a50


	//   ....[141]....
        /*0588*/ 	.word	0x00017360


	//   ....[142]....
        /*058c*/ 	.word	0x000176c0


	//   ....[143]....
        /*0590*/ 	.word	0x000179b0


	//   ....[144]....
        /*0594*/ 	.word	0x00017ca0


	//   ....[145]....
        /*0598*/ 	.word	0x00017f90


	//   ....[146]....
        /*059c*/ 	.word	0x00018280


	//   ....[147]....
        /*05a0*/ 	.word	0x00018570


	//   ....[148]....
        /*05a4*/ 	.word	0x00018860


	//   ....[149]....
        /*05a8*/ 	.word	0x00018b50


	//   ....[150]....
        /*05ac*/ 	.word	0x00018e60


	//   ....[151]....
        /*05b0*/ 	.word	0x00019170


	//   ....[152]....
        /*05b4*/ 	.word	0x00019480


	//   ....[153]....
        /*05b8*/ 	.word	0x00019790


	//   ....[154]....
        /*05bc*/ 	.word	0x00019aa0


	//   ....[155]....
        /*05c0*/ 	.word	0x00019db0


	//   ....[156]....
        /*05c4*/ 	.word	0x0001a0c0


	//   ....[157]....
        /*05c8*/ 	.word	0x0001a3d0


	//   ....[158]....
        /*05cc*/ 	.word	0x0001b160


	//   ....[159]....
        /*05d0*/ 	.word	0x0001b2b0


	//   ....[160]....
        /*05d4*/ 	.word	0x0001b640


	//   ....[161]....
        /*05d8*/ 	.word	0x0001ccf0


	//   ....[162]....
        /*05dc*/ 	.word	0x0001d310


	//   ....[163]....
        /*05e0*/ 	.word	0x0001d680


	//   ....[164]....
        /*05e4*/ 	.word	0x0001d7f0


	//   ....[165]....
        /*05e8*/ 	.word	0x0001e780


	//   ....[166]....
        /*05ec*/ 	.word	0x0001fe20


	//   ....[167]....
        /*05f0*/ 	.word	0x00020410


	//----- nvinfo : EIATTR_MBARRIER_INSTR_OFFSETS
	.align		4
.L_64:
        /*05f4*/ 	.byte	0x04, 0x39
        /*05f6*/ 	.short	(.L_66 - .L_65)


	//   ....[0]....
.L_65:
        /*05f8*/ 	.word	0x000009b0
        /*05fc*/ 	.word	0x000000ff
        /*0600*/ 	.word	0x00038000
        /*0604*/ 	.short	0x0100
        /*0606*/ 	.byte	0x04
	.zero		1


	//   ....[1]....
        /*0608*/ 	.word	0x000009c0
        /*060c*/ 	.word	0x000000ff
        /*0610*/ 	.word	0x00038010
        /*0614*/ 	.short	0x0100
        /*0616*/ 	.byte	0x04
	.zero		1


	//   ....[2]....
        /*0618*/ 	.word	0x000009d0
        /*061c*/ 	.word	0x000000ff
        /*0620*/ 	.word	0x00038008
        /*0624*/ 	.short	0x0100
        /*0626*/ 	.byte	0x04
	.zero		1


	//   ....[3]....
        /*0628*/ 	.word	0x000009e0
        /*062c*/ 	.word	0x000000ff
        /*0630*/ 	.word	0x00038018
        /*0634*/ 	.short	0x0100
        /*0636*/ 	.byte	0x04
	.zero		1


	//   ....[4]....
        /*0638*/ 	.word	0x00000bc0
        /*063c*/ 	.word	0x000000ff
        /*0640*/ 	.word	0x00038020
        /*0644*/ 	.short	0x0100
        /*0646*/ 	.byte	0x04
	.zero		1


	//   ....[5]....
        /*0648*/ 	.word	0x00000bd0
        /*064c*/ 	.word	0x000000ff
        /*0650*/ 	.word	0x00038038
        /*0654*/ 	.short	0x0100
        /*0656*/ 	.byte	0x04
	.zero		1


	//   ....[6]....
        /*0658*/ 	.word	0x00000be0
        /*065c*/ 	.word	0x000000ff
        /*0660*/ 	.word	0x00038028
        /*0664*/ 	.short	0x0100
        /*0666*/ 	.byte	0x04
	.zero		1


	//   ....[7]....
        /*0668*/ 	.word	0x00000bf0
        /*066c*/ 	.word	0x000000ff
        /*0670*/ 	.word	0x00038040
        /*0674*/ 	.short	0x0100
        /*0676*/ 	.byte	0x04
	.zero		1


	//   ....[8]....
        /*0678*/ 	.word	0x00000c00
        /*067c*/ 	.word	0x000000ff
        /*0680*/ 	.word	0x00038030
        /*0684*/ 	.short	0x0100
        /*0686*/ 	.byte	0x04
	.zero		1


	//   ....[9]....
        /*0688*/ 	.word	0x00000c10
        /*068c*/ 	.word	0x000000ff
        /*0690*/ 	.word	0x00038048
        /*0694*/ 	.short	0x0100
        /*0696*/ 	.byte	0x04
	.zero		1


	//   ....[10]....
        /*0698*/ 	.word	0x00000d40
        /*069c*/ 	.word	0x000000ff
        /*06a0*/ 	.word	0x00038050
        /*06a4*/ 	.short	0x0100
        /*06a6*/ 	.byte	0x04
	.zero		1


	//   ....[11]....
        /*06a8*/ 	.word	0x00000d50
        /*06ac*/ 	.word	0x000000ff
        /*06b0*/ 	.word	0x00038058
        /*06b4*/ 	.short	0x0100
        /*06b6*/ 	.byte	0x04
	.zero		1


	//   ....[12]....
        /*06b8*/ 	.word	0x00000f20
        /*06bc*/ 	.word	0x000000ff
        /*06c0*/ 	.word	0x00038060
        /*06c4*/ 	.short	0x0100
        /*06c6*/ 	.byte	0x04
	.zero		1


	//   ....[13]....
        /*06c8*/ 	.word	0x00000f30
        /*06cc*/ 	.word	0x000000ff
        /*06d0*/ 	.word	0x00038068
        /*06d4*/ 	.short	0x0100
        /*06d6*/ 	.byte	0x04
	.zero		1


	//   ....[14]....
        /*06d8*/ 	.word	0x00001110
        /*06dc*/ 	.word	0x000000ff
        /*06e0*/ 	.word	0x00038070
        /*06e4*/ 	.short	0x0100
        /*06e6*/ 	.byte	0x06
	.zero		1


	//   ....[15]....
        /*06e8*/ 	.word	0x00001120
        /*06ec*/ 	.word	0x000000ff
        /*06f0*/ 	.word	0x00038078
        /*06f4*/ 	.short	0x0100
        /*06f6*/ 	.byte	0x06
	.zero		1


	//   ....[16]....
        /*06f8*/ 	.word	0x00001320
        /*06fc*/ 	.word	0x000000ff
        /*0700*/ 	.word	0x00038080
        /*0704*/ 	.short	0x0100
        /*0706*/ 	.byte	0x06
	.zero		1


	//   ....[17]....
        /*0708*/ 	.word	0x00001330
        /*070c*/ 	.word	0x000000ff
        /*0710*/ 	.word	0x00038088
        /*0714*/ 	.short	0x0100
        /*0716*/ 	.byte	0x06
	.zero		1


	//   ....[18]....
        /*0718*/ 	.word	0x00001460
        /*071c*/ 	.word	0x000000ff
        /*0720*/ 	.word	0x00038090
        /*0724*/ 	.short	0x0100
        /*0726*/ 	.byte	0x04
	.zero		1


	//   ....[19]....
        /*0728*/ 	.word	0x00001470
        /*072c*/ 	.word	0x000000ff
        /*0730*/ 	.word	0x000380a0
        /*0734*/ 	.short	0x0100
        /*0736*/ 	.byte	0x04
	.zero		1


	//   ....[20]....
        /*0738*/ 	.word	0x00001480
        /*073c*/ 	.word	0x000000ff
        /*0740*/ 	.word	0x00038098
        /*0744*/ 	.short	0x0100
        /*0746*/ 	.byte	0x04
	.zero		1


	//   ....[21]....
        /*0748*/ 	.word	0x00001490
        /*074c*/ 	.word	0x000000ff
        /*0750*/ 	.word	0x000380a8
        /*0754*/ 	.short	0x0100
        /*0756*/ 	.byte	0x04
	.zero		1


	//   ....[22]....
        /*0758*/ 	.word	0x000015c0
        /*075c*/ 	.word	0x000000ff
        /*0760*/ 	.word	0x000380b0
        /*0764*/ 	.short	0x0100
        /*0766*/ 	.byte	0x04
	.zero		1


	//   ....[23]....
        /*0768*/ 	.word	0x000015d0
        /*076c*/ 	.word	0x000000ff
        /*0770*/ 	.word	0x000380c0
        /*0774*/ 	.short	0x0100
        /*0776*/ 	.byte	0x04
	.zero		1


	//   ....[24]....
        /*0778*/ 	.word	0x000015e0
        /*077c*/ 	.word	0x000000ff
        /*0780*/ 	.word	0x000380b8
        /*0784*/ 	.short	0x0100
        /*0786*/ 	.byte	0x04
	.zero		1


	//   ....[25]....
        /*0788*/ 	.word	0x000015f0
        /*078c*/ 	.word	0x000000ff
        /*0790*/ 	.word	0x000380c8
        /*0794*/ 	.short	0x0100
        /*0796*/ 	.byte	0x04
	.zero		1


	//   ....[26]....
        /*0798*/ 	.word	0x000016e0
        /*079c*/ 	.word	0x000000ff
        /*07a0*/ 	.word	0x000380d0
        /*07a4*/ 	.short	0x0100
        /*07a6*/ 	.byte	0x06
	.zero		1


	//   ....[27]....
        /*07a8*/ 	.word	0x000016f0
        /*07ac*/ 	.word	0x000000ff
        /*07b0*/ 	.word	0x000380d8
        /*07b4*/ 	.short	0x0100
        /*07b6*/ 	.byte	0x06
	.zero		1


	//   ....[28]....
        /*07b8*/ 	.word	0x00001b60
        /*07bc*/ 	.word	0x000000ff
        /*07c0*/ 	.word	0x00038000
        /*07c4*/ 	.short	0x010a
        /*07c6*/ 	.byte	0x12
	.zero		1


	//   ....[29]....
        /*07c8*/ 	.word	0x00001ba0
        /*07cc*/ 	.word	0x000000ff
        /*07d0*/ 	.word	0x00038020
        /*07d4*/ 	.short	0x010a
        /*07d6*/ 	.byte	0x12
	.zero		1


	//   ....[30]....
        /*07d8*/ 	.word	0x00001c60
        /*07dc*/ 	.word	0x000000ff
        /*07e0*/ 	.word	0x00038058
        /*07e4*/ 	.short	0x010a
        /*07e6*/ 	.byte	0x12
	.zero		1


	//   ....[31]....
        /*07e8*/ 	.word	0x00002400
        /*07ec*/ 	.word	0x000000ff
        /*07f0*/ 	.word	0x00038008
        /*07f4*/ 	.short	0x010a
        /*07f6*/ 	.byte	0x12
	.zero		1


	//   ....[32]....
        /*07f8*/ 	.word	0x00002490
        /*07fc*/ 	.word	0x000000ff
        /*0800*/ 	.word	0x00038068
        /*0804*/ 	.short	0x010a
        /*0806*/ 	.byte	0x12
	.zero		1


	//   ....[33]....
        /*0808*/ 	.word	0x00002c20
        /*080c*/ 	.word	0x000000ff
        /*0810*/ 	.word	0x00038028
        /*0814*/ 	.short	0x010a
        /*0816*/ 	.byte	0x12
	.zero		1


	//   ....[34]....
        /*0818*/ 	.word	0x00002c60
        /*081c*/ 	.word	0x000000ff
        /*0820*/ 	.word	0x000380a0
        /*0824*/ 	.short	0x010a
        /*0826*/ 	.byte	0x12
	.zero		1


	//   ....[35]....
        /*0828*/ 	.word	0x00002ca0
        /*082c*/ 	.word	0x000000ff
        /*0830*/ 	.word	0x00038058
        /*0834*/ 	.short	0x010a
        /*0836*/ 	.byte	0x12
	.zero		1


	//   ....[36]....
        /*0838*/ 	.word	0x00003100
        /*083c*/ 	.word	0x000000ff
        /*0840*/ 	.word	0x00038020
        /*0844*/ 	.short	0x010a
        /*0846*/ 	.byte	0x05
	.zero		1


	//   ....[37]....
        /*0848*/ 	.word	0x000039d0
        /*084c*/ 	.word	0x000000ff
        /*0850*/ 	.word	0x000380a8
        /*0854*/ 	.short	0x010a
        /*0856*/ 	.byte	0x26
	.zero		1


	//   ....[38]....
        /*0858*/ 	.word	0x00003a50
        /*085c*/ 	.word	0x000000ff
        /*0860*/ 	.word	0x00038068
        /*0864*/ 	.short	0x010a
        /*0866*/ 	.byte	0x26
	.zero		1


	//   ....[39]....
        /*0868*/ 	.word	0x000045c0
        /*086c*/ 	.word	0x000000ff
        /*0870*/ 	.word	0x00038020
        /*0874*/ 	.short	0x010a
        /*0876*/ 	.byte	0x04
	.zero		1


	//   ....[40]....
        /*0878*/ 	.word	0x00004610
        /*087c*/ 	.word	0x000000ff
        /*0880*/ 	.word	0x000380a0
        /*0884*/ 	.short	0x010a
        /*0886*/ 	.byte	0x26
	.zero		1


	//   ....[41]....
        /*0888*/ 	.word	0x00004680
        /*088c*/ 	.word	0x000000ff
        /*0890*/ 	.word	0x00038058
        /*0894*/ 	.short	0x010a
        /*0896*/ 	.byte	0x26
	.zero		1


	//   ....[42]....
        /*0898*/ 	.word	0x00004b70
        /*089c*/ 	.word	0x000000ff
        /*08a0*/ 	.word	0x000380a8
        /*08a4*/ 	.short	0x010a
        /*08a6*/ 	.byte	0x0c
	.zero		1


	//   ....[43]....
        /*08a8*/ 	.word	0x00004be0
        /*08ac*/ 	.word	0x000000ff
        /*08b0*/ 	.word	0x00038068
        /*08b4*/ 	.short	0x010a
        /*08b6*/ 	.byte	0x0c
	.zero		1


	//   ....[44]....
        /*08b8*/ 	.word	0x000050c0
        /*08bc*/ 	.word	0x00000010
        /*08c0*/ 	.word	0x000380c0
        /*08c4*/ 	.short	0x010a
        /*08c6*/ 	.byte	0xff
	.zero		1


	//   ....[45]....
        /*08c8*/ 	.word	0x00009ff0
        /*08cc*/ 	.word	0x00000010
        /*08d0*/ 	.word	0x000380b0
        /*08d4*/ 	.short	0x0101
        /*08d6*/ 	.byte	0xff
	.zero		1


	//   ....[46]....
        /*08d8*/ 	.word	0x0000cc50
        /*08dc*/ 	.word	0x00000010
        /*08e0*/ 	.word	0x000380c8
        /*08e4*/ 	.short	0x010a
        /*08e6*/ 	.byte	0xff
	.zero		1


	//   ....[47]....
        /*08e8*/ 	.word	0x0000cf50
        /*08ec*/ 	.word	0x00000010
        /*08f0*/ 	.word	0x000380b8
        /*08f4*/ 	.short	0x0101
        /*08f6*/ 	.byte	0xff
	.zero		1


	//   ....[48]....
        /*08f8*/ 	.word	0x0000d000
        /*08fc*/ 	.word	0x000000ff
        /*0900*/ 	.word	0x00038070
        /*0904*/ 	.short	0x010a
        /*0906*/ 	.byte	0x24
	.zero		1


	//   ....[49]....
        /*0908*/ 	.word	0x0000d080
        /*090c*/ 	.word	0x000000ff
        /*0910*/ 	.word	0x00000000
        /*0914*/ 	.short	0x0101
        /*0916*/ 	.byte	0x05
	.zero		1


	//   ....[50]....
        /*0918*/ 	.word	0x0000d0b0
        /*091c*/ 	.word	0x000000ff
        /*0920*/ 	.word	0x00038080
        /*0924*/ 	.short	0x010a
        /*0926*/ 	.byte	0x24
	.zero		1


	//   ....[51]....
        /*0928*/ 	.word	0x0000d420
        /*092c*/ 	.word	0x000000ff
        /*0930*/ 	.word	0x00038070
        /*0934*/ 	.short	0x010a
        /*0936*/ 	.byte	0x24
	.zero		1


	//   ....[52]....
        /*0938*/ 	.word	0x0000d580
        /*093c*/ 	.word	0x000000ff
        /*0940*/ 	.word	0x00038090
        /*0944*/ 	.short	0x010a
        /*0946*/ 	.byte	0x24
	.zero		1


	//   ....[53]....
        /*0948*/ 	.word	0x00010450
        /*094c*/ 	.word	0x000000ff
        /*0950*/ 	.word	0x00000000
        /*0954*/ 	.short	0x0101
        /*0956*/ 	.byte	0x04
	.zero		1


	//   ....[54]....
        /*0958*/ 	.word	0x000104d0
        /*095c*/ 	.word	0x000000ff
        /*0960*/ 	.word	0x00000000
        /*0964*/ 	.short	0x0101
        /*0966*/ 	.byte	0x04
	.zero		1


	//   ....[55]....
        /*0968*/ 	.word	0x00010540
        /*096c*/ 	.word	0x000000ff
        /*0970*/ 	.word	0x00038080
        /*0974*/ 	.short	0x010a
        /*0976*/ 	.byte	0x24
	.zero		1


	//   ....[56]....
        /*0978*/ 	.word	0x000107d0
        /*097c*/ 	.word	0x000000ff
        /*0980*/ 	.word	0x00038098
        /*0984*/ 	.short	0x010a
        /*0986*/ 	.byte	0x24
	.zero		1


	//   ....[57]....
        /*0988*/ 	.word	0x00013680
        /*098c*/ 	.word	0x000000ff
        /*0990*/ 	.word	0x00000000
        /*0994*/ 	.short	0x0101
        /*0996*/ 	.byte	0x05
	.zero		1


	//   ....[58]....
        /*0998*/ 	.word	0x00013720
        /*099c*/ 	.word	0x000000ff
        /*09a0*/ 	.word	0x00000000
        /*09a4*/ 	.short	0x0101
        /*09a6*/ 	.byte	0x04
	.zero		1


	//   ....[59]....
        /*09a8*/ 	.word	0x000137d0
        /*09ac*/ 	.word	0x000000ff
        /*09b0*/ 	.word	0x00000000
        /*09b4*/ 	.short	0x0101
        /*09b6*/ 	.byte	0x04
	.zero		1


	//   ....[60]....
        /*09b8*/ 	.word	0x00013820
        /*09bc*/ 	.word	0x000000ff
        /*09c0*/ 	.word	0x00038070
        /*09c4*/ 	.short	0x010a
        /*09c6*/ 	.byte	0x24
	.zero		1


	//   ....[61]....
        /*09c8*/ 	.word	0x00013890
        /*09cc*/ 	.word	0x000000ff
        /*09d0*/ 	.word	0x00000000
        /*09d4*/ 	.short	0x0101
        /*09d6*/ 	.byte	0x05
	.zero		1


	//   ....[62]....
        /*09d8*/ 	.word	0x000138f0
        /*09dc*/ 	.word	0x000000ff
        /*09e0*/ 	.word	0x00038090
        /*09e4*/ 	.short	0x010a
        /*09e6*/ 	.byte	0x24
	.zero		1


	//   ....[63]....
        /*09e8*/ 	.word	0x00013970
        /*09ec*/ 	.word	0x000000ff
        /*09f0*/ 	.word	0x000380c0
        /*09f4*/ 	.short	0x010a
        /*09f6*/ 	.byte	0x24
	.zero		1


	//   ....[64]....
        /*09f8*/ 	.word	0x00017180
        /*09fc*/ 	.word	0x000000ff
        /*0a00*/ 	.word	0x00000000
        /*0a04*/ 	.short	0x0101
        /*0a06*/ 	.byte	0x04
	.zero		1


	//   ....[65]....
        /*0a08*/ 	.word	0x000171b0
        /*0a0c*/ 	.word	0x000000ff
        /*0a10*/ 	.word	0x000380b0
        /*0a14*/ 	.short	0x0101
        /*0a16*/ 	.byte	0x24
	.zero		1


	//   ....[66]....
        /*0a18*/ 	.word	0x00017230
        /*0a1c*/ 	.word	0x000000ff
        /*0a20*/ 	.word	0x00038080
        /*0a24*/ 	.short	0x010a
        /*0a26*/ 	.byte	0x24
	.zero		1


	//   ....[67]....
        /*0a28*/ 	.word	0x000173f0
        /*0a2c*/ 	.word	0x000000ff
        /*0a30*/ 	.word	0x00000000
        /*0a34*/ 	.short	0x0101
        /*0a36*/ 	.byte	0x04
	.zero		1


	//   ....[68]....
        /*0a38*/ 	.word	0x00017440
        /*0a3c*/ 	.word	0x000000ff
        /*0a40*/ 	.word	0x00038098
        /*0a44*/ 	.short	0x010a
        /*0a46*/ 	.byte	0x24
	.zero		1


	//   ....[69]....
        /*0a48*/ 	.word	0x000174c0
        /*0a4c*/ 	.word	0x000000ff
        /*0a50*/ 	.word	0x000380c8
        /*0a54*/ 	.short	0x010a
        /*0a56*/ 	.byte	0x24
	.zero		1


	//   ....[70]....
        /*0a58*/ 	.word	0x0001aae0
        /*0a5c*/ 	.word	0x000000ff
        /*0a60*/ 	.word	0x00000000
        /*0a64*/ 	.short	0x0101
        /*0a66*/ 	.byte	0x04
	.zero		1


	//   ....[71]....
        /*0a68*/ 	.word	0x0001ab10
        /*0a6c*/ 	.word	0x000000ff
        /*0a70*/ 	.word	0x000380b8
        /*0a74*/ 	.short	0x0101
        /*0a76*/ 	.byte	0x24
	.zero		1


	//   ....[72]....
        /*0a78*/ 	.word	0x0001ad50
        /*0a7c*/ 	.word	0x000000ff
        /*0a80*/ 	.word	0x00000000
        /*0a84*/ 	.short	0x010a
        /*0a86*/ 	.byte	0x36
	.zero		1


	//   ....[73]....
        /*0a88*/ 	.word	0x0001b040
        /*0a8c*/ 	.word	0x000000ff
        /*0a90*/ 	.word	0x00000000
        /*0a94*/ 	.short	0x010a
        /*0a96*/ 	.byte	0x31
	.zero		1


	//   ....[74]....
        /*0a98*/ 	.word	0x0001b790
        /*0a9c*/ 	.word	0x000000ff
        /*0aa0*/ 	.word	0x00000000
        /*0aa4*/ 	.short	0x0101
        /*0aa6*/ 	.byte	0x04
	.zero		1


	//   ....[75]....
        /*0aa8*/ 	.word	0x0001b7f0
        /*0aac*/ 	.word	0x00000004
        /*0ab0*/ 	.word	0x000380d0
        /*0ab4*/ 	.short	0x010a
        /*0ab6*/ 	.byte	0x24
	.zero		1


	//   ....[76]....
        /*0ab8*/ 	.word	0x0001ba50
        /*0abc*/ 	.word	0x00000003
        /*0ac0*/ 	.word	0x000380d0
        /*0ac4*/ 	.short	0x0101
        /*0ac6*/ 	.byte	0x24
	.zero		1


	//   ....[77]....
        /*0ac8*/ 	.word	0x0001cdc0
        /*0acc*/ 	.word	0x000000ff
        /*0ad0*/ 	.word	0x00000000
        /*0ad4*/ 	.short	0x0101
        /*0ad6*/ 	.byte	0x04
	.zero		1


	//   ....[78]....
        /*0ad8*/ 	.word	0x0001cea0
        /*0adc*/ 	.word	0x000000ff
        /*0ae0*/ 	.word	0x00000000
        /*0ae4*/ 	.short	0x010a
        /*0ae6*/ 	.byte	0x36
	.zero		1


	//   ....[79]....
        /*0ae8*/ 	.word	0x0001d1f0
        /*0aec*/ 	.word	0x000000ff
        /*0af0*/ 	.word	0x00000000
        /*0af4*/ 	.short	0x010a
        /*0af6*/ 	.byte	0x31
	.zero		1


	//   ....[80]....
        /*0af8*/ 	.word	0x0001d560
        /*0afc*/ 	.word	0x000000ff
        /*0b00*/ 	.word	0x00000000
        /*0b04*/ 	.short	0x010a
        /*0b06*/ 	.byte	0x28
	.zero		1


	//   ....[81]....
        /*0b08*/ 	.word	0x0001e870
        /*0b0c*/ 	.word	0x000000ff
        /*0b10*/ 	.word	0x00000000
        /*0b14*/ 	.short	0x0101
        /*0b16*/ 	.byte	0x04
	.zero		1


	//   ....[82]....
        /*0b18*/ 	.word	0x0001e890
        /*0b1c*/ 	.word	0x00000003
        /*0b20*/ 	.word	0x000380d0
        /*0b24*/ 	.short	0x010a
        /*0b26*/ 	.byte	0x24
	.zero		1


	//   ....[83]....
        /*0b28*/ 	.word	0x0001f770
        /*0b2c*/ 	.word	0x00000003
        /*0b30*/ 	.word	0x000380d0
        /*0b34*/ 	.short	0x0101
        /*0b36*/ 	.byte	0x24
	.zero		1


	//   ....[84]....
        /*0b38*/ 	.word	0x0001ff00
        /*0b3c*/ 	.word	0x000000ff
        /*0b40*/ 	.word	0x00000000
        /*0b44*/ 	.short	0x0101
        /*0b46*/ 	.byte	0x04
	.zero		1


	//   ....[85]....
        /*0b48*/ 	.word	0x0001ffa0
        /*0b4c*/ 	.word	0x000000ff
        /*0b50*/ 	.word	0x00000000
        /*0b54*/ 	.short	0x010a
        /*0b56*/ 	.byte	0x36
	.zero		1


	//   ....[86]....
        /*0b58*/ 	.word	0x000202f0
        /*0b5c*/ 	.word	0x000000ff
        /*0b60*/ 	.word	0x00000000
        /*0b64*/ 	.short	0x010a
        /*0b66*/ 	.byte	0x28
	.zero		1


	//   ....[87]....
        /*0b68*/ 	.word	0x000204e0
        /*0b6c*/ 	.word	0x000000ff
        /*0b70*/ 	.word	0x00000000
        /*0b74*/ 	.short	0x0101
        /*0b76*/ 	.byte	0x04
	.zero		1


	//   ....[88]....
        /*0b78*/ 	.word	0x00020550
        /*0b7c*/ 	.word	0x000000ff
        /*0b80*/ 	.word	0x00000000
        /*0b84*/ 	.short	0x010a
        /*0b86*/ 	.byte	0x36
	.zero		1


	//   ....[89]....
        /*0b88*/ 	.word	0x00020630
        /*0b8c*/ 	.word	0x000000ff
        /*0b90*/ 	.word	0x00000000
        /*0b94*/ 	.short	0x0101
        /*0b96*/ 	.byte	0x04
	.zero		1


	//   ....[90]....
        /*0b98*/ 	.word	0x000209c0
        /*0b9c*/ 	.word	0x000000ff
        /*0ba0*/ 	.word	0x00038010
        /*0ba4*/ 	.short	0x010a
        /*0ba6*/ 	.byte	0x08
	.zero		1


	//   ....[91]....
        /*0ba8*/ 	.word	0x00020ce0
        /*0bac*/ 	.word	0x000000ff
        /*0bb0*/ 	.word	0x00038038
        /*0bb4*/ 	.short	0x010a
        /*0bb6*/ 	.byte	0x08
	.zero		1


	//   ....[92]....
        /*0bb8*/ 	.word	0x00020fe0
        /*0bbc*/ 	.word	0x000000ff
        /*0bc0*/ 	.word	0x00038018
        /*0bc4*/ 	.short	0x010a
        /*0bc6*/ 	.byte	0x08
	.zero		1


	//   ....[93]....
        /*0bc8*/ 	.word	0x00021320
        /*0bcc*/ 	.word	0x000000ff
        /*0bd0*/ 	.word	0x00038040
        /*0bd4*/ 	.short	0x010a
        /*0bd6*/ 	.byte	0x08
	.zero		1


	//   ....[94]....
        /*0bd8*/ 	.word	0x000217a0
        /*0bdc*/ 	.word	0x000000ff
        /*0be0*/ 	.word	0x00038038
        /*0be4*/ 	.short	0x010a
        /*0be6*/ 	.byte	0x31
	.zero		1


	//   ....[95]....
        /*0be8*/ 	.word	0x00021ad0
        /*0bec*/ 	.word	0x000000ff
        /*0bf0*/ 	.word	0x00038038
        /*0bf4*/ 	.short	0x010a
        /*0bf6*/ 	.byte	0x31
	.zero		1


	//   ....[96]....
        /*0bf8*/ 	.word	0x00021e00
        /*0bfc*/ 	.word	0x000000ff
        /*0c00*/ 	.word	0x00038038
        /*0c04*/ 	.short	0x010a
        /*0c06*/ 	.byte	0x29
	.zero		1


	//   ....[97]....
        /*0c08*/ 	.word	0x00022140
        /*0c0c*/ 	.word	0x000000ff
        /*0c10*/ 	.word	0x00038038
        /*0c14*/ 	.short	0x010a
        /*0c16*/ 	.byte	0x29
	.zero		1


	//   ....[98]....
        /*0c18*/ 	.word	0x00022510
        /*0c1c*/ 	.word	0x000000ff
        /*0c20*/ 	.word	0x00038038
        /*0c24*/ 	.short	0x010a
        /*0c26*/ 	.byte	0x29
	.zero		1


	//   ....[99]....
        /*0c28*/ 	.word	0x00022850
        /*0c2c*/ 	.word	0x000000ff
        /*0c30*/ 	.word	0x00038038
        /*0c34*/ 	.short	0x010a
        /*0c36*/ 	.byte	0x21
	.zero		1


	//   ....[100]....
        /*0c38*/ 	.word	0x00022da0
        /*0c3c*/ 	.word	0x000000ff
        /*0c40*/ 	.word	0x000380b0
        /*0c44*/ 	.short	0x010a
        /*0c46*/ 	.byte	0x28
	.zero		1


	//   ....[101]....
        /*0c48*/ 	.word	0x00024080
        /*0c4c*/ 	.word	0x000000ff
        /*0c50*/ 	.word	0x000380b8
        /*0c54*/ 	.short	0x010a
        /*0c56*/ 	.byte	0x28
	.zero		1


	//   ....[102]....
        /*0c58*/ 	.word	0x00025aa0
        /*0c5c*/ 	.word	0x000000ff
        /*0c60*/ 	.word	0x00000000
        /*0c64*/ 	.short	0x0101
        /*0c66*/ 	.byte	0x04
	.zero		1


	//   ....[103]....
        /*0c68*/ 	.word	0x00025b20
        /*0c6c*/ 	.word	0x000000ff
        /*0c70*/ 	.word	0x00000000
        /*0c74*/ 	.short	0x0101
        /*0c76*/ 	.byte	0x04
	.zero		1


	//   ....[104]....
        /*0c78*/ 	.word	0x00025db0
        /*0c7c*/ 	.word	0x00000000
        /*0c80*/ 	.word	0x00038000
        /*0c84*/ 	.short	0x010a
        /*0c86*/ 	.byte	0xff
	.zero		1


	//   ....[105]....
        /*0c88*/ 	.word	0x00025e10
        /*0c8c*/ 	.word	0x00000002
        /*0c90*/ 	.word	0x00038020
        /*0c94*/ 	.short	0x010a
        /*0c96*/ 	.byte	0xff
	.zero		1


	//   ....[106]....
        /*0c98*/ 	.word	0x00025e70
        /*0c9c*/ 	.word	0x00000007
        /*0ca0*/ 	.word	0x00038058
        /*0ca4*/ 	.short	0x010a
        /*0ca6*/ 	.byte	0xff
	.zero		1


	//   ....[107]....
        /*0ca8*/ 	.word	0x00025ed0
        /*0cac*/ 	.word	0x00000004
        /*0cb0*/ 	.word	0x00038008
        /*0cb4*/ 	.short	0x010a
        /*0cb6*/ 	.byte	0xff
	.zero		1


	//   ....[108]....
        /*0cb8*/ 	.word	0x00025f30
        /*0cbc*/ 	.word	0x00000007
        /*0cc0*/ 	.word	0x00038068
        /*0cc4*/ 	.short	0x010a
        /*0cc6*/ 	.byte	0xff
	.zero		1


	//   ....[109]....
        /*0cc8*/ 	.word	0x00025f90
        /*0ccc*/ 	.word	0x00000004
        /*0cd0*/ 	.word	0x00038028
        /*0cd4*/ 	.short	0x010a
        /*0cd6*/ 	.byte	0xff
	.zero		1


	//   ....[110]....
        /*0cd8*/ 	.word	0x00025ff0
        /*0cdc*/ 	.word	0x00000005
        /*0ce0*/ 	.word	0x000380a0
        /*0ce4*/ 	.short	0x010a
        /*0ce6*/ 	.byte	0xff
	.zero		1


	//   ....[111]....
        /*0ce8*/ 	.word	0x00026050
        /*0cec*/ 	.word	0x00000006
        /*0cf0*/ 	.word	0x00038058
        /*0cf4*/ 	.short	0x010a
        /*0cf6*/ 	.byte	0xff
	.zero		1


	//   ....[112]....
        /*0cf8*/ 	.word	0x000260b0
        /*0cfc*/ 	.word	0x00000004
        /*0d00*/ 	.word	0x00038020
        /*0d04*/ 	.short	0x010a
        /*0d06*/ 	.byte	0xff
	.zero		1


	//   ....[113]....
        /*0d08*/ 	.word	0x00026110
        /*0d0c*/ 	.word	0x00000002
        /*0d10*/ 	.word	0x000380a8
        /*0d14*/ 	.short	0x010a
        /*0d16*/ 	.byte	0xff
	.zero		1


	//   ....[114]....
        /*0d18*/ 	.word	0x00026170
        /*0d1c*/ 	.word	0x00000004
        /*0d20*/ 	.word	0x00038068
        /*0d24*/ 	.short	0x010a
        /*0d26*/ 	.byte	0xff
	.zero		1


	//   ....[115]....
        /*0d28*/ 	.word	0x000261d0
        /*0d2c*/ 	.word	0x00000002
        /*0d30*/ 	.word	0x00038020
        /*0d34*/ 	.short	0x010a
        /*0d36*/ 	.byte	0xff
	.zero		1


	//   ....[116]....
        /*0d38*/ 	.word	0x00026230
        /*0d3c*/ 	.word	0x00000002
        /*0d40*/ 	.word	0x000380a0
        /*0d44*/ 	.short	0x010a
        /*0d46*/ 	.byte	0xff
	.zero		1


	//   ....[117]....
        /*0d48*/ 	.word	0x00026290
        /*0d4c*/ 	.word	0x00000002
        /*0d50*/ 	.word	0x00038058
        /*0d54*/ 	.short	0x010a
        /*0d56*/ 	.byte	0xff
	.zero		1


	//   ....[118]....
        /*0d58*/ 	.word	0x000262f0
        /*0d5c*/ 	.word	0x00000000
        /*0d60*/ 	.word	0x000380a8
        /*0d64*/ 	.short	0x010a
        /*0d66*/ 	.byte	0xff
	.zero		1


	//   ....[119]....
        /*0d68*/ 	.word	0x00026350
        /*0d6c*/ 	.word	0x00000004
        /*0d70*/ 	.word	0x00038068
        /*0d74*/ 	.short	0x010a
        /*0d76*/ 	.byte	0xff
	.zero		1


	//   ....[120]....
        /*0d78*/ 	.word	0x000263a0
        /*0d7c*/ 	.word	0x00000010
        /*0d80*/ 	.word	0x000380c0
        /*0d84*/ 	.short	0x010a
        /*0d86*/ 	.byte	0xff
	.zero		1


	//   ....[121]....
        /*0d88*/ 	.word	0x000263f0
        /*0d8c*/ 	.word	0x00000010
        /*0d90*/ 	.word	0x000380c8
        /*0d94*/ 	.short	0x010a
        /*0d96*/ 	.byte	0xff
	.zero		1


	//   ....[122]....
        /*0d98*/ 	.word	0x00026450
        /*0d9c*/ 	.word	0x00000000
        /*0da0*/ 	.word	0x00038070
        /*0da4*/ 	.short	0x010a
        /*0da6*/ 	.byte	0xff
	.zero		1


	//   ....[123]....
        /*0da8*/ 	.word	0x000264b0
        /*0dac*/ 	.word	0x00000000
        /*0db0*/ 	.word	0x00038080
        /*0db4*/ 	.short	0x010a
        /*0db6*/ 	.byte	0xff
	.zero		1


	//   ....[124]....
        /*0db8*/ 	.word	0x00026510
        /*0dbc*/ 	.word	0x00000000
        /*0dc0*/ 	.word	0x00038070
        /*0dc4*/ 	.short	0x010a
        /*0dc6*/ 	.byte	0xff
	.zero		1


	//   ....[125]....
        /*0dc8*/ 	.word	0x00026570
        /*0dcc*/ 	.word	0x00000000
        /*0dd0*/ 	.word	0x00038090
        /*0dd4*/ 	.short	0x010a
        /*0dd6*/ 	.byte	0xff
	.zero		1


	//   ....[126]....
        /*0dd8*/ 	.word	0x000265d0
        /*0ddc*/ 	.word	0x00000000
        /*0de0*/ 	.word	0x00038080
        /*0de4*/ 	.short	0x010a
        /*0de6*/ 	.byte	0xff
	.zero		1


	//   ....[127]....
        /*0de8*/ 	.word	0x00026630
        /*0dec*/ 	.word	0x00000000
        /*0df0*/ 	.word	0x00038098
        /*0df4*/ 	.short	0x010a
        /*0df6*/ 	.byte	0xff
	.zero		1


	//   ....[128]....
        /*0df8*/ 	.word	0x00026690
        /*0dfc*/ 	.word	0x00000000
        /*0e00*/ 	.word	0x00038070
        /*0e04*/ 	.short	0x010a
        /*0e06*/ 	.byte	0xff
	.zero		1


	//   ....[129]....
        /*0e08*/ 	.word	0x000266f0
        /*0e0c*/ 	.word	0x00000000
        /*0e10*/ 	.word	0x00038090
        /*0e14*/ 	.short	0x010a
        /*0e16*/ 	.byte	0xff
	.zero		1


	//   ....[130]....
        /*0e18*/ 	.word	0x00026750
        /*0e1c*/ 	.word	0x00000000
        /*0e20*/ 	.word	0x000380c0
        /*0e24*/ 	.short	0x010a
        /*0e26*/ 	.byte	0xff
	.zero		1


	//   ....[131]....
        /*0e28*/ 	.word	0x000267b0
        /*0e2c*/ 	.word	0x00000000
        /*0e30*/ 	.word	0x00038080
        /*0e34*/ 	.short	0x010a
        /*0e36*/ 	.byte	0xff
	.zero		1


	//   ....[132]....
        /*0e38*/ 	.word	0x00026810
        /*0e3c*/ 	.word	0x00000000
        /*0e40*/ 	.word	0x00038098
        /*0e44*/ 	.short	0x010a
        /*0e46*/ 	.byte	0xff
	.zero		1


	//   ....[133]....
        /*0e48*/ 	.word	0x00026870
        /*0e4c*/ 	.word	0x00000000
        /*0e50*/ 	.word	0x000380c8
        /*0e54*/ 	.short	0x010a
        /*0e56*/ 	.byte	0xff
	.zero		1


	//   ....[134]....
        /*0e58*/ 	.word	0x000268d0
        /*0e5c*/ 	.word	0x00000000
        /*0e60*/ 	.word	0x00000000
        /*0e64*/ 	.short	0x010a
        /*0e66*/ 	.byte	0xff
	.zero		1


	//   ....[135]....
        /*0e68*/ 	.word	0x00026930
        /*0e6c*/ 	.word	0x00000000
        /*0e70*/ 	.word	0x00000000
        /*0e74*/ 	.short	0x010a
        /*0e76*/ 	.byte	0xff
	.zero		1


	//   ....[136]....
        /*0e78*/ 	.word	0x00026990
        /*0e7c*/ 	.word	0x00000004
        /*0e80*/ 	.word	0x000380d0
        /*0e84*/ 	.short	0x010a
        /*0e86*/ 	.byte	0xff
	.zero		1


	//   ....[137]....
        /*0e88*/ 	.word	0x000269f0
        /*0e8c*/ 	.word	0x00000003
        /*0e90*/ 	.word	0x00000000
        /*0e94*/ 	.short	0x010a
        /*0e96*/ 	.byte	0xff
	.zero		1


	//   ....[138]....
        /*0e98*/ 	.word	0x00026a50
        /*0e9c*/ 	.word	0x00000000
        /*0ea0*/ 	.word	0x00000000
        /*0ea4*/ 	.short	0x010a
        /*0ea6*/ 	.byte	0xff
	.zero		1


	//   ....[139]....
        /*0ea8*/ 	.word	0x00026ab0
        /*0eac*/ 	.word	0x00000000
        /*0eb0*/ 	.word	0x00000000
        /*0eb4*/ 	.short	0x010a
        /*0eb6*/ 	.byte	0xff
	.zero		1


	//   ....[140]....
        /*0eb8*/ 	.word	0x00026b10
        /*0ebc*/ 	.word	0x00000003
        /*0ec0*/ 	.word	0x000380d0
        /*0ec4*/ 	.short	0x010a
        /*0ec6*/ 	.byte	0xff
	.zero		1


	//   ....[141]....
        /*0ec8*/ 	.word	0x00026b70
        /*0ecc*/ 	.word	0x00000003
        /*0ed0*/ 	.word	0x00000000
        /*0ed4*/ 	.short	0x010a
        /*0ed6*/ 	.byte	0xff
	.zero		1


	//   ....[142]....
        /*0ed8*/ 	.word	0x00026bd0
        /*0edc*/ 	.word	0x00000003
        /*0ee0*/ 	.word	0x00000000
        /*0ee4*/ 	.short	0x010a
        /*0ee6*/ 	.byte	0xff
	.zero		1


	//   ....[143]....
        /*0ee8*/ 	.word	0x00026c30
        /*0eec*/ 	.word	0x00000000
        /*0ef0*/ 	.word	0x00000000
        /*0ef4*/ 	.short	0x010a
        /*0ef6*/ 	.byte	0xff
	.zero		1


	//   ....[144]....
        /*0ef8*/ 	.word	0x00026c90
        /*0efc*/ 	.word	0x00000000
        /*0f00*/ 	.word	0x00038010
        /*0f04*/ 	.short	0x010a
        /*0f06*/ 	.byte	0xff
	.zero		1


	//   ....[145]....
        /*0f08*/ 	.word	0x00026cf0
        /*0f0c*/ 	.word	0x00000000
        /*0f10*/ 	.word	0x00038038
        /*0f14*/ 	.short	0x010a
        /*0f16*/ 	.byte	0xff
	.zero		1


	//   ....[146]....
        /*0f18*/ 	.word	0x00026d50
        /*0f1c*/ 	.word	0x00000000
        /*0f20*/ 	.word	0x00038018
        /*0f24*/ 	.short	0x010a
        /*0f26*/ 	.byte	0xff
	.zero		1


	//   ....[147]....
        /*0f28*/ 	.word	0x00026db0
        /*0f2c*/ 	.word	0x00000000
        /*0f30*/ 	.word	0x00038040
        /*0f34*/ 	.short	0x010a
        /*0f36*/ 	.byte	0xff
	.zero		1


	//   ....[148]....
        /*0f38*/ 	.word	0x00026e10
        /*0f3c*/ 	.word	0x00000000
        /*0f40*/ 	.word	0x00038038
        /*0f44*/ 	.short	0x010a
        /*0f46*/ 	.byte	0xff
	.zero		1


	//   ....[149]....
        /*0f48*/ 	.word	0x00026e70
        /*0f4c*/ 	.word	0x00000000
        /*0f50*/ 	.word	0x00038038
        /*0f54*/ 	.short	0x010a
        /*0f56*/ 	.byte	0xff
	.zero		1


	//   ....[150]....
        /*0f58*/ 	.word	0x00026ed0
        /*0f5c*/ 	.word	0x00000000
        /*0f60*/ 	.word	0x00038038
        /*0f64*/ 	.short	0x010a
        /*0f66*/ 	.byte	0xff
	.zero		1


	//   ....[151]....
        /*0f68*/ 	.word	0x00026f30
        /*0f6c*/ 	.word	0x00000000
        /*0f70*/ 	.word	0x00038038
        /*0f74*/ 	.short	0x010a
        /*0f76*/ 	.byte	0xff
	.zero		1


	//   ....[152]....
        /*0f78*/ 	.word	0x00026f90
        /*0f7c*/ 	.word	0x00000000
        /*0f80*/ 	.word	0x00038038
        /*0f84*/ 	.short	0x010a
        /*0f86*/ 	.byte	0xff
	.zero		1


	//   ....[153]....
        /*0f88*/ 	.word	0x00026ff0
        /*0f8c*/ 	.word	0x00000000
        /*0f90*/ 	.word	0x00038038
        /*0f94*/ 	.short	0x010a
        /*0f96*/ 	.byte	0xff
	.zero		1


	//   ....[154]....
        /*0f98*/ 	.word	0x00027050
        /*0f9c*/ 	.word	0x00000003
        /*0fa0*/ 	.word	0x000380b0
        /*0fa4*/ 	.short	0x010a
        /*0fa6*/ 	.byte	0xff
	.zero		1


	//   ....[155]....
        /*0fa8*/ 	.word	0x000270b0
        /*0fac*/ 	.word	0x00000003
        /*0fb0*/ 	.word	0x000380b8
        /*0fb4*/ 	.short	0x010a
        /*0fb6*/ 	.byte	0xff
	.zero		1


	//----- nvinfo : EIATTR_NUM_MBARRIERS
	.align		4
.L_66:
        /*0fb8*/ 	.byte	0x03, 0x38
        /*0fba*/ 	.short	0x001c


	//----- nvinfo : EIATTR_EXIT_INSTR_OFFSETS
	.align		4
        /*0fbc*/ 	.byte	0x04, 0x1c
        /*0fbe*/ 	.short	(.L_68 - .L_67)


	//   ....[0]....
.L_67:
        /*0fc0*/ 	.word	0x000017f0


	//   ....[1]....
        /*0fc4*/ 	.word	0x00001a70


	//   ....[2]....
        /*0fc8*/ 	.word	0x00004f30


	//   ....[3]....
        /*0fcc*/ 	.word	0x00004f70


	//   ....[4]....
        /*0fd0*/ 	.word	0x00004fe0


	//   ....[5]....
        /*0fd4*/ 	.word	0x0000cf60


	//   ....[6]....
        /*0fd8*/ 	.word	0x0001ab20


	//   ....[7]....
        /*0fdc*/ 	.word	0x0001abc0


	//   ....[8]....
        /*0fe0*/ 	.word	0x00020640


	//   ....[9]....
        /*0fe4*/ 	.word	0x000206d0


	//   ....[10]....
        /*0fe8*/ 	.word	0x00020770


	//   ....[11]....
        /*0fec*/ 	.word	0x000215e0


	//   ....[12]....
        /*0ff0*/ 	.word	0x000224a0


	//   ....[13]....
        /*0ff4*/ 	.word	0x000228e0


	//   ....[14]....
        /*0ff8*/ 	.word	0x00022b10


	//   ....[15]....
        /*0ffc*/ 	.word	0x00022b80


	//   ....[16]....
        /*1000*/ 	.word	0x00025d90


	//----- nvinfo : EIATTR_INDIRECT_BRANCH_TARGETS
	.align		4
.L_68:
        /*1004*/ 	.byte	0x04, 0x34
        /*1006*/ 	.short	(.L_70 - .L_69)


	//   ....[0]....
.L_69:
        /*1008*/ 	.word	.L_x_508@srel
        /*100c*/ 	.short	0x0
        /*100e*/ 	.short	0x0
        /*1010*/ 	.word	0x3
        /*1014*/ 	.word	.L_x_509@srel
        /*1018*/ 	.word	.L_x_510@srel
        /*101c*/ 	.word	.L_x_511@srel


	//----- nvinfo : EIATTR_MAX_THREADS
	.align		4
.L_70:
        /*1020*/ 	.byte	0x04, 0x05
        /*1022*/ 	.short	(.L_72 - .L_71)
.L_71:
        /*1024*/ 	.word	0x00000200
        /*1028*/ 	.word	0x00000001
        /*102c*/ 	.word	0x00000001


	//----- nvinfo : EIATTR_CRS_STACK_SIZE
	.align		4
.L_72:
        /*1030*/ 	.byte	0x04, 0x1e
        /*1032*/ 	.short	(.L_74 - .L_73)
.L_73:
        /*1034*/ 	.word	0x00000000


	//----- nvinfo : EIATTR_CBANK_PARAM_SIZE
	.align		4
.L_74:
        /*1038*/ 	.byte	0x03, 0x19
        /*103a*/ 	.short	0x0600


	//----- nvinfo : EIATTR_PARAM_CBANK
	.align		4
        /*103c*/ 	.byte	0x04, 0x0a
        /*103e*/ 	.short	(.L_76 - .L_75)
	.align		4
.L_75:
        /*1040*/ 	.word	index@(.nv.constant0._ZN7cutlass13device_kernelINS_4fmha6kernel36Sm100FmhaFwdKernelTmaWarpspecializedIN4cute5tupleIJiiiNS5_IJNS5_IJiiEEEiEEEEEENS1_10collective38Sm100FmhaFwdMainloopTmaWarpspecializedINS_6half_tEffNS5_IJNS4_1CILi256EEENSC_ILi64EEESD_EEENS5_IJiNSC_ILi1EEES7_EEENS5_IJiSG_NS5_IJNS5_IJNSC_ILi0EEEiEEEiEEEEEESL_NS9_12ResidualMaskENS5_IJNSC_ILi2EEESG_SG_EEENSC_ILb0EEEEENS9_38Sm100FmhaFwdEpilogueTmaWarpspecializedISB_fNS5_IJNSC_ILi128EEESD_SE_EEESH_NS5_IJSG_S7_EEESP_EENS2_23IndividualTileSchedulerENS2_41Sm100FmhaCtxKernelWarpspecializedScheduleEEEEEvNT_6ParamsE)
        /*1044*/ 	.short	0x0380
        /*1046*/ 	.short	0x0600


	//----- nvinfo : EIATTR_SW_WAR
	.align		4
.L_76:
        /*1048*/ 	.byte	0x04, 0x36
        /*104a*/ 	.short	(.L_78 - .L_77)
.L_77:
        /*104c*/ 	.word	0x00000008
.L_78:


//--------------------- .nv.callgraph             --------------------------
	.section	.nv.callgraph,"",@"SHT_CUDA_CALLGRAPH"
	.align	4
	.sectionentsize	8
	.align		4
        /*0000*/ 	.word	0x00000000
	.align		4
        /*0004*/ 	.word	0xffffffff
	.align		4
        /*0008*/ 	.word	index@(_ZN7cutlass13device_kernelINS_4fmha6kernel36Sm100FmhaFwdKernelTmaWarpspecializedIN4cute5tupleIJiiiNS5_IJNS5_IJiiEEEiEEEEEENS1_10collective38Sm100FmhaFwdMainloopTmaWarpspecializedINS_6half_tEffNS5_IJNS4_1CILi256EEENSC_ILi64EEESD_EEENS5_IJiNSC_ILi1EEES7_EEENS5_IJiSG_NS5_IJNS5_IJNSC_ILi0EEEiEEEiEEEEEESL_NS9_12ResidualMaskENS5_IJNSC_ILi2EEESG_SG_EEENSC_ILb0EEEEENS9_38Sm100FmhaFwdEpilogueTmaWarpspecializedISB_fNS5_IJNSC_ILi128EEESD_SE_EEESH_NS5_IJSG_S7_EEESP_EENS2_23IndividualTileSchedulerENS2_41Sm100FmhaCtxKernelWarpspecializedScheduleEEEEEvNT_6ParamsE)
	.align		4
        /*000c*/ 	.word	index@(__assertfail)
	.align		4
        /*0010*/ 	.word	index@(_ZN7cutlass13device_kernelINS_4fmha6kernel36Sm100FmhaFwdKernelTmaWarpspecializedIN4cute5tupleIJiiiNS5_IJNS5_IJiiEEEiEEEEEENS1_10collective38Sm100FmhaFwdMainloopTmaWarpspecializedINS_6half_tEffNS5_IJNS4_1CILi256EEENSC_ILi64EEESD_EEENS5_IJiNSC_ILi1EEES7_EEENS5_IJiSG_NS5_IJNS5_IJNSC_ILi0EEEiEEEiEEEEEESL_NS9_12ResidualMaskENS5_IJNSC_ILi2EEESG_SG_EEENSC_ILb0EEEEENS9_38Sm100FmhaFwdEpilogueTmaWarpspecializedISB_fNS5_IJNSC_ILi128EEESD_SE_EEESH_NS5_IJSG_S7_EEESP_EENS2_23IndividualTileSchedulerENS2_41Sm100FmhaCtxKernelWarpspecializedScheduleEEEEEvNT_6ParamsE)
	.align		4
        /*0014*/ 	.word	index@(vprintf)
	.align		4
        /*0018*/ 	.word	0x00000000
	.align		4
        /*001c*/ 	.word	0xfffffffe
	.align		4
        /*0020*/ 	.word	0x00000000
	.align		4
        /*0024*/ 	.word	0xfffffffd
	.align		4
        /*0028*/ 	.word	0x00000000
	.align		4
        /*002c*/ 	.word	0xfffffffc


//--------------------- .nv.constant4             --------------------------
	.section	.nv.constant4,"a",@progbits
	.align	8
	.align		8
.nv.constant4:
        /*0000*/ 	.dword	vprintf
	.align		8
        /*0008*/ 	.dword	__assertfail
	.align		8
        /*0010*/ 	.dword	__unnamed_1
	.align		8
        /*0018*/ 	.dword	__unnamed_2
	.align		8
        /*0020*/ 	.dword	__unnamed_3
	.align		8
        /*0028*/ 	.dword	__unnamed_4
	.align		8
        /*0030*/ 	.dword	__unnamed_5
	.align		8
        /*0038*/ 	.dword	__unnamed_6
	.align		8
        /*0040*/ 	.dword	__unnamed_7
	.align		8
        /*0048*/ 	.dword	_ZN39_INTERNAL_9a6ce3c9_4_k_cu_e47d57c0_41024cuda3std3__45__cpo5beginE
	.align		8
        /*0050*/ 	.dword	_ZN39_INTERNAL_9a6ce3c9_4_k_cu_e47d57c0_41024cuda3std3__45__cpo3endE
	.align		8
        /*0058*/ 	.dword	_ZN39_INTERNAL_9a6ce3c9_4_k_cu_e47d57c0_41024cuda3std3__45__cpo6cbeginE
	.align		8
        /*0060*/ 	.dword	_ZN39_INTERNAL_9a6ce3c9_4_k_cu_e47d57c0_41024cuda3std3__45__cpo4cendE
	.align		8
        /*0068*/ 	.dword	_ZN39_INTERNAL_9a6ce3c9_4_k_cu_e47d57c0_41024cuda3std3__441_GLOBAL__N__9a6ce3c9_4_k_cu_e47d57c0_41026ignoreE
	.align		8
        /*0070*/ 	.dword	_ZN39_INTERNAL_9a6ce3c9_4_k_cu_e47d57c0_41024cuda3std3__419piecewise_constructE
	.align		8
        /*0078*/ 	.dword	_ZN39_INTERNAL_9a6ce3c9_4_k_cu_e47d57c0_41024cuda3std3__48in_placeE
	.align		8
        /*0080*/ 	.dword	_ZN39_INTERNAL_9a6ce3c9_4_k_cu_e47d57c0_41024cuda3std6ranges3__45__cpo4swapE
	.align		8
        /*0088*/ 	.dword	_ZN39_INTERNAL_9a6ce3c9_4_k_cu_e47d57c0_41024cuda3std6ranges3__45__cpo9iter_moveE
	.align		8
        /*0090*/ 	.dword	_ZN39_INTERNAL_9a6ce3c9_4_k_cu_e47d57c0_41024cute7productE
	.align		8
        /*0098*/ 	.dword	_ZN39_INTERNAL_9a6ce3c9_4_k_cu_e47d57c0_41024cute1_E
	.align		8
        /*00a0*/ 	.dword	$str$22
	.align		8
        /*00a8*/ 	.dword	$str$23
	.align		8
        /*00b0*/ 	.dword	$str$26
	.align		8
        /*00b8*/ 	.dword	$str$27
	.align		8
        /*00c0*/ 	.dword	$str$28
	.align		8
        /*00c8*/ 	.dword	$str$29
	.align		8
        /*00d0*/ 	.dword	$str$30
	.align		8
        /*00d8*/ 	.dword	$str$31
	.align		8
        /*00e0*/ 	.dword	$str$32
	.align		8
        /*00e8*/ 	.dword	$str$33
	.align		8
        /*00f0*/ 	.dword	$str$34
	.align		8
        /*00f8*/ 	.dword	$str$35
	.align		8
        /*0100*/ 	.dword	$str$36
	.align		8
        /*0108*/ 	.dword	$str$37


//--------------------- .nv.constant2._ZN7cutlass13device_kernelINS_4fmha6kernel36Sm100FmhaFwdKernelTmaWarpspecializedIN4cute5tupleIJiiiNS5_IJNS5_IJiiEEEiEEEEEENS1_10collective38Sm100FmhaFwdMainloopTmaWarpspecializedINS_6half_tEffNS5_IJNS4_1CILi256EEENSC_ILi64EEESD_EEENS5_IJiNSC_ILi1EEES7_EEENS5_IJiSG_NS5_IJNS5_IJNSC_ILi0EEEiEEEiEEEEEESL_NS9_12ResidualMaskENS5_IJNSC_ILi2EEESG_SG_EEENSC_ILb0EEEEENS9_38Sm100FmhaFwdEpilogueTmaWarpspecializedISB_fNS5_IJNSC_ILi128EEESD_SE_EEESH_NS5_IJSG_S7_EEESP_EENS2_23IndividualTileSchedulerENS2_41Sm100FmhaCtxKernelWarpspecializedScheduleEEEEEvNT_6ParamsE --------------------------
	.section	.nv.constant2._ZN7cutlass13device_kernelINS_4fmha6kernel36Sm100FmhaFwdKernelTmaWarpspecializedIN4cute5tupleIJiiiNS5_IJNS5_IJiiEEEiEEEEEENS1_10collective38Sm100FmhaFwdMainloopTmaWarpspecializedINS_6half_tEffNS5_IJNS4_1CILi256EEENSC_ILi64EEESD_EEENS5_IJiNSC_ILi1EEES7_EEENS5_IJiSG_NS5_IJNS5_IJNSC_ILi0EEEiEEEiEEEEEESL_NS9_12ResidualMaskENS5_IJNSC_ILi2EEESG_SG_EEENSC_ILb0EEEEENS9_38Sm100FmhaFwdEpilogueTmaWarpspecializedISB_fNS5_IJNSC_ILi128EEESD_SE_EEESH_NS5_IJSG_S7_EEESP_EENS2_23IndividualTileSchedulerENS2_41Sm100FmhaCtxKernelWarpspecializedScheduleEEEEEvNT_6ParamsE,"a",@progbits
	.sectionflags	@""
	.align	4
.nv.constant2._ZN7cutlass13device_kernelINS_4fmha6kernel36Sm100FmhaFwdKernelTmaWarpspecializedIN4cute5tupleIJiiiNS5_IJNS5_IJiiEEEiEEEEEENS1_10collective38Sm100FmhaFwdMainloopTmaWarpspecializedINS_6half_tEffNS5_IJNS4_1CILi256EEENSC_ILi64EEESD_EEENS5_IJiNSC_ILi1EEES7_EEENS5_IJiSG_NS5_IJNS5_IJNSC_ILi0EEEiEEEiEEEEEESL_NS9_12ResidualMaskENS5_IJNSC_ILi2EEESG_SG_EEENSC_ILb0EEEEENS9_38Sm100FmhaFwdEpilogueTmaWarpspecializedISB_fNS5_IJNSC_ILi128EEESD_SE_EEESH_NS5_IJSG_S7_EEESP_EENS2_23IndividualTileSchedulerENS2_41Sm100FmhaCtxKernelWarpspecializedScheduleEEEEEvNT_6ParamsE:
        /*0000*/ 	.byte	0xe0, 0x06, 0x02, 0x00, 0x20, 0x2b, 0x02, 0x00, 0xb0, 0x06, 0x02, 0x00


//--------------------- .text._ZN7cutlass13device_kernelINS_4fmha6kernel36Sm100FmhaFwdKernelTmaWarpspecializedIN4cute5tupleIJiiiNS5_IJNS5_IJiiEEEiEEEEEENS1_10collective38Sm100FmhaFwdMainloopTmaWarpspecializedINS_6half_tEffNS5_IJNS4_1CILi256EEENSC_ILi64EEESD_EEENS5_IJiNSC_ILi1EEES7_EEENS5_IJiSG_NS5_IJNS5_IJNSC_ILi0EEEiEEEiEEEEEESL_NS9_12ResidualMaskENS5_IJNSC_ILi2EEESG_SG_EEENSC_ILb0EEEEENS9_38Sm100FmhaFwdEpilogueTmaWarpspecializedISB_fNS5_IJNSC_ILi128EEESD_SE_EEESH_NS5_IJSG_S7_EEESP_EENS2_23IndividualTileSchedulerENS2_41Sm100FmhaCtxKernelWarpspecializedScheduleEEEEEvNT_6ParamsE --------------------------
	.section	.text._ZN7cutlass13device_kernelINS_4fmha6kernel36Sm100FmhaFwdKernelTmaWarpspecializedIN4cute5tupleIJiiiNS5_IJNS5_IJiiEEEiEEEEEENS1_10collective38Sm100FmhaFwdMainloopTmaWarpspecializedINS_6half_tEffNS5_IJNS4_1CILi256EEENSC_ILi64EEESD_EEENS5_IJiNSC_ILi1EEES7_EEENS5_IJiSG_NS5_IJNS5_IJNSC_ILi0EEEiEEEiEEEEEESL_NS9_12ResidualMaskENS5_IJNSC_ILi2EEESG_SG_EEENSC_ILb0EEEEENS9_38Sm100FmhaFwdEpilogueTmaWarpspecializedISB_fNS5_IJNSC_ILi128EEESD_SE_EEESH_NS5_IJSG_S7_EEESP_EENS2_23IndividualTileSchedulerENS2_41Sm100FmhaCtxKernelWarpspecializedScheduleEEEEEvNT_6ParamsE,"ax",@progbits
	.align	128
.text._ZN7cutlass13device_kernelINS_4fmha6kernel36Sm100FmhaFwdKernelTmaWarpspecializedIN4cute5tupleIJiiiNS5_IJNS5_IJiiEEEiEEEEEENS1_10collective38Sm100FmhaFwdMainloopTmaWarpspecializedINS_6half_tEffNS5_IJNS4_1CILi256EEENSC_ILi64EEESD_EEENS5_IJiNSC_ILi1EEES7_EEENS5_IJiSG_NS5_IJNS5_IJNSC_ILi0EEEiEEEiEEEEEESL_NS9_12ResidualMaskENS5_IJNSC_ILi2EEESG_SG_EEENSC_ILb0EEEEENS9_38Sm100FmhaFwdEpilogueTmaWarpspecializedISB_fNS5_IJNSC_ILi128EEESD_SE_EEESH_NS5_IJSG_S7_EEESP_EENS2_23IndividualTileSchedulerENS2_41Sm100FmhaCtxKernelWarpspecializedScheduleEEEEEvNT_6ParamsE:
        .type           _ZN7cutlass13device_kernelINS_4fmha6kernel36Sm100FmhaFwdKernelTmaWarpspecializedIN4cute5tupleIJiiiNS5_IJNS5_IJiiEEEiEEEEEENS1_10collective38Sm100FmhaFwdMainloopTmaWarpspecializedINS_6half_tEffNS5_IJNS4_1CILi256EEENSC_ILi64EEESD_EEENS5_IJiNSC_ILi1EEES7_EEENS5_IJiSG_NS5_IJNS5_IJNSC_ILi0EEEiEEEiEEEEEESL_NS9_12ResidualMaskENS5_IJNSC_ILi2EEESG_SG_EEENSC_ILb0EEEEENS9_38Sm100FmhaFwdEpilogueTmaWarpspecializedISB_fNS5_IJNSC_ILi128EEESD_SE_EEESH_NS5_IJSG_S7_EEESP_EENS2_23IndividualTileSchedulerENS2_41Sm100FmhaCtxKernelWarpspecializedScheduleEEEEEvNT_6ParamsE,@function
        .size           _ZN7cutlass13device_kernelINS_4fmha6kernel36Sm100FmhaFwdKernelTmaWarpspecializedIN4cute5tupleIJiiiNS5_IJNS5_IJiiEEEiEEEEEENS1_10collective38Sm100FmhaFwdMainloopTmaWarpspecializedINS_6half_tEffNS5_IJNS4_1CILi256EEENSC_ILi64EEESD_EEENS5_IJiNSC_ILi1EEES7_EEENS5_IJiSG_NS5_IJNS5_IJNSC_ILi0EEEiEEEiEEEEEESL_NS9_12ResidualMaskENS5_IJNSC_ILi2EEESG_SG_EEENSC_ILb0EEEEENS9_38Sm100FmhaFwdEpilogueTmaWarpspecializedISB_fNS5_IJNSC_ILi128EEESD_SE_EEESH_NS5_IJSG_S7_EEESP_EENS2_23IndividualTileSchedulerENS2_41Sm100FmhaCtxKernelWarpspecializedScheduleEEEEEvNT_6ParamsE,(.L_x_512 - _ZN7cutlass13device_kernelINS_4fmha6kernel36Sm100FmhaFwdKernelTmaWarpspecializedIN4cute5tupleIJiiiNS5_IJNS5_IJiiEEEiEEEEEENS1_10collective38Sm100FmhaFwdMainloopTmaWarpspecializedINS_6half_tEffNS5_IJNS4_1CILi256EEENSC_ILi64EEESD_EEENS5_IJiNSC_ILi1EEES7_EEENS5_IJiSG_NS5_IJNS5_IJNSC_ILi0EEEiEEEiEEEEEESL_NS9_12ResidualMaskENS5_IJNSC_ILi2EEESG_SG_EEENSC_ILb0EEEEENS9_38Sm100FmhaFwdEpilogueTmaWarpspecializedISB_fNS5_IJNSC_ILi128EEESD_SE_EEESH_NS5_IJSG_S7_EEESP_EENS2_23IndividualTileSchedulerENS2_41Sm100FmhaCtxKernelWarpspecializedScheduleEEEEEvNT_6ParamsE)
        .other          _ZN7cutlass13device_kernelINS_4fmha6kernel36Sm100FmhaFwdKernelTmaWarpspecializedIN4cute5tupleIJiiiNS5_IJNS5_IJiiEEEiEEEEEENS1_10collective38Sm100FmhaFwdMainloopTmaWarpspecializedINS_6half_tEffNS5_IJNS4_1CILi256EEENSC_ILi64EEESD_EEENS5_IJiNSC_ILi1EEES7_EEENS5_IJiSG_NS5_IJNS5_IJNSC_ILi0EEEiEEEiEEEEEESL_NS9_12ResidualMaskENS5_IJNSC_ILi2EEESG_SG_EEENSC_ILb0EEEEENS9_38Sm100FmhaFwdEpilogueTmaWarpspecializedISB_fNS5_IJNSC_ILi128EEESD_SE_EEESH_NS5_IJSG_S7_EEESP_EENS2_23IndividualTileSchedulerENS2_41Sm100FmhaCtxKernelWarpspecializedScheduleEEEEEvNT_6ParamsE,@"STO_CUDA_ENTRY STV_DEFAULT"
_ZN7cutlass13device_kernelINS_4fmha6kernel36Sm100FmhaFwdKernelTmaWarpspecializedIN4cute5tupleIJiiiNS5_IJNS5_IJiiEEEiEEEEEENS1_10collective38Sm100FmhaFwdMainloopTmaWarpspecializedINS_6half_tEffNS5_IJNS4_1CILi256EEENSC_ILi64EEESD_EEENS5_IJiNSC_ILi1EEES7_EEENS5_IJiSG_NS5_IJNS5_IJNSC_ILi0EEEiEEEiEEEEEESL_NS9_12ResidualMaskENS5_IJNSC_ILi2EEESG_SG_EEENSC_ILb0EEEEENS9_38Sm100FmhaFwdEpilogueTmaWarpspecializedISB_fNS5_IJNSC_ILi128EEESD_SE_EEESH_NS5_IJSG_S7_EEESP_EENS2_23IndividualTileSchedulerENS2_41Sm100FmhaCtxKernelWarpspecializedScheduleEEEEEvNT_6ParamsE:
[----:B------:R-:W1:Y:S02]  /*0000*/  LDC R1, c[0x0][0x37c] ;  /* 0x0000df00ff017b82 */ /* 0x000e640000000800 */
[----:B-1----:R-:W-:Y:S01]  /*0010*/  IADD3 R1, PT, PT, R1, -0xc0, RZ ;  /* 0xffffff4001017810 */ /* 0x002fe20007ffe0ff */
[----:B------:R-:W1:Y:S01]  /*0020*/  S2R R2, SR_TID.X ;  /* 0x0000000000027919 */ /* 0x000e620000002100 */
[----:B------:R-:W2:Y:S01]  /*0030*/  LDCU UR5, c[0x0][0x2f8] ;  /* 0x00005f00ff0577ac */ /* 0x000ea20008000800 */
[----:B------:R-:W3:Y:S01]  /*0040*/  LDCU UR4, c[0x0][0x2fc] ;  /* 0x00005f80ff0477ac */ /* 0x000ee20008000800 */
[----:B------:R-:W-:Y:S02]  /*0050*/  UPLOP3.LUT UP2, UPT, UPT, UPT, UPT, 0x40, 0x4 ;  /* 0x000000000004789c */ /* 0x000fe40003f4e870 */
[----:B------:R-:W-:Y:S02]  /*0060*/  UPLOP3.LUT UP1, UPT, UPT, UPT, UPT, 0x80, 0x8 ;  /* 0x000000000008789c */ /* 0x000fe40003f2f070 */
[----:B------:R-:W-:-:S02]  /*0070*/  UP2UR UR41, UPR, URZ, 0x4 ;  /* 0x00000004ff297883 */ /* 0x000fc40008000000 */
[----:B------:R-:W-:Y:S02]  /*0080*/  UPLOP3.LUT UP2, UPT, UPT, UPT, UPT, 0x80, 0x8 ;  /* 0x000000000008789c */ /* 0x000fe40003f4f070 */
[----:B------:R-:W-:Y:S01]  /*0090*/  UPLOP3.LUT UP0, UPT, UPT, UPT, UPT, 0x40, 0x4 ;  /* 0x000000000004789c */ /* 0x000fe20003f0e870 */
[----:B--2---:R-:W-:Y:S01]  /*00a0*/  IADD3 R22, P0, PT, R1, UR5, RZ ;  /* 0x0000000501167c10 */ /* 0x004fe2000ff1e0ff */
[----:B------:R-:W-:Y:S02]  /*00b0*/  UPLOP3.LUT UP6, UPT, UPT, UPT, UPT, 0x40, 0x4 ;  /* 0x000000000004789c */ /* 0x000fe40003fce870 */
[----:B------:R-:W-:Y:S02]  /*00c0*/  UPLOP3.LUT UP5, UPT, UPT, UPT, UPT, 0x40, 0x4 ;  /* 0x000000000004789c */ /* 0x000fe40003fae870 */
[----:B------:R-:W-:Y:S01]  /*00d0*/  UPLOP3.LUT UP4, UPT, UPT, UPT, UPT, 0x40, 0x4 ;  /* 0x000000000004789c */ /* 0x000fe20003f8e870 */
[----:B---3--:R-:W-:Y:S01]  /*00e0*/  IMAD.X R19, RZ, RZ, UR4, P0 ;  /* 0x00000004ff137e24 */ /* 0x008fe200080e06ff */
[----:B------:R-:W-:Y:S01]  /*00f0*/  UP2UR UR42, UPR, URZ, 0x4 ;  /* 0x00000004ff2a7883 */ /* 0x000fe20008000000 */
[----:B-1----:R-:W-:-:S05]  /*0100*/  SHF.R.U32.HI R74, RZ, 0x5, R2 ;  /* 0x00000005ff4a7819 */ /* 0x002fca0000011602 */
[----:B------:R-:W1:Y:S02]  /*0110*/  SHFL.IDX PT, R3, R74, RZ, 0x1f ;  /* 0x00001fff4a037589 */ /* 0x000e6400000e0000 */
[----:B-1----:R-:W-:-:S04]  /*0120*/  SHF.R.S32.HI R0, RZ, 0x1f, R3 ;  /* 0x0000001fff007819 */ /* 0x002fc80000011403 */
[----:B------:R-:W-:-:S04]  /*0130*/  LEA.HI R0, R0, R3, RZ, 0x2 ;  /* 0x0000000300007211 */ /* 0x000fc800078f10ff */
[----:B------:R-:W-:-:S04]  /*0140*/  SHF.R.S32.HI R0, RZ, 0x2, R0 ;  /* 0x00000002ff007819 */ /* 0x000fc80000011400 */
[----:B------:R-:W-:-:S13]  /*0150*/  ISETP.NE.AND P1, PT, R0, RZ, PT ;  /* 0x000000ff0000720c */ /* 0x000fda0003f25270 */
[----:B------:R-:W-:Y:S05]  /*0160*/  @!P1 BRA `(.L_x_0) ;  /* 0x0000000400249947 */ /* 0x000fea0003800000 */
[----:B------:R-:W-:-:S13]  /*0170*/  ISETP.NE.AND P0, PT, R0, 0x2, PT ;  /* 0x000000020000780c */ /* 0x000fda0003f05270 */
[----:B------:R-:W-:Y:S05]  /*0180*/  @!P0 BRA `(.L_x_1) ;  /* 0x0000000000f48947 */ /* 0x000fea0003800000 */
[----:B------:R-:W-:-:S13]  /*0190*/  ISETP.NE.AND P0, PT, R0, 0x1, PT ;  /* 0x000000010000780c */ /* 0x000fda0003f05270 */
[----:B------:R-:W-:Y:S05]  /*01a0*/  @P0 BRA `(.L_x_2) ;  /* 0x00000000002c0947 */ /* 0x000fea0003800000 */
[----:B------:R-:W-:Y:S01]  /*01b0*/  HFMA2 R0, -RZ, RZ, 0, 5.9604644775390625e-08 ;  /* 0x00000001ff007431 */ /* 0x000fe200000001ff */
[----:B------:R-:W-:Y:S02]  /*01c0*/  UPLOP3.LUT UP3, UPT, UPT, UPT, UPT, 0x40, 0x4 ;  /* 0x000000000004789c */ /* 0x000fe40003f6e870 */
[----:B------:R-:W-:Y:S02]  /*01d0*/  UPLOP3.LUT UP2, UPT, UPT, UPT, UPT, 0x40, 0x4 ;  /* 0x000000000004789c */ /* 0x000fe40003f4e870 */
[----:B------:R-:W-:Y:S02]  /*01e0*/  UPLOP3.LUT UP1, UPT, UPT, UPT, UPT, 0x80, 0x8 ;  /* 0x000000000008789c */ /* 0x000fe40003f2f070 */
[----:B------:R-:W-:Y:S02]  /*01f0*/  UPLOP3.LUT UP0, UPT, UPT, UPT, UPT, 0x40, 0x4 ;  /* 0x000000000004789c */ /* 0x000fe40003f0e870 */
[----:B------:R-:W-:Y:S02]  /*0200*/  UPLOP3.LUT UP6, UPT, UPT, UPT, UPT, 0x40, 0x4 ;  /* 0x000000000004789c */ /* 0x000fe40003fce870 */
[----:B------:R-:W-:-:S02]  /*0210*/  UPLOP3.LUT UP5, UPT, UPT, UPT, UPT, 0x40, 0x4 ;  /* 0x000000000004789c */ /* 0x000fc40003fae870 */
[----:B------:R-:W-:Y:S02]  /*0220*/  UPLOP3.LUT UP4, UPT, UPT, UPT, UPT, 0x80, 0x8 ;  /* 0x000000000008789c */ /* 0x000fe40003f8f070 */
[----:B------:R-:W-:Y:S02]  /*0230*/  UP2UR UR41, UPR, URZ, 0x8 ;  /* 0x00000008ff297883 */ /* 0x000fe40008000000 */
[----:B------:R-:W-:Y:S01]  /*0240*/  UP2UR UR42, UPR, URZ, 0x4 ;  /* 0x00000004ff2a7883 */ /* 0x000fe20008000000 */
[----:B------:R-:W-:Y:S11]  /*0250*/  BRA `(.L_x_0) ;  /* 0x0000000000e87947 */ /* 0x000ff60003800000 */
.L_x_2:
[----:B------:R-:W-:Y:S01]  /*0260*/  ISETP.NE.AND P0, PT, R3, 0xc, PT ;  /* 0x0000000c0300780c */ /* 0x000fe20003f05270 */
[----:B------:R-:W-:Y:S01]  /*0270*/  UPLOP3.LUT UP2, UPT, UPT, UPT, UPT, 0x40, 0x4 ;  /* 0x000000000004789c */ /* 0x000fe20003f4e870 */
[----:B------:R-:W-:Y:S01]  /*0280*/  HFMA2 R0, -RZ, RZ, 0, 1.78813934326171875e-07 ;  /* 0x00000003ff007431 */ /* 0x000fe200000001ff */
[----:B------:R-:W-:Y:S02]  /*0290*/  UPLOP3.LUT UP1, UPT, UPT, UPT, UPT, 0x80, 0x8 ;  /* 0x000000000008789c */ /* 0x000fe40003f2f070 */
[----:B------:R-:W-:Y:S02]  /*02a0*/  UP2UR UR41, UPR, URZ, 0x4 ;  /* 0x00000004ff297883 */ /* 0x000fe40008000000 */
[----:B------:R-:W-:Y:S02]  /*02b0*/  UPLOP3.LUT UP2, UPT, UPT, UPT, UPT, 0x40, 0x4 ;  /* 0x000000000004789c */ /* 0x000fe40003f4e870 */
[----:B------:R-:W-:Y:S02]  /*02c0*/  UPLOP3.LUT UP0, UPT, UPT, UPT, UPT, 0x40, 0x4 ;  /* 0x000000000004789c */ /* 0x000fe40003f0e870 */
[----:B------:R-:W-:-:S02]  /*02d0*/  UPLOP3.LUT UP6, UPT, UPT, UPT, UPT, 0x40, 0x4 ;  /* 0x000000000004789c */ /* 0x000fc40003fce870 */
[----:B------:R-:W-:Y:S02]  /*02e0*/  UPLOP3.LUT UP5, UPT, UPT, UPT, UPT, 0x80, 0x8 ;  /* 0x000000000008789c */ /* 0x000fe40003faf070 */
[----:B------:R-:W-:Y:S02]  /*02f0*/  UPLOP3.LUT UP4, UPT, UPT, UPT, UPT, 0x40, 0x4 ;  /* 0x000000000004789c */ /* 0x000fe40003f8e870 */
[----:B------:R-:W-:Y:S01]  /*0300*/  UP2UR UR42, UPR, URZ, 0x4 ;  /* 0x00000004ff2a7883 */ /* 0x000fe20008000000 */
[----:B------:R-:W-:Y:S11]  /*0310*/  @!P0 BRA `(.L_x_0) ;  /* 0x0000000000b88947 */ /* 0x000ff60003800000 */
[----:B------:R-:W-:-:S13]  /*0320*/  ISETP.NE.AND P0, PT, R3, 0xe, PT ;  /* 0x0000000e0300780c */ /* 0x000fda0003f05270 */
[----:B------:R-:W-:Y:S05]  /*0330*/  @!P0 BRA `(.L_x_3) ;  /* 0x00000000005c8947 */ /* 0x000fea0003800000 */
[----:B------:R-:W-:-:S13]  /*0340*/  ISETP.NE.AND P0, PT, R3, 0xd, PT ;  /* 0x0000000d0300780c */ /* 0x000fda0003f05270 */
[----:B------:R-:W-:Y:S05]  /*0350*/  @P0 BRA `(.L_x_4) ;  /* 0x00000000002c0947 */ /* 0x000fea0003800000 */
[----:B------:R-:W-:Y:S01]  /*0360*/  HFMA2 R0, -RZ, RZ, 0, 2.384185791015625e-07 ;  /* 0x00000004ff007431 */ /* 0x000fe200000001ff */
        /* <DEDUP_REMOVED lines=10> */
.L_x_4:
[----:B------:R-:W-:Y:S01]  /*0410*/  HFMA2 R0, -RZ, RZ, 0, 3.5762786865234375e-07 ;  /* 0x00000006ff007431 */ /* 0x000fe200000001ff */
[----:B------:R-:W-:Y:S02]  /*0420*/  UPLOP3.LUT UP3, UPT, UPT, UPT, UPT, 0x40, 0x4 ;  /* 0x000000000004789c */ /* 0x000fe40003f6e870 */
[----:B------:R-:W-:Y:S02]  /*0430*/  UPLOP3.LUT UP2, UPT, UPT, UPT, UPT, 0x40, 0x4 ;  /* 0x000000000004789c */ /* 0x000fe40003f4e870 */
[----:B------:R-:W-:Y:S02]  /*0440*/  UPLOP3.LUT UP0, UPT, UPT, UPT, UPT, 0x40, 0x4 ;  /* 0x000000000004789c */ /* 0x000fe40003f0e870 */
[----:B------:R-:W-:Y:S02]  /*0450*/  UPLOP3.LUT UP6, UPT, UPT, UPT, UPT, 0x40, 0x4 ;  /* 0x000000000004789c */ /* 0x000fe40003fce870 */
[----:B------:R-:W-:Y:S02]  /*0460*/  UPLOP3.LUT UP5, UPT, UPT, UPT, UPT, 0x40, 0x4 ;  /* 0x000000000004789c */ /* 0x000fe40003fae870 */
[----:B------:R-:W-:-:S02]  /*0470*/  UPLOP3.LUT UP4, UPT, UPT, UPT, UPT, 0x40, 0x4 ;  /* 0x000000000004789c */ /* 0x000fc40003f8e870 */
[----:B------:R-:W-:Y:S02]  /*0480*/  UP2UR UR41, UPR, URZ, 0x8 ;  /* 0x00000008ff297883 */ /* 0x000fe40008000000 */
[----:B------:R-:W-:Y:S01]  /*0490*/  UP2UR UR42, UPR, URZ, 0x4 ;  /* 0x00000004ff2a7883 */ /* 0x000fe20008000000 */
[----:B------:R-:W-:Y:S11]  /*04a0*/  BRA `(.L_x_0) ;  /* 0x0000000000547947 */ /* 0x000ff60003800000 */
.L_x_3:
[----:B------:R-:W-:Y:S01]  /*04b0*/  HFMA2 R0, -RZ, RZ, 0, 2.98023223876953125e-07 ;  /* 0x00000005ff007431 */ /* 0x000fe200000001ff */
        /* <DEDUP_REMOVED lines=10> */
.L_x_1:
[----:B------:R-:W-:Y:S01]  /*0560*/  HFMA2 R0, -RZ, RZ, 0, 1.1920928955078125e-07 ;  /* 0x00000002ff007431 */ /* 0x000fe200000001ff */
        /* <DEDUP_REMOVED lines=8> */
[----:B------:R-:W-:-:S12]  /*05f0*/  UP2UR UR42, UPR, URZ, 0x4 ;  /* 0x00000004ff2a7883 */ /* 0x000fd80008000000 */
.L_x_0:
[----:B------:R-:W-:Y:S01]  /*0600*/  ELECT P0, URZ, PT ;  /* 0x0000000000ff782f */ /* 0x000fe20003800000 */
[----:B------:R-:W-:Y:S03]  /*0610*/  BSSY.RECONVERGENT B0, `(.L_x_5) ;  /* 0x000000f000007945 */ /* 0x000fe60003800200 */
[----:B------:R-:W-:Y:S02]  /*0620*/  PLOP3.LUT P2, PT, P0, PT, UP0, 0x5d, 0xd5 ;  /* 0x0000000000d5781c */ /* 0x000fe4000074eb0d */
[----:B------:R-:W-:-:S11]  /*0630*/  PLOP3.LUT P1, PT, P0, PT, UP6, 0x5d, 0xd5 ;  /* 0x0000000000d5781c */ /* 0x000fd6000072eb6d */
[----:B------:R-:W-:Y:S05]  /*0640*/  @P2 BRA `(.L_x_6) ;  /* 0x00000000002c2947 */ /* 0x000fea0003800000 */
[----:B------:R-:W1:Y:S02]  /*0650*/  LDCU.64 UR4, c[0x0][0x348] ;  /* 0x00006900ff0477ac */ /* 0x000e640008000a00 */
[----:B-1----:R-:W-:-:S04]  /*0660*/  UIADD3 UR8, UP0, UPT, UR4, 0x80, URZ ;  /* 0x0000008004087890 */ /* 0x002fc8000ff1e0ff */
[----:B------:R-:W-:Y:S02]  /*0670*/  UIADD3.X UR9, UPT, UPT, URZ, UR5, URZ, UP0, !UPT ;  /* 0x00000005ff097290 */ /* 0x000fe400087fe4ff */
[----:B------:R-:W-:-:S04]  /*0680*/  UIADD3 UR6, UP0, UPT, UR4, 0x180, URZ ;  /* 0x0000018004067890 */ /* 0x000fc8000ff1e0ff */
[----:B------:R-:W-:Y:S02]  /*0690*/  UIADD3.X UR7, UPT, UPT, URZ, UR5, URZ, UP0, !UPT ;  /* 0x00000005ff077290 */ /* 0x000fe400087fe4ff */
[----:B------:R-:W-:Y:S01]  /*06a0*/  UIADD3 UR4, UP0, UPT, UR4, 0x280, URZ ;  /* 0x0000028004047890 */ /* 0x000fe2000ff1e0ff */
[----:B------:R1:W-:Y:S03]  /*06b0*/  UTMACCTL.PF [UR8] ;  /* 0x00000000080079b9 */ /* 0x0003e60008040000 */
[----:B------:R-:W-:-:S03]  /*06c0*/  UIADD3.X UR5, UPT, UPT, URZ, UR5, URZ, UP0, !UPT ;  /* 0x00000005ff057290 */ /* 0x000fc600087fe4ff */
[----:B------:R1:W-:Y:S06]  /*06d0*/  UTMACCTL.PF [UR6] ;  /* 0x00000000060079b9 */ /* 0x0003ec0008040000 */
[----:B------:R1:W-:Y:S02]  /*06e0*/  UTMACCTL.PF [UR4] ;  /* 0x00000000040079b9 */ /* 0x0003e40008040000 */
[----:B-1----:R-:W-:Y:S01]  /*06f0*/  NOP ;  /* 0x0000000000007918 */ /* 0x002fe20000000000 */
.L_x_6:
[----:B------:R-:W-:Y:S05]  /*0700*/  BSYNC.RECONVERGENT B0 ;  /* 0x0000000000007941 */ /* 0x000fea0003800200 */
.L_x_5:
[----:B------:R-:W-:Y:S04]  /*0710*/  BSSY.RECONVERGENT B0, `(.L_x_7) ;  /* 0x000001b000007945 */ /* 0x000fe80003800200 */
[----:B------:R-:W-:Y:S05]  /*0720*/  @P1 BRA `(.L_x_8) ;  /* 0x0000000000241947 */ /* 0x000fea0003800000 */
[----:B------:R-:W1:Y:S01]  /*0730*/  LDCU.64 UR4, c[0x0][0x348] ;  /* 0x00006900ff0477ac */ /* 0x000e620008000a00 */
[----:B------:R-:W-:Y:S02]  /*0740*/  PLOP3.LUT P6, PT, PT, PT, PT, 0x80, 0x8 ;  /* 0x000000000008781c */ /* 0x000fe40003fcf070 */
[----:B------:R-:W-:Y:S02]  /*0750*/  PLOP3.LUT P5, PT, PT, PT, PT, 0x8, 0x80 ;  /* 0x000000000080781c */ /* 0x000fe40003fae170 */
[----:B------:R-:W-:Y:S02]  /*0760*/  PLOP3.LUT P4, PT, PT, PT, PT, 0x80, 0x8 ;  /* 0x000000000008781c */ /* 0x000fe40003f8f070 */
[----:B------:R-:W-:Y:S01]  /*0770*/  PLOP3.LUT P3, PT, PT, PT, PT, 0x80, 0x8 ;  /* 0x000000000008781c */ /* 0x000fe20003f6f070 */
[----:B-1----:R-:W-:-:S04]  /*0780*/  UIADD3 UR4, UP0, UPT, UR4, 0x400, URZ ;  /* 0x0000040004047890 */ /* 0x002fc8000ff1e0ff */
[----:B------:R-:W-:-:S09]  /*0790*/  UIADD3.X UR5, UPT, UPT, URZ, UR5, URZ, UP0, !UPT ;  /* 0x00000005ff057290 */ /* 0x000fd200087fe4ff */
[----:B------:R1:W-:Y:S02]  /*07a0*/  UTMACCTL.PF [UR4] ;  /* 0x00000000040079b9 */ /* 0x0003e40008040000 */
[----:B-1----:R-:W-:Y:S05]  /*07b0*/  BRA `(.L_x_9) ;  /* 0x0000000000407947 */ /* 0x002fea0003800000 */
.L_x_8:
[----:B------:R-:W-:-:S13]  /*07c0*/  ISETP.NE.AND P1, PT, R0, 0x3, PT ;  /* 0x000000030000780c */ /* 0x000fda0003f25270 */
[----:B------:R-:W-:Y:S05]  /*07d0*/  @!P1 BRA `(.L_x_10) ;  /* 0x0000000000289947 */ /* 0x000fea0003800000 */
[----:B------:R-:W-:Y:S02]  /*07e0*/  ISETP.NE.AND P1, PT, R0, 0x4, PT ;  /* 0x000000040000780c */ /* 0x000fe40003f25270 */
[----:B------:R-:W-:Y:S02]  /*07f0*/  PLOP3.LUT P4, PT, PT, PT, PT, 0x80, 0x8 ;  /* 0x000000000008781c */ /* 0x000fe40003f8f070 */
[----:B------:R-:W-:Y:S02]  /*0800*/  PLOP3.LUT P5, PT, PT, PT, PT, 0x8, 0x80 ;  /* 0x000000000080781c */ /* 0x000fe40003fae170 */
[----:B------:R-:W-:Y:S02]  /*0810*/  PLOP3.LUT P6, PT, PT, PT, PT, 0x80, 0x8 ;  /* 0x000000000008781c */ /* 0x000fe40003fcf070 */
[----:B------:R-:W-:-:S05]  /*0820*/  PLOP3.LUT P3, PT, PT, PT, PT, 0x80, 0x8 ;  /* 0x000000000008781c */ /* 0x000fca0003f6f070 */
[----:B------:R-:W-:Y:S08]  /*0830*/  @P1 BRA `(.L_x_9) ;  /* 0x0000000000201947 */ /* 0x000ff00003800000 */
[----:B------:R-:W-:Y:S02]  /*0840*/  PLOP3.LUT P5, PT, PT, PT, PT, 0x8, 0x80 ;  /* 0x000000000080781c */ /* 0x000fe40003fae170 */
[----:B------:R-:W-:Y:S02]  /*0850*/  PLOP3.LUT P6, PT, PT, PT, PT, 0x8, 0x80 ;  /* 0x000000000080781c */ /* 0x000fe40003fce170 */
[----:B------:R-:W-:Y:S01]  /*0860*/  PLOP3.LUT P3, PT, PT, PT, PT, 0x8, 0x80 ;  /* 0x000000000080781c */ /* 0x000fe20003f6e170 */
[----:B------:R-:W-:-:S12]  /*0870*/  BRA `(.L_x_9) ;  /* 0x0000000000107947 */ /* 0x000fd80003800000 */
.L_x_10:
[----:B------:R-:W-:Y:S02]  /*0880*/  PLOP3.LUT P6, PT, PT, PT, PT, 0x8, 0x80 ;  /* 0x000000000080781c */ /* 0x000fe40003fce170 */
[----:B------:R-:W-:Y:S02]  /*0890*/  PLOP3.LUT P5, PT, PT, PT, PT, 0x80, 0x8 ;  /* 0x000000000008781c */ /* 0x000fe40003faf070 */
[----:B------:R-:W-:Y:S02]  /*08a0*/  PLOP3.LUT P4, PT, PT, PT, PT, 0x8, 0x80 ;  /* 0x000000000080781c */ /* 0x000fe40003f8e170 */
[----:B------:R-:W-:-:S13]  /*08b0*/  PLOP3.LUT P3, PT, PT, PT, PT, 0x80, 0x8 ;  /* 0x000000000008781c */ /* 0x000fda0003f6f070 */
.L_x_9:
[----:B------:R-:W-:Y:S05]  /*08c0*/  BSYNC.RECONVERGENT B0 ;  /* 0x0000000000007941 */ /* 0x000fea0003800200 */
.L_x_7:
[----:B------:R-:W1:Y:S01]  /*08d0*/  SHFL.IDX PT, R3, R74, RZ, 0x1f ;  /* 0x00001fff4a037589 */ /* 0x000e6200000e0000 */
[----:B------:R-:W-:Y:S02]  /*08e0*/  ISETP.NE.AND P1, PT, R0, 0x3, PT ;  /* 0x000000030000780c */ /* 0x000fe40003f25270 */
[----:B------:R-:W-:Y:S02]  /*08f0*/  PLOP3.LUT P0, PT, P0, PT, UP1, 0xae, 0xea ;  /* 0x0000000000ea781c */ /* 0x000fe4000070f51e */
[----:B-1----:R-:W-:-:S13]  /*0900*/  ISETP.NE.AND P2, PT, R3, RZ, PT ;  /* 0x000000ff0300720c */ /* 0x002fda0003f45270 */
[----:B------:R-:W-:Y:S05]  /*0910*/  @P2 BRA `(.L_x_11) ;  /* 0x0000000000382947 */ /* 0x000fea0003800000 */
[----:B------:R-:W1:Y:S01]  /*0920*/  S2UR UR4, SR_CgaCtaId ;  /* 0x00000000000479c3 */ /* 0x000e620000008800 */
[----:B------:R-:W-:Y:S01]  /*0930*/  UMOV UR5, 0x400 ;  /* 0x0000040000057882 */ /* 0x000fe20000000000 */
[----:B------:R-:W-:Y:S01]  /*0940*/  UMOV UR6, 0x1 ;  /* 0x0000000100067882 */ /* 0x000fe20000000000 */
[----:B------:R-:W-:Y:S01]  /*0950*/  ELECT P2, URZ, PT ;  /* 0x0000000000ff782f */ /* 0x000fe20003840000 */
[----:B------:R-:W-:-:S04]  /*0960*/  UIADD3 UR6, UPT, UPT, -UR6, 0x100000, URZ ;  /* 0x0010000006067890 */ /* 0x000fc8000fffe1ff */
[----:B------:R-:W-:Y:S02]  /*0970*/  USHF.L.U32 UR7, UR6, 0xb, URZ ;  /* 0x0000000b06077899 */ /* 0x000fe400080006ff */
[----:B------:R-:W-:Y:S02]  /*0980*/  USHF.L.U32 UR6, UR6, 0x1, URZ ;  /* 0x0000000106067899 */ /* 0x000fe400080006ff */
[----:B-1----:R-:W-:Y:S01]  /*0990*/  ULEA UR4, UR4, UR5, 0x18 ;  /* 0x0000000504047291 */ /* 0x002fe2000f8ec0ff */
[----:B------:R-:W1:Y:S11]  /*09a0*/  FENCE.VIEW.ASYNC.S ;  /* 0x00000000000073c6 */ /* 0x000e760000000000 */
[----:B-1----:R1:W2:Y:S01]  /*09b0*/  SYNCS.EXCH.64 URZ, [UR4+0x38000], UR6 ;  /* 0x0380000604ff75b2 */ /* 0x0022a20008000100 */
[----:B------:R1:W3:Y:S01]  /*09c0*/  SYNCS.EXCH.64 URZ, [UR4+0x38010], UR6 ;  /* 0x0380100604ff75b2 */ /* 0x0002e20008000100 */
[----:B------:R1:W4:Y:S01]  /*09d0*/  SYNCS.EXCH.64 URZ, [UR4+0x38008], UR6 ;  /* 0x0380080604ff75b2 */ /* 0x0003220008000100 */
[----:B------:R1:W1:Y:S01]  /*09e0*/  SYNCS.EXCH.64 URZ, [UR4+0x38018], UR6 ;  /* 0x0380180604ff75b2 */ /* 0x0002620008000100 */
[----:B------:R-:W-:Y:S01]  /*09f0*/  NOP ;  /* 0x0000000000007918 */ /* 0x000fe20000000000 */
.L_x_11:
[----:B------:R-:W-:Y:S01]  /*0a00*/  NOP ;  /* 0x0000000000007918 */ /* 0x000fe20000000000 */
[----:B------:R-:W-:Y:S05]  /*0a10*/  @!P1 BRA `(.L_x_12) ;  /* 0x0000000000289947 */ /* 0x000fea0003800000 */
[----:B------:R-:W-:Y:S01]  /*0a20*/  ISETP.NE.AND P1, PT, R0, 0x4, PT ;  /* 0x000000040000780c */ /* 0x000fe20003f25270 */
[----:B------:R-:W-:Y:S02]  /*0a30*/  UPLOP3.LUT UP3, UPT, UPT, UPT, UPT, 0x80, 0x8 ;  /* 0x000000000008789c */ /* 0x000fe40003f6f070 */
[----:B------:R-:W-:Y:S02]  /*0a40*/  UPLOP3.LUT UP2, UPT, UPT, UPT, UPT, 0x40, 0x4 ;  /* 0x000000000004789c */ /* 0x000fe40003f4e870 */
[----:B------:R-:W-:Y:S02]  /*0a50*/  UPLOP3.LUT UP1, UPT, UPT, UPT, UPT, 0x80, 0x8 ;  /* 0x000000000008789c */ /* 0x000fe40003f2f070 */
[----:B------:R-:W-:-:S06]  /*0a60*/  UPLOP3.LUT UP0, UPT, UPT, UPT, UPT, 0x80, 0x8 ;  /* 0x000000000008789c */ /* 0x000fcc0003f0f070 */
[----:B------:R-:W-:Y:S05]  /*0a70*/  @P1 BRA `(.L_x_13) ;  /* 0x0000000000201947 */ /* 0x000fea0003800000 */
[----:B------:R-:W-:Y:S02]  /*0a80*/  UPLOP3.LUT UP2, UPT, UPT, UPT, UPT, 0x40, 0x4 ;  /* 0x000000000004789c */ /* 0x000fe40003f4e870 */
[----:B------:R-:W-:Y:S02]  /*0a90*/  UPLOP3.LUT UP3, UPT, UPT, UPT, UPT, 0x40, 0x4 ;  /* 0x000000000004789c */ /* 0x000fe40003f6e870 */
[----:B------:R-:W-:Y:S01]  /*0aa0*/  UPLOP3.LUT UP0, UPT, UPT, UPT, UPT, 0x40, 0x4 ;  /* 0x000000000004789c */ /* 0x000fe20003f0e870 */
[----:B------:R-:W-:Y:S05]  /*0ab0*/  BRA `(.L_x_13) ;  /* 0x0000000000107947 */ /* 0x000fea0003800000 */
.L_x_12:
[----:B------:R-:W-:Y:S02]  /*0ac0*/  UPLOP3.LUT UP3, UPT, UPT, UPT, UPT, 0x40, 0x4 ;  /* 0x000000000004789c */ /* 0x000fe40003f6e870 */
[----:B------:R-:W-:Y:S02]  /*0ad0*/  UPLOP3.LUT UP2, UPT, UPT, UPT, UPT, 0x80, 0x8 ;  /* 0x000000000008789c */ /* 0x000fe40003f4f070 */
[----:B------:R-:W-:Y:S02]  /*0ae0*/  UPLOP3.LUT UP1, UPT, UPT, UPT, UPT, 0x40, 0x4 ;  /* 0x000000000004789c */ /* 0x000fe40003f2e870 */
[----:B------:R-:W-:Y:S02]  /*0af0*/  UPLOP3.LUT UP0, UPT, UPT, UPT, UPT, 0x80, 0x8 ;  /* 0x000000000008789c */ /* 0x000fe40003f0f070 */
.L_x_13:
[----:B------:R-:W5:Y:S02]  /*0b00*/  SHFL.IDX PT, R3, R74, RZ, 0x1f ;  /* 0x00001fff4a037589 */ /* 0x000f6400000e0000 */
[----:B-----5:R-:W-:-:S13]  /*0b10*/  ISETP.NE.AND P1, PT, R3, RZ, PT ;  /* 0x000000ff0300720c */ /* 0x020fda0003f25270 */
[----:B------:R-:W-:Y:S05]  /*0b20*/  @P1 BRA `(.L_x_14) ;  /* 0x0000000000401947 */ /* 0x000fea0003800000 */
[----:B-1----:R-:W1:Y:S01]  /*0b30*/  S2UR UR4, SR_CgaCtaId ;  /* 0x00000000000479c3 */ /* 0x002e620000008800 */
        /* <DEDUP_REMOVED lines=8> */
[----:B-1----:R1:W1:Y:S01]  /*0bc0*/  SYNCS.EXCH.64 URZ, [UR4+0x38020], UR6 ;  /* 0x0380200604ff75b2 */ /* 0x0022620008000100 */
[----:B------:R1:W1:Y:S01]  /*0bd0*/  SYNCS.EXCH.64 URZ, [UR4+0x38038], UR6 ;  /* 0x0380380604ff75b2 */ /* 0x0002620008000100 */
[----:B------:R1:W1:Y:S01]  /*0be0*/  SYNCS.EXCH.64 URZ, [UR4+0x38028], UR6 ;  /* 0x0380280604ff75b2 */ /* 0x0002620008000100 */
[----:B------:R1:W1:Y:S01]  /*0bf0*/  SYNCS.EXCH.64 URZ, [UR4+0x38040], UR6 ;  /* 0x0380400604ff75b2 */ /* 0x0002620008000100 */
[----:B------:R1:W1:Y:S01]  /*0c00*/  SYNCS.EXCH.64 URZ, [UR4+0x38030], UR6 ;  /* 0x0380300604ff75b2 */ /* 0x0002620008000100 */
[----:B------:R1:W1:Y:S01]  /*0c10*/  SYNCS.EXCH.64 URZ, [UR4+0x38048], UR6 ;  /* 0x0380480604ff75b2 */ /* 0x0002620008000100 */
[----:B------:R-:W-:Y:S01]  /*0c20*/  NOP ;  /* 0x0000000000007918 */ /* 0x000fe20000000000 */
.L_x_14:
[----:B------:R-:W5:Y:S01]  /*0c30*/  SHFL.IDX PT, R3, R74, RZ, 0x1f ;  /* 0x00001fff4a037589 */ /* 0x000f6200000e0000 */
[----:B------:R-:W-:Y:S01]  /*0c40*/  NOP ;  /* 0x0000000000007918 */ /* 0x000fe20000000000 */
[----:B-----5:R-:W-:-:S13]  /*0c50*/  ISETP.NE.AND P1, PT, R3, RZ, PT ;  /* 0x000000ff0300720c */ /* 0x020fda0003f25270 */
[----:B------:R-:W-:Y:S05]  /*0c60*/  @P1 BRA `(.L_x_15) ;  /* 0x0000000000401947 */ /* 0x000fea0003800000 */
[----:B-1----:R-:W1:Y:S01]  /*0c70*/  S2UR UR4, SR_CgaCtaId ;  /* 0x00000000000479c3 */ /* 0x002e620000008800 */
[----:B------:R-:W-:Y:S01]  /*0c80*/  UMOV UR5, 0x400 ;  /* 0x0000040000057882 */ /* 0x000fe20000000000 */
[----:B------:R-:W-:Y:S01]  /*0c90*/  UMOV UR6, 0x1 ;  /* 0x0000000100067882 */ /* 0x000fe20000000000 */
[----:B------:R-:W-:Y:S01]  /*0ca0*/  UMOV UR8, 0x80 ;  /* 0x0000008000087882 */ /* 0x000fe20000000000 */
[----:B------:R-:W-:-:S04]  /*0cb0*/  UIADD3 UR6, UPT, UPT, -UR6, 0x100000, URZ ;  /* 0x0010000006067890 */ /* 0x000fc8000fffe1ff */
[----:B------:R-:W-:Y:S02]  /*0cc0*/  USHF.L.U32 UR7, UR6, 0xb, URZ ;  /* 0x0000000b06077899 */ /* 0x000fe400080006ff */
[----:B------:R-:W-:Y:S02]  /*0cd0*/  USHF.L.U32 UR6, UR6, 0x1, URZ ;  /* 0x0000000106067899 */ /* 0x000fe400080006ff */
[----:B------:R-:W-:-:S04]  /*0ce0*/  UIADD3 UR8, UPT, UPT, -UR8, 0x100000, URZ ;  /* 0x0010000008087890 */ /* 0x000fc8000fffe1ff */
[----:B------:R-:W-:Y:S02]  /*0cf0*/  USHF.L.U32 UR9, UR8, 0xb, URZ ;  /* 0x0000000b08097899 */ /* 0x000fe400080006ff */
[----:B------:R-:W-:Y:S01]  /*0d00*/  USHF.L.U32 UR8, UR8, 0x1, URZ ;  /* 0x0000000108087899 */ /* 0x000fe200080006ff */
[----:B------:R-:W-:Y:S01]  /*0d10*/  ELECT P1, URZ, PT ;  /* 0x0000000000ff782f */ /* 0x000fe20003820000 */
[----:B-1----:R-:W-:Y:S01]  /*0d20*/  ULEA UR4, UR4, UR5, 0x18 ;  /* 0x0000000504047291 */ /* 0x002fe2000f8ec0ff */
[----:B------:R-:W1:Y:S11]  /*0d30*/  FENCE.VIEW.ASYNC.S ;  /* 0x00000000000073c6 */ /* 0x000e760000000000 */
[----:B-1----:R1:W1:Y:S01]  /*0d40*/  SYNCS.EXCH.64 URZ, [UR4+0x38050], UR6 ;  /* 0x0380500604ff75b2 */ /* 0x0022620008000100 */
[----:B------:R1:W1:Y:S01]  /*0d50*/  SYNCS.EXCH.64 URZ, [UR4+0x38058], UR8 ;  /* 0x0380580804ff75b2 */ /* 0x0002620008000100 */
[----:B------:R-:W-:Y:S01]  /*0d60*/  NOP ;  /* 0x0000000000007918 */ /* 0x000fe20000000000 */
.L_x_15:
[----:B------:R-:W5:Y:S01]  /*0d70*/  SHFL.IDX PT, R3, R74, RZ, 0x1f ;  /* 0x00001fff4a037589 */ /* 0x000f6200000e0000 */
[----:B-1----:R-:W-:Y:S01]  /*0d80*/  UP2UR UR4, UPR, URZ, 0x1 ;  /* 0x00000001ff047883 */ /* 0x002fe20008000000 */
[----:B------:R-:W-:Y:S01]  /*0d90*/  ISETP.NE.AND P2, PT, R0, 0x2, PT ;  /* 0x000000020000780c */ /* 0x000fe20003f45270 */
[----:B------:R-:W-:Y:S01]  /*0da0*/  UISETP.NE.AND UP0, UPT, UR42, URZ, UPT ;  /* 0x000000ff2a00728c */ /* 0x000fe2000bf05270 */
[----:B------:R-:W-:-:S03]  /*0db0*/  NOP ;  /* 0x0000000000007918 */ /* 0x000fc60000000000 */
[----:B------:R-:W-:Y:S02]  /*0dc0*/  USEL UR5, URZ, 0x2, !UP0 ;  /* 0x00000002ff057887 */ /* 0x000fe4000c000000 */
[----:B------:R-:W-:Y:S02]  /*0dd0*/  UISETP.NE.AND UP0, UPT, UR4, URZ, UPT ;  /* 0x000000ff0400728c */ /* 0x000fe4000bf05270 */
[----:B------:R-:W-:Y:S02]  /*0de0*/  USEL UR4, URZ, 0x2, !UP4 ;  /* 0x00000002ff047887 */ /* 0x000fe4000e000000 */
[----:B------:R-:W-:Y:S02]  /*0df0*/  USEL UR55, UR5, 0x1, !UP5 ;  /* 0x0000000105377887 */ /* 0x000fe4000e800000 */
[----:B------:R-:W-:Y:S01]  /*0e00*/  USEL UR4, UR4, 0x1, !UP5 ;  /* 0x0000000104047887 */ /* 0x000fe2000e800000 */
[----:B-----5:R-:W-:-:S05]  /*0e10*/  ISETP.NE.AND P1, PT, R3, RZ, PT ;  /* 0x000000ff0300720c */ /* 0x020fca0003f25270 */
[----:B------:R-:W-:-:S05]  /*0e20*/  IMAD.U32 R3, RZ, RZ, UR4 ;  /* 0x00000004ff037e24 */ /* 0x000fca000f8e00ff */
[----:B------:R1:W-:Y:S03]  /*0e30*/  STL [R1+0x18], R3 ;  /* 0x0000180301007387 */ /* 0x0003e60000100800 */
[----:B------:R-:W-:Y:S05]  /*0e40*/  @P1 BRA `(.L_x_16) ;  /* 0x0000000000401947 */ /* 0x000fea0003800000 */
[----:B------:R-:W5:Y:S01]  /*0e50*/  S2UR UR4, SR_CgaCtaId ;  /* 0x00000000000479c3 */ /* 0x000f620000008800 */
        /* <DEDUP_REMOVED lines=10> */
[----:B-----5:R-:W-:Y:S01]  /*0f00*/  ULEA UR4, UR4, UR5, 0x18 ;  /* 0x0000000504047291 */ /* 0x020fe2000f8ec0ff */
[----:B------:R-:W5:Y:S11]  /*0f10*/  FENCE.VIEW.ASYNC.S ;  /* 0x00000000000073c6 */ /* 0x000f760000000000 */
[----:B-----5:R1:W1:Y:S01]  /*0f20*/  SYNCS.EXCH.64 URZ, [UR4+0x38060], UR8 ;  /* 0x0380600804ff75b2 */ /* 0x0202620008000100 */
[----:B------:R1:W1:Y:S01]  /*0f30*/  SYNCS.EXCH.64 URZ, [UR4+0x38068], UR6 ;  /* 0x0380680604ff75b2 */ /* 0x0002620008000100 */
[----:B------:R-:W-:Y:S01]  /*0f40*/  NOP ;  /* 0x0000000000007918 */ /* 0x000fe20000000000 */
.L_x_16:
[----:B------:R-:W-:Y:S01]  /*0f50*/  NOP ;  /* 0x0000000000007918 */ /* 0x000fe20000000000 */
[----:B------:R-:W-:Y:S05]  /*0f60*/  @!P2 BRA `(.L_x_17) ;  /* 0x000000000024a947 */ /* 0x000fea0003800000 */
[----:B------:R-:W-:Y:S01]  /*0f70*/  ISETP.NE.AND P1, PT, R0, RZ, PT ;  /* 0x000000ff0000720c */ /* 0x000fe20003f25270 */
[----:B-1----:R-:W-:Y:S02]  /*0f80*/  UP2UR UR4, UPR, URZ, 0x1 ;  /* 0x00000001ff047883 */ /* 0x002fe40008000000 */
[----:B------:R-:W-:Y:S01]  /*0f90*/  UPLOP3.LUT UP0, UPT, UPT, UPT, UPT, 0x80, 0x8 ;  /* 0x000000000008789c */ /* 0x000fe20003f0f070 */
[----:B------:R-:W-:-:S03]  /*0fa0*/  UMOV UR11, URZ ;  /* 0x000000ff000b7c82 */ /* 0x000fc60008000000 */
[----:B------:R-:W-:Y:S02]  /*0fb0*/  UP2UR UR43, UPR, URZ, 0x1 ;  /* 0x00000001ff2b7883 */ /* 0x000fe40008000000 */
[----:B------:R-:W-:-:S04]  /*0fc0*/  UISETP.NE.AND UP0, UPT, UR4, URZ, UPT ;  /* 0x000000ff0400728c */ /* 0x000fc8000bf05270 */
[----:B------:R-:W-:Y:S07]  /*0fd0*/  @P1 BRA `(.L_x_18) ;  /* 0x00000000001c1947 */ /* 0x000fee0003800000 */
[----:B------:R-:W-:Y:S01]  /*0fe0*/  UMOV UR11, 0x1 ;  /* 0x00000001000b7882 */ /* 0x000fe20000000000 */
[----:B------:R-:W-:Y:S05]  /*0ff0*/  BRA `(.L_x_18) ;  /* 0x0000000000147947 */ /* 0x000fea0003800000 */
.L_x_17:
[----:B-1----:R-:W-:Y:S02]  /*1000*/  UP2UR UR4, UPR, URZ, 0x1 ;  /* 0x00000001ff047883 */ /* 0x002fe40008000000 */
[----:B------:R-:W-:Y:S01]  /*1010*/  UPLOP3.LUT UP0, UPT, UPT, UPT, UPT, 0x40, 0x4 ;  /* 0x000000000004789c */ /* 0x000fe20003f0e870 */
[----:B------:R-:W-:-:S03]  /*1020*/  UMOV UR11, 0x2 ;  /* 0x00000002000b7882 */ /* 0x000fc60000000000 */
[----:B------:R-:W-:Y:S02]  /*1030*/  UP2UR UR43, UPR, URZ, 0x1 ;  /* 0x00000001ff2b7883 */ /* 0x000fe40008000000 */
[----:B------:R-:W-:Y:S02]  /*1040*/  UISETP.NE.AND UP0, UPT, UR4, URZ, UPT ;  /* 0x000000ff0400728c */ /* 0x000fe4000bf05270 */
.L_x_18:
[----:B------:R-:W1:Y:S02]  /*1050*/  SHFL.IDX PT, R3, R74, RZ, 0x1f ;  /* 0x00001fff4a037589 */ /* 0x000e6400000e0000 */
[----:B-1----:R-:W-:-:S13]  /*1060*/  ISETP.NE.AND P1, PT, R3, RZ, PT ;  /* 0x000000ff0300720c */ /* 0x002fda0003f25270 */
[----:B------:R-:W-:Y:S05]  /*1070*/  @P1 BRA `(.L_x_19) ;  /* 0x0000000000301947 */ /* 0x000fea0003800000 */
[----:B------:R-:W1:Y:S01]  /*1080*/  S2UR UR6, SR_CgaCtaId ;  /* 0x00000000000679c3 */ /* 0x000e620000008800 */
[----:B------:R-:W-:Y:S01]  /*1090*/  UMOV UR4, 0x400 ;  /* 0x0000040000047882 */ /* 0x000fe20000000000 */
[----:B------:R-:W-:Y:S01]  /*10a0*/  UMOV UR5, 0x80 ;  /* 0x0000008000057882 */ /* 0x000fe20000000000 */
[----:B------:R-:W-:Y:S01]  /*10b0*/  ELECT P1, URZ, PT ;  /* 0x0000000000ff782f */ /* 0x000fe20003820000 */
[----:B-1----:R-:W-:Y:S02]  /*10c0*/  ULEA UR6, UR6, UR4, 0x18 ;  /* 0x0000000406067291 */ /* 0x002fe4000f8ec0ff */
[----:B------:R-:W-:-:S04]  /*10d0*/  UIADD3 UR4, UPT, UPT, -UR5, 0x100000, URZ ;  /* 0x0010000005047890 */ /* 0x000fc8000fffe1ff */
[----:B------:R-:W-:Y:S02]  /*10e0*/  USHF.L.U32 UR5, UR4, 0xb, URZ ;  /* 0x0000000b04057899 */ /* 0x000fe400080006ff */
[----:B------:R-:W-:Y:S01]  /*10f0*/  USHF.L.U32 UR4, UR4, 0x1, URZ ;  /* 0x0000000104047899 */ /* 0x000fe200080006ff */
[----:B------:R-:W1:Y:S11]  /*1100*/  FENCE.VIEW.ASYNC.S ;  /* 0x00000000000073c6 */ /* 0x000e760000000000 */
[----:B-1----:R1:W1:Y:S01]  /*1110*/  SYNCS.EXCH.64 URZ, [UR6+0x38070], UR4 ;  /* 0x0380700406ff75b2 */ /* 0x0022620008000100 */
[----:B------:R1:W1:Y:S01]  /*1120*/  SYNCS.EXCH.64 URZ, [UR6+0x38078], UR4 ;  /* 0x0380780406ff75b2 */ /* 0x0002620008000100 */
[----:B------:R-:W-:Y:S01]  /*1130*/  NOP ;  /* 0x0000000000007918 */ /* 0x000fe20000000000 */
.L_x_19:
[----:B------:R-:W-:Y:S01]  /*1140*/  NOP ;  /* 0x0000000000007918 */ /* 0x000fe20000000000 */
[----:B------:R-:W-:Y:S05]  /*1150*/  @!P2 BRA `(.L_x_20) ;  /* 0x000000000024a947 */ /* 0x000fea0003800000 */
[----:B------:R-:W-:Y:S01]  /*1160*/  ISETP.NE.AND P1, PT, R0, 0x1, PT ;  /* 0x000000010000780c */ /* 0x000fe20003f25270 */
        /* <DEDUP_REMOVED lines=8> */
.L_x_20:
[----:B-1----:R-:W-:Y:S02]  /*11f0*/  UP2UR UR4, UPR, URZ, 0x1 ;  /* 0x00000001ff047883 */ /* 0x002fe40008000000 */
[----:B------:R-:W-:Y:S01]  /*1200*/  UPLOP3.LUT UP0, UPT, UPT, UPT, UPT, 0x40, 0x4 ;  /* 0x000000000004789c */ /* 0x000fe20003f0e870 */
[----:B------:R-:W-:-:S03]  /*1210*/  UMOV UR10, 0x2 ;  /* 0x00000002000a7882 */ /* 0x000fc60000000000 */
[----:B------:R-:W-:Y:S02]  /*1220*/  UP2UR UR44, UPR, URZ, 0x1 ;  /* 0x00000001ff2c7883 */ /* 0x000fe40008000000 */
[----:B------:R-:W-:Y:S02]  /*1230*/  UISETP.NE.AND UP0, UPT, UR4, URZ, UPT ;  /* 0x000000ff0400728c */ /* 0x000fe4000bf05270 */
.L_x_21:
[----:B------:R-:W1:Y:S01]  /*1240*/  SHFL.IDX PT, R3, R74, RZ, 0x1f ;  /* 0x00001fff4a037589 */ /* 0x000e6200000e0000 */
[----:B------:R-:W-:Y:S02]  /*1250*/  USEL UR51, URZ, 0x1, !UP4 ;  /* 0x00000001ff337887 */ /* 0x000fe4000e000000 */
[----:B------:R-:W-:Y:S01]  /*1260*/  USEL UR12, URZ, 0x1, UP4 ;  /* 0x00000001ff0c7887 */ /* 0x000fe2000a000000 */
        /* <DEDUP_REMOVED lines=14> */
.L_x_22:
        /* <DEDUP_REMOVED lines=19> */
[----:B------:R1:W1:Y:S01]  /*1480*/  SYNCS.EXCH.64 URZ, [UR4+0x38098], UR8 ;  /* 0x0380980804ff75b2 */ /* 0x0002620008000100 */
[----:B------:R1:W1:Y:S01]  /*1490*/  SYNCS.EXCH.64 URZ, [UR4+0x380a8], UR6 ;  /* 0x0380a80604ff75b2 */ /* 0x0002620008000100 */
[----:B------:R-:W-:Y:S01]  /*14a0*/  NOP ;  /* 0x0000000000007918 */ /* 0x000fe20000000000 */
.L_x_23:
        /* <DEDUP_REMOVED lines=22> */
.L_x_24:
[----:B------:R-:W5:Y:S01]  /*1610*/  SHFL.IDX PT, R3, R74, RZ, 0x1f ;  /* 0x00001fff4a037589 */ /* 0x000f6200000e0000 */
[----:B------:R-:W-:Y:S01]  /*1620*/  NOP ;  /* 0x0000000000007918 */ /* 0x000fe20000000000 */
[----:B-----5:R-:W-:-:S13]  /*1630*/  ISETP.NE.AND P1, PT, R3, RZ, PT ;  /* 0x000000ff0300720c */ /* 0x020fda0003f25270 */
[----:B------:R-:W-:Y:S05]  /*1640*/  @P1 BRA `(.L_x_25) ;  /* 0x0000000000301947 */ /* 0x000fea0003800000 */
[----:B-1----:R-:W1:Y:S01]  /*1650*/  S2UR UR6, SR_CgaCtaId ;  /* 0x00000000000679c3 */ /* 0x002e620000008800 */
        /* <DEDUP_REMOVED lines=11> */
.L_x_25:
[----:B------:R-:W-:Y:S01]  /*1710*/  ISETP.GT.AND P1, PT, R0, 0x3, PT ;  /* 0x000000030000780c */ /* 0x000fe20003f24270 */
[----:B------:R-:W-:Y:S01]  /*1720*/  NOP ;  /* 0x0000000000007918 */ /* 0x000fe20000000000 */
[----:B------:R-:W-:Y:S01]  /*1730*/  MOV R90, UR12 ;  /* 0x0000000c005a7c02 */ /* 0x000fe20008000f00 */
[----:B-1234-:R-:W-:Y:S10]  /*1740*/  BAR.SYNC.DEFER_BLOCKING 0x0 ;  /* 0x0000000000007b1d */ /* 0x01eff40000010000 */
[----:B------:R-:W-:Y:S05]  /*1750*/  @P1 BRA `(.L_x_26) ;  /* 0x000001ec00bc1947 */ /* 0x000fea0003800000 */
[----:B------:R-:W-:-:S13]  /*1760*/  ISETP.GE.U32.AND P0, PT, R0, 0x2, PT ;  /* 0x000000020000780c */ /* 0x000fda0003f06070 */
[----:B------:R-:W-:Y:S05]  /*1770*/  @!P0 BRA `(.L_x_27) ;  /* 0x0000019000ec8947 */ /* 0x000fea0003800000 */
[----:B------:R-:W-:Y:S05]  /*1780*/  @!P2 BRA `(.L_x_28) ;  /* 0x0000003400fca947 */ /* 0x000fea0003800000 */
[----:B------:R-:W-:-:S08]  /*1790*/  NOP ;  /* 0x0000000000007918 */ /* 0x000fd00000000000 */
[----:B------:R-:W1:-:S00]  /*17a0*/  USETMAXREG.DEALLOC.CTAPOOL 0x20 ;  /* 0x00000020000079c8 */ /* 0x000e4000080e0500 */
[----:B------:R-:W2:Y:S08]  /*17b0*/  S2UR UR4, SR_CTAID.X ;  /* 0x00000000000479c3 */ /* 0x000eb00000002500 */
[----:B-1----:R-:W1:Y:S01]  /*17c0*/  LDC R0, c[0x0][0x380] ;  /* 0x0000e000ff007b82 */ /* 0x002e620000000800 */
[----:B--2---:R-:W-:-:S06]  /*17d0*/  USHF.L.U32 UR4, UR4, 0x8, URZ ;  /* 0x0000000804047899 */ /* 0x004fcc00080006ff */
[----:B-1----:R-:W-:-:S13]  /*17e0*/  ISETP.LE.U32.AND P0, PT, R0, UR4, PT ;  /* 0x0000000400007c0c */ /* 0x002fda000bf03070 */
[----:B------:R-:W-:Y:S05]  /*17f0*/  @P0 EXIT ;  /* 0x000000000000094d */ /* 0x000fea0003800000 */
[----:B------:R-:W1:Y:S01]  /*1800*/  S2UR UR18, SR_CgaCtaId ;  /* 0x00000000001279c3 */ /* 0x000e620000008800 */
[----:B------:R-:W-:Y:S01]  /*1810*/  UMOV UR4, 0x40 ;  /* 0x0000004000047882 */ /* 0x000fe20000000000 */
[----:B------:R-:W-:Y:S01]  /*1820*/  NOP ;  /* 0x0000000000007918 */ /* 0x000fe20000000000 */
[----:B-1----:R-:W-:-:S03]  /*1830*/  ULEA UR5, UR18, UR4, 0x18 ;  /* 0x0000000412057291 */ /* 0x002fc6000f8ec0ff */
[----:B------:R-:W-:Y:S02]  /*1840*/  UMOV UR4, 0x400 ;  /* 0x0000040000047882 */ /* 0x000fe40000000000 */
[----:B------:R-:W-:-:S04]  /*1850*/  ULEA UR18, UR18, UR4, 0x18 ;  /* 0x0000000412127291 */ /* 0x000fc8000f8ec0ff */
[----:B------:R-:W1:Y:S02]  /*1860*/  LDS.U8 R0, [UR5+0x1c] ;  /* 0x00001c05ff007984 */ /* 0x000e640008000000 */
[----:B-1----:R-:W-:-:S13]  /*1870*/  ISETP.NE.AND P0, PT, R0, RZ, PT ;  /* 0x000000ff0000720c */ /* 0x002fda0003f05270 */
[----:B------:R-:W-:Y:S05]  /*1880*/  @P0 BRA `(.L_x_29) ;  /* 0x0000000000580947 */ /* 0x000fea0003800000 */
[----:B------:R-:W-:-:S13]  /*1890*/  ELECT P0, URZ, PT ;  /* 0x0000000000ff782f */ /* 0x000fda0003800000 */
[----:B------:R-:W-:Y:S05]  /*18a0*/  @!P0 BRA `(.L_x_30) ;  /* 0x0000000000608947 */ /* 0x000fea0003800000 */
[----:B------:R-:W-:Y:S01]  /*18b0*/  UMOV UR4, 0x10 ;  /* 0x0000001000047882 */ /* 0x000fe20000000000 */
[----:B------:R-:W-:Y:S01]  /*18c0*/  HFMA2 R0, -RZ, RZ, 0, 5.9604644775390625e-08 ;  /* 0x00000001ff007431 */ /* 0x000fe200000001ff */
[----:B------:R-:W-:-:S03]  /*18d0*/  MOV R2, 0xffff ;  /* 0x0000ffff00027802 */ /* 0x000fc60000000f00 */
[----:B------:R-:W-:Y:S04]  /*18e0*/  DEPBAR.LE SB1, 0x36 ;  /* 0x00009d800000791a */ /* 0x000fe80000000000 */
[----:B------:R-:W1:Y:S02]  /*18f0*/  UTCATOMSWS.FIND_AND_SET.ALIGN UP0, UR4, UR4 ;  /* 0x00000004000475e3 */ /* 0x000e640008000800 */
[----:B-1----:R-:W-:Y:S01]  /*1900*/  MOV R3, UR4 ;  /* 0x0000000400037c02 */ /* 0x002fe20008000f00 */
[----:B------:R-:W-:Y:S06]  /*1910*/  BRA.U UP0, `(.L_x_31) ;  /* 0x0000000100187547 */ /* 0x000fec000b800000 */
.L_x_32:
[----:B------:R-:W-:Y:S05]  /*1920*/  NANOSLEEP 0x64 ;  /* 0x000000640000795d */ /* 0x000fea0003800000 */
[----:B------:R-:W-:-:S05]  /*1930*/  UMOV UR4, 0x10 ;  /* 0x0000001000047882 */ /* 0x000fca0000000000 */
[----:B------:R-:W-:Y:S04]  /*1940*/  DEPBAR.LE SB1, 0x36 ;  /* 0x00009d800000791a */ /* 0x000fe80000000000 */
[----:B------:R-:W1:Y:S02]  /*1950*/  UTCATOMSWS.FIND_AND_SET.ALIGN UP0, UR4, UR4 ;  /* 0x00000004000475e3 */ /* 0x000e640008000800 */
[----:B-1----:R-:W-:Y:S01]  /*1960*/  MOV R3, UR4 ;  /* 0x0000000400037c02 */ /* 0x002fe20008000f00 */
[----:B------:R-:W-:Y:S05]  /*1970*/  BRA.U !UP0, `(.L_x_32) ;  /* 0xfffffffd08e87547 */ /* 0x000fea000b83ffff */
.L_x_31:
[-C--:B------:R-:W-:Y:S02]  /*1980*/  SHF.L.U32 R2, R2, R3.reuse, RZ ;  /* 0x0000000302027219 */ /* 0x080fe400000006ff */
[----:B------:R-:W-:Y:S01]  /*1990*/  SHF.L.U32 R0, R0, R3, RZ ;  /* 0x0000000300007219 */ /* 0x000fe200000006ff */
[----:B------:R-:W-:Y:S02]  /*19a0*/  IMAD.SHL.U32 R3, R3, 0x20, RZ ;  /* 0x0000002003037824 */ /* 0x000fe400078e00ff */
[----:B------:R1:W-:Y:S04]  /*19b0*/  ATOMS.OR RZ, [UR5+0x14], R2 ;  /* 0x00001402ffff798c */ /* 0x0003e8000b000005 */
[----:B------:R1:W-:Y:S04]  /*19c0*/  ATOMS.OR RZ, [UR5+0x18], R0 ;  /* 0x00001800ffff798c */ /* 0x0003e8000b000005 */
[----:B------:R1:W-:Y:S01]  /*19d0*/  STS [UR18+0x380e0], R3 ;  /* 0x0380e003ff007988 */ /* 0x0003e20008000812 */
[----:B------:R-:W-:Y:S05]  /*19e0*/  BRA `(.L_x_30) ;  /* 0x0000000000107947 */ /* 0x000fea0003800000 */
.L_x_29:
[----:B------:R-:W-:Y:S02]  /*19f0*/  MOV R0, 0xffffffff ;  /* 0xffffffff00007802 */ /* 0x000fe40000000f00 */
[----:B------:R-:W-:-:S03]  /*1a00*/  MOV R2, 0x1a30 ;  /* 0x00001a3000027802 */ /* 0x000fc60000000f00 */
[----:B------:R1:W-:Y:S04]  /*1a10*/  STS [UR18+0x380e0], R0 ;  /* 0x0380e000ff007988 */ /* 0x0003e80008000812 */
[----:B-1----:R-:W-:Y:S05]  /*1a20*/  CALL.REL.NOINC `($__internal_1_$__cuda_sm10x_tcgen05_guardrail_trap_phase_invalid_during_alloc) ;  /* 0x0000025400c07944 */ /* 0x002fea0003c00000 */
.L_x_30:
[----:B------:R-:W-:Y:S05]  /*1a30*/  WARPSYNC.ALL ;  /* 0x0000000000007948 */ /* 0x000fea0003800000 */
[----:B------:R-:W2:Y:S02]  /*1a40*/  LDCU UR73, c[0x0][0x384] ;  /* 0x00007080ff4977ac */ /* 0x000ea40008000800 */
[----:B--2---:R-:W-:Y:S01]  /*1a50*/  ISETP.NE.AND P0, PT, RZ, UR73, PT ;  /* 0x00000049ff007c0c */ /* 0x004fe2000bf05270 */
[----:B------:R-:W-:-:S12]  /*1a60*/  NOP ;  /* 0x0000000000007918 */ /* 0x000fd80000000000 */
[----:B------:R-:W-:Y:S05]  /*1a70*/  @!P0 EXIT ;  /* 0x000000000000894d */ /* 0x000fea0003800000 */
[----:B------:R-:W-:Y:S01]  /*1a80*/  UIADD3 UR4, UPT, UPT, UR18, 0x20000, URZ ;  /* 0x0002000012047890 */ /* 0x000fe2000fffe0ff */
[----:B------:R-:W-:Y:S01]  /*1a90*/  BSSY.RECONVERGENT B0, `(.L_x_33) ;  /* 0x000000b000007945 */ /* 0x000fe20003800200 */
[----:B------:R-:W-:Y:S02]  /*1aa0*/  USHF.R.U32.HI UR6, URZ, 0x4, UR18 ;  /* 0x00000004ff067899 */ /* 0x000fe40008011612 */
[----:B------:R-:W-:Y:S02]  /*1ab0*/  USHF.R.U32.HI UR4, URZ, 0x4, UR4 ;  /* 0x00000004ff047899 */ /* 0x000fe40008011604 */
[----:B------:R-:W-:Y:S02]  /*1ac0*/  ULOP3.LUT UR6, UR6, 0x3fff, URZ, 0xc0, !UPT ;  /* 0x00003fff06067892 */ /* 0x000fe4000f8ec0ff */
[----:B------:R-:W-:Y:S02]  /*1ad0*/  ULOP3.LUT UR5, UR4, 0x3fff, URZ, 0xc0, !UPT ;  /* 0x00003fff04057892 */ /* 0x000fe4000f8ec0ff */
[----:B------:R-:W-:-:S02]  /*1ae0*/  ULOP3.LUT UR6, UR6, 0x10000, URZ, 0xfc, !UPT ;  /* 0x0001000006067892 */ /* 0x000fc4000f8efcff */
[----:B------:R-:W-:Y:S02]  /*1af0*/  ULOP3.LUT UR4, UR5, 0x10000, URZ, 0xfc, !UPT ;  /* 0x0001000005047892 */ /* 0x000fe4000f8efcff */
[----:B------:R-:W-:-:S03]  /*1b00*/  ULOP3.LUT UR21, UR5, 0x2000000, URZ, 0xfc, !UPT ;  /* 0x0200000005157892 */ /* 0x000fc6000f8efcff */
[----:B------:R-:W-:Y:S01]  /*1b10*/  UMOV UR5, 0x40004040 ;  /* 0x4000404000057882 */ /* 0x000fe20000000000 */
[----:B------:R-:W-:Y:S05]  /*1b20*/  @!P4 BRA `(.L_x_34) ;  /* 0x000000000004c947 */ /* 0x000fea0003800000 */
[----:B------:R-:W-:Y:S05]  /*1b30*/  BPT.TRAP 0x1 ;  /* 0x000000040000795c */ /* 0x000fea0000300000 */
.L_x_34:
[----:B------:R-:W-:Y:S05]  /*1b40*/  BSYNC.RECONVERGENT B0 ;  /* 0x0000000000007941 */ /* 0x000fea0003800200 */
.L_x_33:
[----:B-1----:R-:W-:-:S04]  /*1b50*/  SHF.L.U32 R3, RZ, 0x1f, RZ ;  /* 0x0000001fff037819 */ /* 0x002fc800000006ff */
[----:B------:R-:W1:Y:S02]  /*1b60*/  SYNCS.PHASECHK.TRANS64.TRYWAIT P0, [UR18+0x38000], R3 ;  /* 0x03800003ff0075a7 */ /* 0x000e640008001112 */
[----:B-1----:R-:W-:Y:S05]  /*1b70*/  @!P0 BRA `(.L_x_35) ;  /* 0x0000024000888947 */ /* 0x002fea0003800000 */
.L_x_417:
[----:B------:R-:W-:Y:S05]  /*1b80*/  BRA.U !UP1, `(.L_x_36) ;  /* 0x0000000109047547 */ /* 0x000fea000b800000 */
[----:B------:R-:W-:Y:S05]  /*1b90*/  BPT.TRAP 0x1 ;  /* 0x000000040000795c */ /* 0x000fea0000300000 */
.L_x_36:
[----:B------:R-:W2:Y:S01]  /*1ba0*/  SYNCS.PHASECHK.TRANS64.TRYWAIT P0, [UR18+0x38020], R3 ;  /* 0x03802003ff0075a7 */ /* 0x000ea20008001112 */
[----:B------:R-:W-:-:S06]  /*1bb0*/  ULOP3.LUT UR7, UR55, 0x1, URZ, 0xc0, !UPT ;  /* 0x0000000137077892 */ /* 0x000fcc000f8ec0ff */
[----:B-1----:R-:W-:Y:S01]  /*1bc0*/  MOV R0, UR7 ;  /* 0x0000000700007c02 */ /* 0x002fe20008000f00 */
[----:B--2---:R-:W-:Y:S06]  /*1bd0*/  @!P0 BRA `(.L_x_37) ;  /* 0x0000024000888947 */ /* 0x004fec0003800000 */
.L_x_419:
[----:B------:R-:W-:-:S13]  /*1be0*/  R2UR UR7, R0 ;  /* 0x00000000000772ca */ /* 0x000fda00000e0000 */
[----:B------:R-:W-:-:S09]  /*1bf0*/  UISETP.NE.U32.AND UP0, UPT, UR7, 0x1, UPT ;  /* 0x000000010700788c */ /* 0x000fd2000bf05070 */
[----:B------:R-:W-:Y:S05]  /*1c00*/  BRA.U !UP0, `(.L_x_38) ;  /* 0x0000000108047547 */ /* 0x000fea000b800000 */
[----:B------:R-:W-:Y:S05]  /*1c10*/  BPT.TRAP 0x1 ;  /* 0x000000040000795c */ /* 0x000fea0000300000 */
.L_x_38:
[----:B-1----:R-:W-:Y:S01]  /*1c20*/  IMAD.MOV.U32 R2, RZ, RZ, 0x1 ;  /* 0x00000001ff027424 */ /* 0x002fe200078e00ff */
[----:B------:R-:W-:Y:S01]  /*1c30*/  CS2R R4, SRZ ;  /* 0x0000000000047805 */ /* 0x000fe2000001ff00 */
[----:B------:R-:W-:-:S03]  /*1c40*/  IMAD.MOV.U32 R6, RZ, RZ, RZ ;  /* 0x000000ffff067224 */ /* 0x000fc600078e00ff */
[----:B------:R-:W-:-:S04]  /*1c50*/  SHF.L.U32 R2, R2, 0x1f, RZ ;  /* 0x0000001f02027819 */ /* 0x000fc800000006ff */
[----:B------:R-:W1:Y:S02]  /*1c60*/  SYNCS.PHASECHK.TRANS64.TRYWAIT P0, [UR18+0x38058], R2 ;  /* 0x03805802ff0075a7 */ /* 0x000e640008001112 */
[----:B-1----:R-:W-:Y:S05]  /*1c70*/  @!P0 BRA `(.L_x_39) ;  /* 0x0000024000788947 */ /* 0x002fea0003800000 */
.L_x_421:
[----:B------:R-:W-:Y:S01]  /*1c80*/  R2UR UR9, R5 ;  /* 0x00000000050972ca */ /* 0x000fe200000e0000 */
[----:B------:R-:W-:Y:S01]  /*1c90*/  UIADD3 UR28, UPT, UPT, UR4, 0x2, URZ ;  /* 0x00000002041c7890 */ /* 0x000fe2000fffe0ff */
[----:B------:R-:W-:Y:S02]  /*1ca0*/  R2UR UR23, R4 ;  /* 0x00000000041772ca */ /* 0x000fe400000e0000 */
[----:B------:R-:W-:Y:S02]  /*1cb0*/  CS2R R4, SRZ ;  /* 0x0000000000047805 */ /* 0x000fe4000001ff00 */
[----:B------:R-:W-:Y:S01]  /*1cc0*/  R2UR UR11, R6 ;  /* 0x00000000060b72ca */ /* 0x000fe200000e0000 */
[----:B------:R-:W-:Y:S01]  /*1cd0*/  IMAD.MOV.U32 R6, RZ, RZ, RZ ;  /* 0x000000ffff067224 */ /* 0x000fe200078e00ff */
[----:B------:R-:W-:Y:S02]  /*1ce0*/  UIADD3 UR14, UPT, UPT, UR6, 0x2, URZ ;  /* 0x00000002060e7890 */ /* 0x000fe4000fffe0ff */
[----:B------:R-:W-:Y:S01]  /*1cf0*/  UIADD3 UR30, UPT, UPT, UR4, 0x4, URZ ;  /* 0x00000004041e7890 */ /* 0x000fe2000fffe0ff */
[C---:B------:R-:W-:Y:S01]  /*1d00*/  R2UR UR69, R5.reuse ;  /* 0x00000000054572ca */ /* 0x040fe200000e0000 */
[----:B------:R-:W-:Y:S01]  /*1d10*/  UIADD3 UR12, UPT, UPT, UR6, 0x4, URZ ;  /* 0x00000004060c7890 */ /* 0x000fe2000fffe0ff */
[----:B------:R-:W-:Y:S01]  /*1d20*/  R2UR UR68, R4 ;  /* 0x00000000044472ca */ /* 0x000fe200000e0000 */
[----:B------:R-:W-:Y:S01]  /*1d30*/  UIADD3 UR36, UPT, UPT, UR4, 0x6, URZ ;  /* 0x0000000604247890 */ /* 0x000fe2000fffe0ff */
[----:B------:R-:W-:Y:S01]  /*1d40*/  R2UR UR19, R6 ;  /* 0x00000000061372ca */ /* 0x000fe200000e0000 */
[----:B------:R-:W-:Y:S01]  /*1d50*/  UIADD3 UR10, UPT, UPT, UR6, 0x6, URZ ;  /* 0x00000006060a7890 */ /* 0x000fe2000fffe0ff */
[----:B------:R-:W-:Y:S01]  /*1d60*/  R2UR UR17, R4 ;  /* 0x00000000041172ca */ /* 0x000fe200000e0000 */
[----:B------:R-:W-:Y:S01]  /*1d70*/  UIADD3 UR38, UPT, UPT, UR4, 0x200, URZ ;  /* 0x0000020004267890 */ /* 0x000fe2000fffe0ff */
[----:B------:R-:W-:Y:S01]  /*1d80*/  R2UR UR20, R6 ;  /* 0x00000000061472ca */ /* 0x000fe200000e0000 */
[----:B------:R-:W-:Y:S01]  /*1d90*/  UIADD3 UR8, UPT, UPT, UR6, 0x400, URZ ;  /* 0x0000040006087890 */ /* 0x000fe2000fffe0ff */
[C---:B------:R-:W-:Y:S01]  /*1da0*/  R2UR UR25, R5.reuse ;  /* 0x00000000051972ca */ /* 0x040fe200000e0000 */
[----:B------:R-:W-:Y:S01]  /*1db0*/  UIADD3 UR42, UPT, UPT, UR4, 0x202, URZ ;  /* 0x00000202042a7890 */ /* 0x000fe2000fffe0ff */
[C---:B------:R-:W-:Y:S01]  /*1dc0*/  R2UR UR72, R4.reuse ;  /* 0x00000000044872ca */ /* 0x040fe200000e0000 */
[----:B------:R-:W-:Y:S01]  /*1dd0*/  UIADD3 UR22, UPT, UPT, UR6, 0x402, URZ ;  /* 0x0000040206167890 */ /* 0x000fe2000fffe0ff */
[C---:B------:R-:W-:Y:S01]  /*1de0*/  R2UR UR71, R5.reuse ;  /* 0x00000000054772ca */ /* 0x040fe200000e0000 */
[----:B------:R-:W-:Y:S01]  /*1df0*/  UIADD3 UR44, UPT, UPT, UR4, 0x204, URZ ;  /* 0x00000204042c7890 */ /* 0x000fe2000fffe0ff */
[C---:B------:R-:W-:Y:S01]  /*1e00*/  R2UR UR70, R4.reuse ;  /* 0x00000000044672ca */ /* 0x040fe200000e0000 */
[----:B------:R-:W-:Y:S01]  /*1e10*/  UIADD3 UR26, UPT, UPT, UR6, 0x404, URZ ;  /* 0x00000404061a7890 */ /* 0x000fe2000fffe0ff */
[----:B-1----:R-:W-:Y:S01]  /*1e20*/  MOV.SPILL R7, UR69 ;  /* 0x0000004500077c02 */ /* 0x002fe20009000f00 */
[----:B------:R-:W-:Y:S01]  /*1e30*/  UMOV UR76, 0x0 ;  /* 0x00000000004c7882 */ /* 0x000fe20000000000 */
[----:B------:R-:W-:Y:S01]  /*1e40*/  UMOV UR77, 0x8100010 ;  /* 0x08100010004d7882 */ /* 0x000fe20000000000 */
[----:B------:R-:W-:Y:S01]  /*1e50*/  UMOV UR7, 0x40004040 ;  /* 0x4000404000077882 */ /* 0x000fe20000000000 */
[----:B------:R-:W-:Y:S01]  /*1e60*/  MOV.SPILL R6, UR68 ;  /* 0x0000004400067c02 */ /* 0x000fe20009000f00 */
[----:B------:R-:W-:Y:S01]  /*1e70*/  UIADD3 UR46, UPT, UPT, UR4, 0x206, URZ ;  /* 0x00000206042e7890 */ /* 0x000fe2000fffe0ff */
[----:B------:R1:W-:Y:S01]  /*1e80*/  UTCHMMA gdesc[UR6], gdesc[UR4], tmem[UR11], tmem[UR76], idesc[UR77], !UPT ;  /* 0x00ff4c04060075ea */ /* 0x0003e2000f80000b */
[----:B------:R-:W-:Y:S01]  /*1e90*/  UMOV UR74, 0x0 ;  /* 0x00000000004a7882 */ /* 0x000fe20000000000 */
[----:B------:R-:W-:Y:S01]  /*1ea0*/  UMOV UR75, 0x8100010 ;  /* 0x08100010004b7882 */ /* 0x000fe20000000000 */
[----:B------:R-:W-:Y:S01]  /*1eb0*/  UMOV UR29, 0x40004040 ;  /* 0x40004040001d7882 */ /* 0x000fe20000000000 */
[----:B------:R-:W-:Y:S01]  /*1ec0*/  UIADD3 UR40, UPT, UPT, UR6, 0x406, URZ ;  /* 0x0000040606287890 */ /* 0x000fe2000fffe0ff */
[C---:B------:R-:W-:Y:S01]  /*1ed0*/  R2UR UR67, R5.reuse ;  /* 0x00000000054372ca */ /* 0x040fe200000e0000 */
[----:B------:R-:W-:Y:S01]  /*1ee0*/  UMOV UR15, 0x40004040 ;  /* 0x40004040000f7882 */ /* 0x000fe20000000000 */
[----:B------:R-:W-:Y:S01]  /*1ef0*/  UIADD3 UR48, UPT, UPT, UR4, 0x400, URZ ;  /* 0x0000040004307890 */ /* 0x000fe2000fffe0ff */
[----:B------:R2:W-:Y:S01]  /*1f00*/  UTCHMMA gdesc[UR14], gdesc[UR28], tmem[UR9], tmem[UR74], idesc[UR75], UPT ;  /* 0x00ff4a1c0e0075ea */ /* 0x0005e2000b800009 */
        /* <DEDUP_REMOVED lines=9> */
[----:B------:R-:W-:Y:S01]  /*1fa0*/  UIADD3 UR32, UPT, UPT, UR6, 0x802, URZ ;  /* 0x0000080206207890 */ /* 0x000fe2000fffe0ff */
[----:B------:R-:W-:Y:S01]  /*1fb0*/  R2UR UR65, R5 ;  /* 0x00000000054172ca */ /* 0x000fe200000e0000 */
[----:B------:R-:W-:Y:S01]  /*1fc0*/  UMOV UR39, 0x40004040 ;  /* 0x4000404000277882 */ /* 0x000fe20000000000 */
[----:B------:R-:W-:Y:S01]  /*1fd0*/  UMOV UR43, 0x40004040 ;  /* 0x40004040002b7882 */ /* 0x000fe20000000000 */
[----:B------:R-:W-:Y:S01]  /*1fe0*/  UMOV UR45, 0x40004040 ;  /* 0x40004040002d7882 */ /* 0x000fe20000000000 */
[----:B------:R-:W-:Y:S01]  /*1ff0*/  UMOV UR27, 0x40004040 ;  /* 0x40004040001b7882 */ /* 0x000fe20000000000 */
[----:B------:R-:W-:Y:S01]  /*2000*/  UMOV UR47, 0x40004040 ;  /* 0x40004040002f7882 */ /* 0x000fe20000000000 */
[----:B-1----:R-:W-:Y:S01]  /*2010*/  UMOV UR11, 0x40004040 ;  /* 0x40004040000b7882 */ /* 0x002fe20000000000 */
[----:B------:R-:W-:Y:S01]  /*2020*/  UMOV UR41, 0x40004040 ;  /* 0x4000404000297882 */ /* 0x000fe20000000000 */
[----:B------:R1:W-:Y:S01]  /*2030*/  UTCHMMA gdesc[UR10], gdesc[UR36], tmem[UR19], tmem[UR76], idesc[UR77], UPT ;  /* 0x00ff4c240a0075ea */ /* 0x0003e2000b800013 */
[----:B------:R-:W-:Y:S01]  /*2040*/  UMOV UR49, 0x40004040 ;  /* 0x4000404000317882 */ /* 0x000fe20000000000 */
[----:B------:R-:W-:Y:S01]  /*2050*/  UMOV UR35, 0x40004040 ;  /* 0x4000404000237882 */ /* 0x000fe20000000000 */
[----:B------:R-:W-:Y:S01]  /*2060*/  UMOV UR51, 0x40004040 ;  /* 0x4000404000337882 */ /* 0x000fe20000000000 */
[----:B------:R-:W-:Y:S01]  /*2070*/  UMOV UR33, 0x40004040 ;  /* 0x4000404000217882 */ /* 0x000fe20000000000 */
[----:B------:R-:W-:Y:S01]  /*2080*/  UIADD3 UR52, UPT, UPT, UR4, 0x404, URZ ;  /* 0x0000040404347890 */ /* 0x000fe2000fffe0ff */
[----:B------:R-:W-:Y:S01]  /*2090*/  R2UR UR64, R4 ;  /* 0x00000000044072ca */ /* 0x000fe200000e0000 */
[----:B--2---:R-:W-:Y:S01]  /*20a0*/  UMOV UR9, 0x40004040 ;  /* 0x4000404000097882 */ /* 0x004fe20000000000 */
[----:B------:R-:W-:Y:S01]  /*20b0*/  UIADD3 UR24, UPT, UPT, UR6, 0x804, URZ ;  /* 0x0000080406187890 */ /* 0x000fe2000fffe0ff */
[----:B------:R2:W-:Y:S01]  /*20c0*/  UTCHMMA gdesc[UR8], gdesc[UR38], tmem[UR17], tmem[UR76], idesc[UR77], UPT ;  /* 0x00ff4c26080075ea */ /* 0x0005e2000b800011 */
[----:B------:R-:W-:Y:S01]  /*20d0*/  UIADD3 UR54, UPT, UPT, UR4, 0x406, URZ ;  /* 0x0000040604367890 */ /* 0x000fe2000fffe0ff */
[----:B------:R-:W-:Y:S01]  /*20e0*/  R2UR UR7, R0 ;  /* 0x00000000000772ca */ /* 0x000fe200000e0000 */
[----:B------:R-:W-:Y:S01]  /*20f0*/  UIADD3 UR16, UPT, UPT, UR6, 0x806, URZ ;  /* 0x0000080606107890 */ /* 0x000fe2000fffe0ff */
[----:B---3--:R-:W-:Y:S01]  /*2100*/  UMOV UR23, 0x40004040 ;  /* 0x4000404000177882 */ /* 0x008fe20000000000 */
[----:B------:R-:W-:Y:S01]  /*2110*/  UIADD3 UR56, UPT, UPT, UR4, 0x600, URZ ;  /* 0x0000060004387890 */ /* 0x000fe2000fffe0ff */
[----:B------:R3:W-:Y:S01]  /*2120*/  UTCHMMA gdesc[UR22], gdesc[UR42], tmem[UR20], tmem[UR76], idesc[UR77], UPT ;  /* 0x00ff4c2a160075ea */ /* 0x0007e2000b800014 */
[----:B------:R4:W-:Y:S01]  /*2130*/  UTCHMMA gdesc[UR26], gdesc[UR44], tmem[UR25], tmem[UR74], idesc[UR75], UPT ;  /* 0x00ff4a2c1a0075ea */ /* 0x0009e2000b800019 */
[----:B------:R-:W-:-:S02]  /*2140*/  UIADD3 UR14, UPT, UPT, UR6, 0xc00, URZ ;  /* 0x00000c00060e7890 */ /* 0x000fc4000fffe0ff */
[----:B------:R-:W-:Y:S02]  /*2150*/  UIADD3 UR58, UPT, UPT, UR4, 0x602, URZ ;  /* 0x00000602043a7890 */ /* 0x000fe4000fffe0ff */
[----:B------:R-:W-:Y:S02]  /*2160*/  UIADD3 UR12, UPT, UPT, UR6, 0xc02, URZ ;  /* 0x00000c02060c7890 */ /* 0x000fe4000fffe0ff */
[----:B------:R-:W-:Y:S02]  /*2170*/  UIADD3 UR60, UPT, UPT, UR4, 0x604, URZ ;  /* 0x00000604043c7890 */ /* 0x000fe4000fffe0ff */
[----:B-1----:R-:W-:Y:S02]  /*2180*/  UIADD3 UR10, UPT, UPT, UR6, 0xc04, URZ ;  /* 0x00000c04060a7890 */ /* 0x002fe4000fffe0ff */
[----:B------:R-:W-:Y:S01]  /*2190*/  UIADD3 UR62, UPT, UPT, UR4, 0x606, URZ ;  /* 0x00000606043e7890 */ /* 0x000fe2000fffe0ff */
[----:B------:R-:W-:Y:S01]  /*21a0*/  UMOV UR53, 0x40004040 ;  /* 0x4000404000357882 */ /* 0x000fe20000000000 */
[----:B------:R-:W-:Y:S01]  /*21b0*/  UMOV UR55, 0x40004040 ;  /* 0x4000404000377882 */ /* 0x000fe20000000000 */
[----:B------:R-:W-:Y:S01]  /*21c0*/  UMOV UR57, 0x40004040 ;  /* 0x4000404000397882 */ /* 0x000fe20000000000 */
[----:B------:R-:W-:Y:S01]  /*21d0*/  UMOV UR59, 0x40004040 ;  /* 0x40004040003b7882 */ /* 0x000fe20000000000 */
[----:B--2---:R-:W-:Y:S01]  /*21e0*/  UIADD3 UR8, UPT, UPT, UR6, 0xc06, URZ ;  /* 0x00000c0606087890 */ /* 0x004fe2000fffe0ff */
[----:B------:R-:W-:Y:S01]  /*21f0*/  UMOV UR17, 0x40004040 ;  /* 0x4000404000117882 */ /* 0x000fe20000000000 */
[----:B------:R-:W-:Y:S01]  /*2200*/  UMOV UR61, 0x40004040 ;  /* 0x40004040003d7882 */ /* 0x000fe20000000000 */
[----:B------:R-:W-:Y:S01]  /*2210*/  UMOV UR63, 0x40004040 ;  /* 0x40004040003f7882 */ /* 0x000fe20000000000 */
[----:B------:R-:W-:Y:S01]  /*2220*/  UISETP.NE.AND UP4, UPT, UR7, URZ, UPT ;  /* 0x000000ff0700728c */ /* 0x000fe2000bf85270 */
[----:B---3--:R-:W-:Y:S01]  /*2230*/  UMOV UR22, 0x0 ;  /* 0x0000000000167882 */ /* 0x008fe20000000000 */
[----:B------:R-:W-:Y:S01]  /*2240*/  UMOV UR23, 0x8100010 ;  /* 0x0810001000177882 */ /* 0x000fe20000000000 */
[----:B----4-:R-:W-:Y:S01]  /*2250*/  UMOV UR26, 0x0 ;  /* 0x00000000001a7882 */ /* 0x010fe20000000000 */
[----:B------:R-:W-:Y:S01]  /*2260*/  UMOV UR27, 0x8100010 ;  /* 0x08100010001b7882 */ /* 0x000fe20000000000 */
[----:B------:R1:W-:Y:S01]  /*2270*/  UTCHMMA gdesc[UR40], gdesc[UR46], tmem[UR72], tmem[UR22], idesc[UR23], UPT ;  /* 0x00ff162e280075ea */ /* 0x0003e2000b800048 */
[----:B------:R2:W-:Y:S01]  /*2280*/  UTCHMMA gdesc[UR34], gdesc[UR48], tmem[UR71], tmem[UR26], idesc[UR27], UPT ;  /* 0x00ff1a30220075ea */ /* 0x0005e2000b800047 */
[----:B------:R3:W-:Y:S01]  /*2290*/  UTCHMMA gdesc[UR32], gdesc[UR50], tmem[UR70], tmem[UR68], idesc[UR69], UPT ;  /* 0x00ff4432200075ea */ /* 0x0007e2000b800046 */
[----:B------:R-:W-:Y:S01]  /*22a0*/  UMOV UR25, 0x40004040 ;  /* 0x4000404000197882 */ /* 0x000fe20000000000 */
[----:B-1----:R-:W-:Y:S01]  /*22b0*/  UMOV UR40, 0x0 ;  /* 0x0000000000287882 */ /* 0x002fe20000000000 */
[----:B--2---:R-:W-:Y:S01]  /*22c0*/  UMOV UR34, 0x0 ;  /* 0x0000000000227882 */ /* 0x004fe20000000000 */
[----:B---3--:R-:W-:Y:S01]  /*22d0*/  R2UR.FILL UR69, R7 ;  /* 0x00000000074572ca */ /* 0x008fe200004e0000 */
[----:B------:R-:W-:Y:S01]  /*22e0*/  UMOV UR35, 0x8100010 ;  /* 0x0810001000237882 */ /* 0x000fe20000000000 */
[----:B------:R-:W-:Y:S01]  /*22f0*/  R2UR.FILL UR68, R6 ;  /* 0x00000000064472ca */ /* 0x000fe200004e0000 */
[----:B------:R-:W-:-:S10]  /*2300*/  UMOV UR41, 0x8100010 ;  /* 0x0810001000297882 */ /* 0x000fd40000000000 */
[----:B------:R1:W-:Y:S02]  /*2310*/  UTCHMMA gdesc[UR24], gdesc[UR52], tmem[UR69], tmem[UR34], idesc[UR35], UPT ;  /* 0x00ff2234180075ea */ /* 0x0003e4000b800045 */
[----:B------:R1:W-:Y:S01]  /*2320*/  UTCHMMA gdesc[UR16], gdesc[UR54], tmem[UR68], tmem[UR40], idesc[UR41], UPT ;  /* 0x00ff2836100075ea */ /* 0x0003e2000b800044 */
[----:B------:R1:W-:Y:S01]  /*2330*/  UTCHMMA gdesc[UR14], gdesc[UR56], tmem[UR67], tmem[UR26], idesc[UR27], UPT ;  /* 0x00ff1a380e0075ea */ /* 0x0003e2000b800043 */
[----:B------:R1:W-:Y:S01]  /*2340*/  UTCHMMA gdesc[UR12], gdesc[UR58], tmem[UR66], tmem[UR76], idesc[UR77], UPT ;  /* 0x00ff4c3a0c0075ea */ /* 0x0003e2000b800042 */
[----:B------:R1:W-:Y:S01]  /*2350*/  UTCHMMA gdesc[UR10], gdesc[UR60], tmem[UR65], tmem[UR74], idesc[UR75], UPT ;  /* 0x00ff4a3c0a0075ea */ /* 0x0003e2000b800041 */
[----:B------:R1:W-:Y:S01]  /*2360*/  UTCHMMA gdesc[UR8], gdesc[UR62], tmem[UR64], tmem[UR22], idesc[UR23], UPT ;  /* 0x00ff163e080075ea */ /* 0x0003e2000b800040 */
[----:B------:R-:W-:Y:S05]  /*2370*/  BRA.U UP4, `(.L_x_40) ;  /* 0x0000000104047547 */ /* 0x000fea000b800000 */
[----:B-1----:R-:W-:Y:S05]  /*2380*/  BPT.TRAP 0x1 ;  /* 0x000000040000795c */ /* 0x002fea0000300000 */
.L_x_40:
[----:B------:R-:W-:Y:S01]  /*2390*/  UIADD3 UR7, UPT, UPT, UR18, 0x38050, URZ ;  /* 0x0003805012077890 */ /* 0x000fe2000fffe0ff */
[----:B------:R-:W-:Y:S08]  /*23a0*/  BSSY.RECONVERGENT B0, `(.L_x_41) ;  /* 0x0000004000007945 */ /* 0x000ff00003800200 */
[----:B------:R2:W-:Y:S01]  /*23b0*/  UTCBAR [UR7], URZ ;  /* 0x000000ff070073e9 */ /* 0x0005e200080000ff */
[----:B------:R-:W-:Y:S05]  /*23c0*/  @!P4 BRA `(.L_x_42) ;  /* 0x000000000004c947 */ /* 0x000fea0003800000 */
[----:B-12---:R-:W-:Y:S05]  /*23d0*/  BPT.TRAP 0x1 ;  /* 0x000000040000795c */ /* 0x006fea0000300000 */
.L_x_42:
[----:B-12---:R-:W-:Y:S05]  /*23e0*/  BSYNC.RECONVERGENT B0 ;  /* 0x0000000000007941 */ /* 0x006fea0003800200 */
.L_x_41:
[----:B------:R-:W2:Y:S01]  /*23f0*/  LDL.LU R4, [R1+0x18] ;  /* 0x0000180001047983 */ /* 0x000ea20000300800 */
[----:B------:R-:W1:Y:S01]  /*2400*/  SYNCS.PHASECHK.TRANS64.TRYWAIT P0, [UR18+0x38008], R3 ;  /* 0x03800803ff0075a7 */ /* 0x000e620008001112 */
[----:B--2---:R-:W-:-:S13]  /*2410*/  R2UR UR7, R4 ;  /* 0x00000000040772ca */ /* 0x004fda00000e0000 */
[----:B------:R-:W-:-:S06]  /*2420*/  ULOP3.LUT UR7, UR7, 0x1, URZ, 0xc0, !UPT ;  /* 0x0000000107077892 */ /* 0x000fcc000f8ec0ff */
[----:B------:R-:W-:Y:S01]  /*2430*/  MOV R12, UR7 ;  /* 0x00000007000c7c02 */ /* 0x000fe20008000f00 */
[----:B-1----:R-:W-:Y:S06]  /*2440*/  @!P0 BRA `(.L_x_43) ;  /* 0x00000238009c8947 */ /* 0x002fec0003800000 */
.L_x_423:
[----:B------:R-:W-:-:S13]  /*2450*/  R2UR UR7, R12 ;  /* 0x000000000c0772ca */ /* 0x000fda00000e0000 */
[----:B------:R-:W-:-:S09]  /*2460*/  UISETP.NE.U32.AND UP0, UPT, UR7, 0x1, UPT ;  /* 0x000000010700788c */ /* 0x000fd2000bf05070 */
[----:B------:R-:W-:Y:S05]  /*2470*/  BRA.U !UP0, `(.L_x_44) ;  /* 0x0000000108047547 */ /* 0x000fea000b800000 */
[----:B------:R-:W-:Y:S05]  /*2480*/  BPT.TRAP 0x1 ;  /* 0x000000040000795c */ /* 0x000fea0000300000 */
.L_x_44:
[----:B------:R-:W2:Y:S01]  /*2490*/  SYNCS.PHASECHK.TRANS64.TRYWAIT P0, [UR18+0x38068], R2 ;  /* 0x03806802ff0075a7 */ /* 0x000ea20008001112 */
[----:B------:R-:W-:Y:S01]  /*24a0*/  HFMA2 R6, -RZ, RZ, 0, 7.62939453125e-06 ;  /* 0x00000080ff067431 */ /* 0x000fe200000001ff */
[----:B------:R-:W-:Y:S01]  /*24b0*/  MOV R5, 0x80 ;  /* 0x0000008000057802 */ /* 0x000fe20000000f00 */
[----:B-1----:R-:W-:Y:S01]  /*24c0*/  HFMA2 R4, -RZ, RZ, 0, 7.62939453125e-06 ;  /* 0x00000080ff047431 */ /* 0x002fe200000001ff */
[----:B--2---:R-:W-:Y:S06]  /*24d0*/  @!P0 BRA `(.L_x_45) ;  /* 0x0000023800908947 */ /* 0x004fec0003800000 */
.L_x_425:
[----:B------:R-:W-:Y:S01]  /*24e0*/  R2UR UR19, R5 ;  /* 0x00000000051372ca */ /* 0x000fe200000e0000 */
[----:B------:R-:W-:Y:S01]  /*24f0*/  IMAD.MOV.U32 R5, RZ, RZ, 0x80 ;  /* 0x00000080ff057424 */ /* 0x000fe200078e00ff */
[----:B------:R-:W-:Y:S01]  /*2500*/  R2UR UR7, R6 ;  /* 0x00000000060772ca */ /* 0x000fe200000e0000 */
[----:B------:R-:W-:Y:S01]  /*2510*/  IMAD.MOV.U32 R6, RZ, RZ, 0x80 ;  /* 0x00000080ff067424 */ /* 0x000fe200078e00ff */
[----:B------:R-:W-:Y:S01]  /*2520*/  R2UR UR20, R4 ;  /* 0x00000000041472ca */ /* 0x000fe200000e0000 */
[----:B------:R-:W-:Y:S01]  /*2530*/  IMAD.MOV.U32 R4, RZ, RZ, 0x80 ;  /* 0x00000080ff047424 */ /* 0x000fe200078e00ff */
[C---:B------:R-:W-:Y:S01]  /*2540*/  R2UR UR15, R5.reuse ;  /* 0x00000000050f72ca */ /* 0x040fe200000e0000 */
[----:B------:R-:W-:Y:S01]  /*2550*/  UIADD3 UR12, UPT, UPT, UR6, 0x1000, URZ ;  /* 0x00001000060c7890 */ /* 0x000fe2000fffe0ff */
[----:B------:R-:W-:Y:S01]  /*2560*/  R2UR UR17, R6 ;  /* 0x00000000061172ca */ /* 0x000fe200000e0000 */
[----:B------:R-:W-:Y:S01]  /*2570*/  UIADD3 UR8, UPT, UPT, UR6, 0x1002, URZ ;  /* 0x0000100206087890 */ /* 0x000fe2000fffe0ff */
[C---:B------:R-:W-:Y:S01]  /*2580*/  R2UR UR23, R4.reuse ;  /* 0x00000000041772ca */ /* 0x040fe200000e0000 */
[----:B------:R-:W-:Y:S01]  /*2590*/  UIADD3 UR10, UPT, UPT, UR6, 0x1004, URZ ;  /* 0x00001004060a7890 */ /* 0x000fe2000fffe0ff */
[C---:B------:R-:W-:Y:S01]  /*25a0*/  R2UR UR77, R5.reuse ;  /* 0x00000000054d72ca */ /* 0x040fe200000e0000 */
[----:B------:R-:W-:Y:S01]  /*25b0*/  UMOV UR40, UR28 ;  /* 0x0000001c00287c82 */ /* 0x000fe20008000000 */
[----:B------:R-:W-:Y:S01]  /*25c0*/  UIADD3 UR26, UPT, UPT, UR6, 0x1006, URZ ;  /* 0x00001006061a7890 */ /* 0x000fe2000fffe0ff */
[----:B------:R-:W-:Y:S01]  /*25d0*/  R2UR UR76, R4 ;  /* 0x00000000044c72ca */ /* 0x000fe200000e0000 */
[----:B------:R-:W-:Y:S01]  /*25e0*/  UIADD3 UR28, UPT, UPT, UR6, 0x1400, URZ ;  /* 0x00001400061c7890 */ /* 0x000fe2000fffe0ff */
[----:B------:R-:W-:Y:S01]  /*25f0*/  R2UR UR75, R6 ;  /* 0x00000000064b72ca */ /* 0x000fe200000e0000 */
[----:B------:R-:W-:Y:S01]  /*2600*/  UMOV UR66, UR36 ;  /* 0x0000002400427c82 */ /* 0x000fe20008000000 */
[C---:B------:R-:W-:Y:S01]  /*2610*/  R2UR UR74, R5.reuse ;  /* 0x00000000054a72ca */ /* 0x040fe200000e0000 */
[----:B------:R-:W-:Y:S01]  /*2620*/  UIADD3 UR36, UPT, UPT, UR6, 0x1402, URZ ;  /* 0x0000140206247890 */ /* 0x000fe2000fffe0ff */
[----:B------:R-:W-:Y:S01]  /*2630*/  R2UR UR72, R4 ;  /* 0x00000000044872ca */ /* 0x000fe200000e0000 */
[----:B------:R-:W-:Y:S01]  /*2640*/  UMOV UR24, 0x0 ;  /* 0x0000000000187882 */ /* 0x000fe20000000000 */
[----:B------:R-:W-:Y:S01]  /*2650*/  UMOV UR25, 0x8100010 ;  /* 0x0810001000197882 */ /* 0x000fe20000000000 */
[----:B------:R-:W-:Y:S01]  /*2660*/  UMOV UR68, UR38 ;  /* 0x0000002600447c82 */ /* 0x000fe20008000000 */
[----:B------:R-:W-:Y:S01]  /*2670*/  UIADD3 UR34, UPT, UPT, UR6, 0x1404, URZ ;  /* 0x0000140406227890 */ /* 0x000fe2000fffe0ff */
[C---:B------:R-:W-:Y:S01]  /*2680*/  R2UR UR71, R5.reuse ;  /* 0x00000000054772ca */ /* 0x040fe200000e0000 */
[----:B------:R-:W-:Y:S01]  /*2690*/  UMOV UR13, 0x40004040 ;  /* 0x40004040000d7882 */ /* 0x000fe20000000000 */
[----:B------:R-:W-:Y:S01]  /*26a0*/  UMOV UR41, 0x40004040 ;  /* 0x4000404000297882 */ /* 0x000fe20000000000 */
[----:B------:R-:W-:Y:S01]  /*26b0*/  UMOV UR64, UR30 ;  /* 0x0000001e00407c82 */ /* 0x000fe20008000000 */
[----:B------:R-:W-:Y:S01]  /*26c0*/  UIADD3 UR32, UPT, UPT, UR6, 0x1406, URZ ;  /* 0x0000140606207890 */ /* 0x000fe2000fffe0ff */
[----:B------:R-:W-:Y:S01]  /*26d0*/  R2UR UR70, R6 ;  /* 0x00000000064672ca */ /* 0x000fe200000e0000 */
[----:B------:R-:W-:Y:S01]  /*26e0*/  UMOV UR38, 0x0 ;  /* 0x0000000000267882 */ /* 0x000fe20000000000 */
[----:B------:R-:W-:Y:S01]  /*26f0*/  UMOV UR39, 0x8100010 ;  /* 0x0810001000277882 */ /* 0x000fe20000000000 */
[----:B------:R-:W-:Y:S01]  /*2700*/  UMOV UR9, 0x40004040 ;  /* 0x4000404000097882 */ /* 0x000fe20000000000 */
[----:B------:R-:W-:Y:S01]  /*2710*/  UMOV UR65, 0x40004040 ;  /* 0x4000404000417882 */ /* 0x000fe20000000000 */
[----:B------:R-:W-:Y:S01]  /*2720*/  UIADD3 UR30, UPT, UPT, UR6, 0x1800, URZ ;  /* 0x00001800061e7890 */ /* 0x000fe2000fffe0ff */
[----:B------:R2:W-:Y:S01]  /*2730*/  UTCHMMA gdesc[UR12], gdesc[UR4], tmem[UR7], tmem[UR24], idesc[UR25], !UPT ;  /* 0x00ff18040c0075ea */ /* 0x0005e2000f800007 */
[----:B------:R-:W-:Y:S01]  /*2740*/  UMOV UR11, 0x40004040 ;  /* 0x40004040000b7882 */ /* 0x000fe20000000000 */
[C---:B------:R-:W-:Y:S01]  /*2750*/  R2UR UR63, R4.reuse ;  /* 0x00000000043f72ca */ /* 0x040fe200000e0000 */
[----:B------:R-:W-:Y:S01]  /*2760*/  UMOV UR67, 0x40004040 ;  /* 0x4000404000437882 */ /* 0x000fe20000000000 */
[----:B------:R3:W-:Y:S01]  /*2770*/  UTCHMMA gdesc[UR8], gdesc[UR40], tmem[UR19], tmem[UR38], idesc[UR39], UPT ;  /* 0x00ff2628080075ea */ /* 0x0007e2000b800013 */
[----:B------:R-:W-:Y:S01]  /*2780*/  UMOV UR27, 0x40004040 ;  /* 0x40004040001b7882 */ /* 0x000fe20000000000 */
[----:B------:R-:W-:Y:S01]  /*2790*/  R2UR UR61, R5 ;  /* 0x00000000053d72ca */ /* 0x000fe200000e0000 */
[----:B------:R-:W-:Y:S01]  /*27a0*/  UMOV UR69, 0x40004040 ;  /* 0x4000404000457882 */ /* 0x000fe20000000000 */
[----:B------:R-:W-:Y:S01]  /*27b0*/  UIADD3 UR22, UPT, UPT, UR6, 0x1804, URZ ;  /* 0x0000180406167890 */ /* 0x000fe2000fffe0ff */
[----:B------:R-:W-:Y:S01]  /*27c0*/  UTCHMMA gdesc[UR10], gdesc[UR64], tmem[UR20], tmem[UR38], idesc[UR39], UPT ;  /* 0x00ff26400a0075ea */ /* 0x000fe2000b800014 */
[----:B------:R-:W-:Y:S01]  /*27d0*/  UMOV UR29, 0x40004040 ;  /* 0x40004040001d7882 */ /* 0x000fe20000000000 */
[----:B------:R-:W-:Y:S01]  /*27e0*/  R2UR UR59, R4 ;  /* 0x00000000043b72ca */ /* 0x000fe200000e0000 */
[----:B------:R-:W-:Y:S01]  /*27f0*/  UIADD3 UR16, UPT, UPT, UR6, 0x1806, URZ ;  /* 0x0000180606107890 */ /* 0x000fe2000fffe0ff */
[----:B------:R4:W-:Y:S01]  /*2800*/  UTCHMMA gdesc[UR26], gdesc[UR66], tmem[UR15], tmem[UR38], idesc[UR39], UPT ;  /* 0x00ff26421a0075ea */ /* 0x0009e2000b80000f */
[----:B------:R-:W-:Y:S01]  /*2810*/  UMOV UR43, 0x40004040 ;  /* 0x40004040002b7882 */ /* 0x000fe20000000000 */
[----:B------:R-:W-:Y:S01]  /*2820*/  UIADD3 UR14, UPT, UPT, UR6, 0x1c00, URZ ;  /* 0x00001c00060e7890 */ /* 0x000fe2000fffe0ff */
[----:B------:R-:W-:Y:S01]  /*2830*/  UMOV UR37, 0x40004040 ;  /* 0x4000404000257882 */ /* 0x000fe20000000000 */
[----:B------:R-:W-:Y:S01]  /*2840*/  UMOV UR45, 0x40004040 ;  /* 0x40004040002d7882 */ /* 0x000fe20000000000 */
[----:B------:R-:W-:Y:S01]  /*2850*/  UMOV UR35, 0x40004040 ;  /* 0x4000404000237882 */ /* 0x000fe20000000000 */
[----:B------:R-:W-:Y:S01]  /*2860*/  UMOV UR47, 0x40004040 ;  /* 0x40004040002f7882 */ /* 0x000fe20000000000 */
[----:B------:R-:W-:Y:S01]  /*2870*/  UMOV UR33, 0x40004040 ;  /* 0x4000404000217882 */ /* 0x000fe20000000000 */
[----:B------:R-:W-:Y:S01]  /*2880*/  UMOV UR49, 0x40004040 ;  /* 0x4000404000317882 */ /* 0x000fe20000000000 */
[----:B------:R-:W-:Y:S01]  /*2890*/  UMOV UR31, 0x40004040 ;  /* 0x40004040001f7882 */ /* 0x000fe20000000000 */
[----:B------:R-:W-:Y:S01]  /*28a0*/  UMOV UR51, 0x40004040 ;  /* 0x4000404000337882 */ /* 0x000fe20000000000 */
[----:B--2---:R-:W-:-:S02]  /*28b0*/  UIADD3 UR24, UPT, UPT, UR6, 0x1802, URZ ;  /* 0x0000180206187890 */ /* 0x004fc4000fffe0ff */
[----:B------:R-:W-:Y:S01]  /*28c0*/  UIADD3 UR12, UPT, UPT, UR6, 0x1c02, URZ ;  /* 0x00001c02060c7890 */ /* 0x000fe2000fffe0ff */
[----:B---3--:R-:W-:Y:S01]  /*28d0*/  UMOV UR40, 0x0 ;  /* 0x0000000000287882 */ /* 0x008fe20000000000 */
[----:B------:R-:W-:Y:S01]  /*28e0*/  UMOV UR41, 0x8100010 ;  /* 0x0810001000297882 */ /* 0x000fe20000000000 */
[----:B------:R-:W-:Y:S01]  /*28f0*/  UIADD3 UR8, UPT, UPT, UR6, 0x1c04, URZ ;  /* 0x00001c0406087890 */ /* 0x000fe2000fffe0ff */
[----:B------:R2:W-:Y:S01]  /*2900*/  UTCHMMA gdesc[UR28], gdesc[UR68], tmem[UR17], tmem[UR40], idesc[UR41], UPT ;  /* 0x00ff28441c0075ea */ /* 0x0005e2000b800011 */
[----:B------:R-:W-:Y:S01]  /*2910*/  UIADD3 UR4, UPT, UPT, UR6, 0x1c06, URZ ;  /* 0x00001c0606047890 */ /* 0x000fe2000fffe0ff */
[----:B------:R-:W-:Y:S01]  /*2920*/  R2UR UR19, R12 ;  /* 0x000000000c1372ca */ /* 0x000fe200000e0000 */
[----:B------:R-:W-:Y:S01]  /*2930*/  UMOV UR25, 0x40004040 ;  /* 0x4000404000197882 */ /* 0x000fe20000000000 */
[----:B------:R-:W-:Y:S01]  /*2940*/  UMOV UR53, 0x40004040 ;  /* 0x4000404000357882 */ /* 0x000fe20000000000 */
[----:B------:R-:W-:Y:S01]  /*2950*/  UMOV UR55, 0x40004040 ;  /* 0x4000404000377882 */ /* 0x000fe20000000000 */
[----:B----4-:R-:W-:Y:S01]  /*2960*/  UMOV UR66, 0x0 ;  /* 0x0000000000427882 */ /* 0x010fe20000000000 */
[----:B------:R-:W-:Y:S01]  /*2970*/  UMOV UR67, 0x8100010 ;  /* 0x0810001000437882 */ /* 0x000fe20000000000 */
[----:B------:R-:W-:Y:S01]  /*2980*/  UMOV UR57, 0x40004040 ;  /* 0x4000404000397882 */ /* 0x000fe20000000000 */
[----:B------:R3:W-:Y:S01]  /*2990*/  UTCHMMA gdesc[UR36], gdesc[UR42], tmem[UR23], tmem[UR66], idesc[UR67], UPT ;  /* 0x00ff422a240075ea */ /* 0x0007e2000b800017 */
[----:B------:R-:W-:Y:S01]  /*29a0*/  UMOV UR15, 0x40004040 ;  /* 0x40004040000f7882 */ /* 0x000fe20000000000 */
[----:B------:R-:W-:Y:S01]  /*29b0*/  UMOV UR26, 0x0 ;  /* 0x00000000001a7882 */ /* 0x000fe20000000000 */
[----:B------:R-:W-:Y:S01]  /*29c0*/  UMOV UR27, 0x8100010 ;  /* 0x08100010001b7882 */ /* 0x000fe20000000000 */
[----:B------:R-:W-:Y:S01]  /*29d0*/  UMOV UR38, UR58 ;  /* 0x0000003a00267c82 */ /* 0x000fe20008000000 */
[----:B------:R-:W-:Y:S01]  /*29e0*/  UMOV UR39, 0x40004040 ;  /* 0x4000404000277882 */ /* 0x000fe20000000000 */
[----:B------:R-:W-:Y:S01]  /*29f0*/  UMOV UR64, 0x0 ;  /* 0x0000000000407882 */ /* 0x000fe20000000000 */
[----:B------:R-:W-:Y:S01]  /*2a00*/  UMOV UR65, 0x8100010 ;  /* 0x0810001000417882 */ /* 0x000fe20000000000 */
[----:B------:R-:W-:Y:S01]  /*2a10*/  UMOV UR10, UR60 ;  /* 0x0000003c000a7c82 */ /* 0x000fe20008000000 */
[----:B------:R-:W-:Y:S01]  /*2a20*/  UMOV UR6, UR62 ;  /* 0x0000003e00067c82 */ /* 0x000fe20008000000 */
[----:B------:R-:W-:Y:S01]  /*2a30*/  UMOV UR7, 0x40004040 ;  /* 0x4000404000077882 */ /* 0x000fe20000000000 */
[----:B------:R-:W-:Y:S01]  /*2a40*/  UMOV UR5, 0x40004040 ;  /* 0x4000404000057882 */ /* 0x000fe20000000000 */
[----:B------:R-:W-:Y:S01]  /*2a50*/  UISETP.NE.AND UP3, UPT, UR19, URZ, UPT ;  /* 0x000000ff1300728c */ /* 0x000fe2000bf65270 */
[----:B--2---:R-:W-:Y:S01]  /*2a60*/  UMOV UR28, 0x0 ;  /* 0x00000000001c7882 */ /* 0x004fe20000000000 */
[----:B------:R-:W-:Y:S01]  /*2a70*/  UMOV UR29, 0x8100010 ;  /* 0x08100010001d7882 */ /* 0x000fe20000000000 */
[----:B------:R-:W-:Y:S01]  /*2a80*/  UMOV UR68, 0x0 ;  /* 0x0000000000447882 */ /* 0x000fe20000000000 */
[----:B------:R-:W-:Y:S01]  /*2a90*/  UMOV UR69, 0x8100010 ;  /* 0x0810001000457882 */ /* 0x000fe20000000000 */
[----:B------:R2:W-:Y:S01]  /*2aa0*/  UTCHMMA gdesc[UR34], gdesc[UR44], tmem[UR77], tmem[UR28], idesc[UR29], UPT ;  /* 0x00ff1c2c220075ea */ /* 0x0005e2000b80004d */
[----:B------:R2:W-:Y:S01]  /*2ab0*/  UTCHMMA gdesc[UR32], gdesc[UR46], tmem[UR76], tmem[UR68], idesc[UR69], UPT ;  /* 0x00ff442e200075ea */ /* 0x0005e2000b80004c */
[----:B------:R2:W-:Y:S01]  /*2ac0*/  UTCHMMA gdesc[UR30], gdesc[UR48], tmem[UR75], tmem[UR66], idesc[UR67], UPT ;  /* 0x00ff42301e0075ea */ /* 0x0005e2000b80004b */
[----:B------:R-:W-:Y:S01]  /*2ad0*/  UMOV UR17, 0x40004040 ;  /* 0x4000404000117882 */ /* 0x000fe20000000000 */
[----:B---3--:R-:W-:Y:S01]  /*2ae0*/  UMOV UR42, 0x0 ;  /* 0x00000000002a7882 */ /* 0x008fe20000000000 */
[----:B------:R-:W-:Y:S01]  /*2af0*/  UMOV UR43, 0x8100010 ;  /* 0x08100010002b7882 */ /* 0x000fe20000000000 */
[----:B------:R-:W-:Y:S01]  /*2b00*/  UMOV UR23, 0x40004040 ;  /* 0x4000404000177882 */ /* 0x000fe20000000000 */
[----:B------:R2:W-:Y:S01]  /*2b10*/  UTCHMMA gdesc[UR24], gdesc[UR50], tmem[UR74], tmem[UR42], idesc[UR43], UPT ;  /* 0x00ff2a32180075ea */ /* 0x0005e2000b80004a */
[----:B------:R2:W-:Y:S01]  /*2b20*/  UTCHMMA gdesc[UR22], gdesc[UR52], tmem[UR72], tmem[UR28], idesc[UR29], UPT ;  /* 0x00ff1c34160075ea */ /* 0x0005e2000b800048 */
[----:B------:R2:W-:Y:S01]  /*2b30*/  UTCHMMA gdesc[UR16], gdesc[UR54], tmem[UR71], tmem[UR68], idesc[UR69], UPT ;  /* 0x00ff4436100075ea */ /* 0x0005e2000b800047 */
[----:B------:R2:W-:Y:S01]  /*2b40*/  UTCHMMA gdesc[UR14], gdesc[UR56], tmem[UR70], tmem[UR66], idesc[UR67], UPT ;  /* 0x00ff42380e0075ea */ /* 0x0005e2000b800046 */
[----:B------:R2:W-:Y:S01]  /*2b50*/  UTCHMMA gdesc[UR12], gdesc[UR38], tmem[UR63], tmem[UR26], idesc[UR27], UPT ;  /* 0x00ff1a260c0075ea */ /* 0x0005e2000b80003f */
[----:B------:R2:W-:Y:S01]  /*2b60*/  UTCHMMA gdesc[UR8], gdesc[UR10], tmem[UR61], tmem[UR64], idesc[UR65], UPT ;  /* 0x00ff400a080075ea */ /* 0x0005e2000b80003d */
[----:B------:R2:W-:Y:S01]  /*2b70*/  UTCHMMA gdesc[UR4], gdesc[UR6], tmem[UR59], tmem[UR40], idesc[UR41], UPT ;  /* 0x00ff2806040075ea */ /* 0x0005e2000b80003b */
[----:B------:R-:W-:Y:S05]  /*2b80*/  BRA.U UP3, `(.L_x_46) ;  /* 0x0000000103047547 */ /* 0x000fea000b800000 */
[----:B--2---:R-:W-:Y:S05]  /*2b90*/  BPT.TRAP 0x1 ;  /* 0x000000040000795c */ /* 0x004fea0000300000 */
.L_x_46:
[----:B--2---:R-:W-:-:S09]  /*2ba0*/  UIADD3 UR4, UPT, UPT, UR18, 0x38060, URZ ;  /* 0x0003806012047890 */ /* 0x004fd2000fffe0ff */
[----:B------:R2:W-:Y:S01]  /*2bb0*/  UTCBAR [UR4], URZ ;  /* 0x000000ff040073e9 */ /* 0x0005e200080000ff */
[----:B------:R-:W-:Y:S05]  /*2bc0*/  BRA.U !UP1, `(.L_x_47) ;  /* 0x0000000109047547 */ /* 0x000fea000b800000 */
[----:B--2---:R-:W-:Y:S05]  /*2bd0*/  BPT.TRAP 0x1 ;  /* 0x000000040000795c */ /* 0x004fea0000300000 */
.L_x_47:
[----:B--2---:R-:W-:-:S09]  /*2be0*/  UIADD3 UR4, UPT, UPT, UR18, 0x38038, URZ ;  /* 0x0003803812047890 */ /* 0x004fd2000fffe0ff */
[----:B------:R2:W-:Y:S01]  /*2bf0*/  UTCBAR [UR4], URZ ;  /* 0x000000ff040073e9 */ /* 0x0005e200080000ff */
[----:B------:R-:W-:Y:S05]  /*2c00*/  BRA.U !UP1, `(.L_x_48) ;  /* 0x0000000109047547 */ /* 0x000fea000b800000 */
[----:B--2---:R-:W-:Y:S05]  /*2c10*/  BPT.TRAP 0x1 ;  /* 0x000000040000795c */ /* 0x004fea0000300000 */
.L_x_48:
[----:B------:R-:W3:Y:S02]  /*2c20*/  SYNCS.PHASECHK.TRANS64.TRYWAIT P0, [UR18+0x38028], R3 ;  /* 0x03802803ff0075a7 */ /* 0x000ee40008001112 */
[----:B---3--:R-:W-:Y:S05]  /*2c30*/  @!P0 BRA `(.L_x_49) ;  /* 0x0000023000d08947 */ /* 0x008fea0003800000 */
.L_x_427:
[----:B------:R-:W-:Y:S05]  /*2c40*/  BRA.U UP5, `(.L_x_50) ;  /* 0x0000000105047547 */ /* 0x000fea000b800000 */
[----:B--2---:R-:W-:Y:S05]  /*2c50*/  BPT.TRAP 0x1 ;  /* 0x000000040000795c */ /* 0x004fea0000300000 */
.L_x_50:
[----:B------:R-:W4:Y:S02]  /*2c60*/  SYNCS.PHASECHK.TRANS64.TRYWAIT P0, [UR18+0x380a0], R2 ;  /* 0x0380a002ff0075a7 */ /* 0x000f240008001112 */
[----:B----4-:R-:W-:Y:S05]  /*2c70*/  @!P0 BRA `(.L_x_51) ;  /* 0x0000023000d88947 */ /* 0x010fea0003800000 */
.L_x_429:
[----:B------:R-:W-:Y:S05]  /*2c80*/  BRA.U UP4, `(.L_x_52) ;  /* 0x0000000104047547 */ /* 0x000fea000b800000 */
[----:B--2---:R-:W-:Y:S05]  /*2c90*/  BPT.TRAP 0x1 ;  /* 0x000000040000795c */ /* 0x004fea0000300000 */
.L_x_52:
[----:B------:R-:W5:Y:S01]  /*2ca0*/  SYNCS.PHASECHK.TRANS64.TRYWAIT P0, [UR18+0x38058], R3 ;  /* 0x03805803ff0075a7 */ /* 0x000f620008001112 */
[----:B-1--4-:R-:W-:Y:S01]  /*2cb0*/  HFMA2 R2, -RZ, RZ, 0, 1.52587890625e-05 ;  /* 0x00000100ff027431 */ /* 0x012fe200000001ff */
[----:B---3--:R-:W-:Y:S01]  /*2cc0*/  MOV R4, 0x20 ;  /* 0x0000002000047802 */ /* 0x008fe20000000f00 */
[----:B-----5:R-:W-:Y:S06]  /*2cd0*/  @!P0 BRA `(.L_x_53) ;  /* 0x0000023000d88947 */ /* 0x020fec0003800000 */
.L_x_431:
[----:B-1----:R-:W-:Y:S01]  /*2ce0*/  IMAD.MOV.U32 R3, RZ, RZ, 0x28 ;  /* 0x00000028ff037424 */ /* 0x002fe200078e00ff */
[----:B------:R-:W-:Y:S01]  /*2cf0*/  R2UR UR20, R2 ;  /* 0x00000000021472ca */ /* 0x000fe200000e0000 */
[----:B------:R-:W-:Y:S01]  /*2d00*/  IMAD.MOV.U32 R2, RZ, RZ, 0x100 ;  /* 0x00000100ff027424 */ /* 0x000fe200078e00ff */
[----:B------:R-:W-:Y:S01]  /*2d10*/  R2UR UR19, R4 ;  /* 0x00000000041372ca */ /* 0x000fe200000e0000 */
[----:B------:R-:W-:Y:S01]  /*2d20*/  IMAD.MOV.U32 R4, RZ, RZ, 0x30 ;  /* 0x00000030ff047424 */ /* 0x000fe200078e00ff */
[----:B------:R-:W-:Y:S01]  /*2d30*/  R2UR UR16, R3 ;  /* 0x00000000031072ca */ /* 0x000fe200000e0000 */
[----:B------:R-:W-:Y:S01]  /*2d40*/  IMAD.MOV.U32 R3, RZ, RZ, 0x100 ;  /* 0x00000100ff037424 */ /* 0x000fe200078e00ff */
[----:B------:R-:W-:Y:S01]  /*2d50*/  R2UR UR17, R2 ;  /* 0x00000000021172ca */ /* 0x000fe200000e0000 */
[----:B------:R-:W-:Y:S01]  /*2d60*/  IMAD.MOV.U32 R2, RZ, RZ, 0x38 ;  /* 0x00000038ff027424 */ /* 0x000fe200078e00ff */
[----:B------:R-:W-:Y:S01]  /*2d70*/  R2UR UR14, R4 ;  /* 0x00000000040e72ca */ /* 0x000fe200000e0000 */
[----:B------:R-:W-:Y:S01]  /*2d80*/  UIADD3 UR10, UPT, UPT, UR21, 0x800, URZ ;  /* 0x00000800150a7890 */ /* 0x000fe2000fffe0ff */
[C---:B------:R-:W-:Y:S01]  /*2d90*/  R2UR UR15, R3.reuse ;  /* 0x00000000030f72ca */ /* 0x040fe200000e0000 */
[----:B------:R-:W-:Y:S01]  /*2da0*/  UIADD3 UR8, UPT, UPT, UR21, 0x880, URZ ;  /* 0x0000088015087890 */ /* 0x000fe2000fffe0ff */
[----:B------:R-:W-:Y:S01]  /*2db0*/  R2UR UR12, R2 ;  /* 0x00000000020c72ca */ /* 0x000fe200000e0000 */
[----:B------:R-:W-:Y:S01]  /*2dc0*/  UIADD3 UR6, UPT, UPT, UR21, 0x900, URZ ;  /* 0x0000090015067890 */ /* 0x000fe2000fffe0ff */
[----:B------:R-:W-:Y:S01]  /*2dd0*/  R2UR UR13, R3 ;  /* 0x00000000030d72ca */ /* 0x000fe200000e0000 */
[----:B--2---:R-:W-:Y:S01]  /*2de0*/  UIADD3 UR4, UPT, UPT, UR21, 0x980, URZ ;  /* 0x0000098015047890 */ /* 0x004fe2000fffe0ff */
        /* <DEDUP_REMOVED lines=9> */
[----:B------:R1:W-:Y:S01]  /*2e80*/  UTCHMMA tmem[UR19], gdesc[UR10], tmem[UR20], tmem[UR28], idesc[UR29], !UPT ;  /* 0x00ff1c0a130079ea */ /* 0x0003e2000f800014 */
[----:B------:R-:W-:Y:S01]  /*2e90*/  UMOV UR22, 0x0 ;  /* 0x0000000000167882 */ /* 0x000fe20000000000 */
[----:B------:R-:W-:Y:S01]  /*2ea0*/  UMOV UR23, 0x8410010 ;  /* 0x0841001000177882 */ /* 0x000fe20000000000 */
[----:B------:R-:W-:Y:S01]  /*2eb0*/  UMOV UR5, 0x40004040 ;  /* 0x4000404000057882 */ /* 0x000fe20000000000 */
[----:B------:R1:W-:Y:S01]  /*2ec0*/  UTCHMMA tmem[UR16], gdesc[UR8], tmem[UR17], tmem[UR26], idesc[UR27], UPT ;  /* 0x00ff1a08100079ea */ /* 0x0003e2000b800011 */
[----:B------:R1:W-:Y:S01]  /*2ed0*/  UTCHMMA tmem[UR14], gdesc[UR6], tmem[UR15], tmem[UR24], idesc[UR25], UPT ;  /* 0x00ff18060e0079ea */ /* 0x0003e2000b80000f */
[----:B------:R1:W-:Y:S01]  /*2ee0*/  UTCHMMA tmem[UR12], gdesc[UR4], tmem[UR13], tmem[UR22], idesc[UR23], UPT ;  /* 0x00ff16040c0079ea */ /* 0x0003e2000b80000d */
[----:B------:R-:W-:Y:S05]  /*2ef0*/  BRA.U UP5, `(.L_x_54) ;  /* 0x0000000105047547 */ /* 0x000fea000b800000 */
[----:B-1----:R-:W-:Y:S05]  /*2f00*/  BPT.TRAP 0x1 ;  /* 0x000000040000795c */ /* 0x002fea0000300000 */
.L_x_54:
[----:B-1----:R-:W-:Y:S01]  /*2f10*/  UIADD3 UR4, UPT, UPT, UR18, 0x38090, URZ ;  /* 0x0003809012047890 */ /* 0x002fe2000fffe0ff */
[----:B------:R-:W-:Y:S01]  /*2f20*/  HFMA2 R11, -RZ, RZ, 0, 5.9604644775390625e-08 ;  /* 0x00000001ff0b7431 */ /* 0x000fe200000001ff */
[----:B------:R-:W-:Y:S01]  /*2f30*/  UISETP.GE.AND UP0, UPT, UR73, 0x41, UPT ;  /* 0x000000414900788c */ /* 0x000fe2000bf06270 */
[----:B------:R-:W-:Y:S01]  /*2f40*/  MOV R10, RZ ;  /* 0x000000ff000a7202 */ /* 0x000fe20000000f00 */
[----:B------:R-:W-:Y:S01]  /*2f50*/  UMOV UR71, URZ ;  /* 0x000000ff00477c82 */ /* 0x000fe20008000000 */
[----:B------:R-:W-:Y:S01]  /*2f60*/  UMOV UR14, 0x800 ;  /* 0x00000800000e7882 */ /* 0x000fe20000000000 */
[----:B------:R-:W-:-:S03]  /*2f70*/  UMOV UR76, 0x1 ;  /* 0x00000001004c7882 */ /* 0x000fc60000000000 */
[----:B------:R1:W-:Y:S02]  /*2f80*/  UTCBAR [UR4], URZ ;  /* 0x000000ff040073e9 */ /* 0x0003e400080000ff */
[----:B------:R-:W-:Y:S05]  /*2f90*/  BRA.U !UP0, `(.L_x_55) ;  /* 0x0000001908947547 */ /* 0x000fea000b800000 */
[----:B------:R-:W-:Y:S01]  /*2fa0*/  UIADD3 UR5, UPT, UPT, UR73, 0x3f, URZ ;  /* 0x0000003f49057890 */ /* 0x000fe2000fffe0ff */
[----:B------:R-:W-:Y:S01]  /*2fb0*/  IMAD.MOV.U32 R10, RZ, RZ, RZ ;  /* 0x000000ffff0a7224 */ /* 0x000fe200078e00ff */
[----:B------:R-:W-:Y:S01]  /*2fc0*/  CS2R R8, SRZ ;  /* 0x0000000000087805 */ /* 0x000fe2000001ff00 */
[----:B------:R-:W-:Y:S01]  /*2fd0*/  IMAD.MOV.U32 R11, RZ, RZ, 0x1 ;  /* 0x00000001ff0b7424 */ /* 0x000fe200078e00ff */
[----:B-1----:R-:W-:Y:S01]  /*2fe0*/  USHF.R.S32.HI UR4, URZ, 0x1f, UR5 ;  /* 0x0000001fff047899 */ /* 0x002fe20008011405 */
[----:B------:R-:W-:Y:S01]  /*2ff0*/  UMOV UR39, 0x2 ;  /* 0x0000000200277882 */ /* 0x000fe20000000000 */
[----:B------:R-:W-:Y:S02]  /*3000*/  UMOV UR76, 0x1 ;  /* 0x00000001004c7882 */ /* 0x000fe40000000000 */
[----:B------:R-:W-:Y:S01]  /*3010*/  ULEA.HI UR4, UR4, UR5, URZ, 0x6 ;  /* 0x0000000504047291 */ /* 0x000fe2000f8f30ff */
[----:B------:R-:W-:Y:S01]  /*3020*/  UMOV UR71, URZ ;  /* 0x000000ff00477c82 */ /* 0x000fe20008000000 */
[----:B------:R-:W-:-:S02]  /*3030*/  UMOV UR70, 0x1 ;  /* 0x0000000100467882 */ /* 0x000fc40000000000 */
[----:B------:R-:W-:-:S06]  /*3040*/  USHF.R.S32.HI UR4, URZ, 0x6, UR4 ;  /* 0x00000006ff047899 */ /* 0x000fcc0008011404 */
[----:B------:R-:W-:Y:S02]  /*3050*/  MOV R13, UR4 ;  /* 0x00000004000d7c02 */ /* 0x000fe40008000f00 */
.L_x_74:
[----:B--2---:R-:W-:Y:S05]  /*3060*/  BRA.U !UP1, `(.L_x_56) ;  /* 0x0000000109047547 */ /* 0x004fea000b800000 */
[----:B------:R-:W-:Y:S05]  /*3070*/  BPT.TRAP 0x1 ;  /* 0x000000040000795c */ /* 0x000fea0000300000 */
.L_x_56:
[----:B------:R-:W1:Y:S01]  /*3080*/  S2UR UR4, SR_CgaCtaId ;  /* 0x00000000000479c3 */ /* 0x000e620000008800 */
[----:B------:R-:W-:Y:S01]  /*3090*/  UMOV UR38, 0x400 ;  /* 0x0000040000267882 */ /* 0x000fe20000000000 */
[----:B------:R-:W-:Y:S02]  /*30a0*/  SHF.L.U32 R5, R8, 0x1f, RZ ;  /* 0x0000001f08057819 */ /* 0x000fe400000006ff */
[----:B------:R-:W-:Y:S01]  /*30b0*/  CS2R R2, SRZ ;  /* 0x0000000000027805 */ /* 0x000fe2000001ff00 */
[----:B-1----:R-:W-:Y:S04]  /*30c0*/  ULEA UR38, UR4, UR38, 0x18 ;  /* 0x0000002604267291 */ /* 0x002fe8000f8ec0ff */
[----:B------:R-:W-:Y:S02]  /*30d0*/  ULEA UR5, UR39, UR38, 0x3 ;  /* 0x0000002627057291 */ /* 0x000fe4000f8e18ff */
[----:B------:R-:W-:Y:S04]  /*30e0*/  USHF.R.U32.HI UR4, URZ, 0x4, UR38 ;  /* 0x00000004ff047899 */ /* 0x000fe80008011626 */
[----:B------:R-:W-:Y:S03]  /*30f0*/  ULOP3.LUT UR4, UR4, 0x3fff, URZ, 0xc0, !UPT ;  /* 0x00003fff04047892 */ /* 0x000fe6000f8ec0ff */
[----:B------:R-:W1:Y:S01]  /*3100*/  SYNCS.PHASECHK.TRANS64.TRYWAIT P0, [UR5+0x38020], R5 ;  /* 0x03802005ff0075a7 */ /* 0x000e620008001105 */
[----:B------:R-:W-:Y:S01]  /*3110*/  ULOP3.LUT UR6, UR4, 0x10000, URZ, 0xfc, !UPT ;  /* 0x0001000004067892 */ /* 0x000fe2000f8efcff */
[----:B-1----:R-:W-:Y:S11]  /*3120*/  @!P0 BRA `(.L_x_57) ;  /* 0x0000022c00dc8947 */ /* 0x002ff60003800000 */
.L_x_433:
[----:B------:R-:W-:Y:S01]  /*3130*/  UIADD3 UR4, UPT, UPT, UR38, 0x20000, URZ ;  /* 0x0002000026047890 */ /* 0x000fe2000fffe0ff */
[----:B------:R-:W-:Y:S01]  /*3140*/  R2UR UR13, R3 ;  /* 0x00000000030d72ca */ /* 0x000fe200000e0000 */
[----:B------:R-:W-:Y:S01]  /*3150*/  UIADD3 UR36, UPT, UPT, UR6, 0x2, URZ ;  /* 0x0000000206247890 */ /* 0x000fe2000fffe0ff */
[----:B------:R-:W-:Y:S01]  /*3160*/  R2UR UR15, R2 ;  /* 0x00000000020f72ca */ /* 0x000fe200000e0000 */
[----:B------:R-:W-:Y:S01]  /*3170*/  USHF.R.U32.HI UR4, URZ, 0x4, UR4 ;  /* 0x00000004ff047899 */ /* 0x000fe20008011604 */
[----:B-1----:R-:W-:Y:S01]  /*3180*/  CS2R R4, SRZ ;  /* 0x0000000000047805 */ /* 0x002fe2000001ff00 */
[----:B------:R-:W-:Y:S01]  /*3190*/  UIADD3 UR34, UPT, UPT, UR6, 0x4, URZ ;  /* 0x0000000406227890 */ /* 0x000fe2000fffe0ff */
[----:B------:R-:W-:Y:S01]  /*31a0*/  CS2R R2, SRZ ;  /* 0x0000000000027805 */ /* 0x000fe2000001ff00 */
[----:B------:R-:W-:Y:S01]  /*31b0*/  ULOP3.LUT UR73, UR4, 0x3fff, URZ, 0xc0, !UPT ;  /* 0x00003fff04497892 */ /* 0x000fe2000f8ec0ff */
[----:B------:R-:W-:Y:S01]  /*31c0*/  IMAD.MOV.U32 R6, RZ, RZ, RZ ;  /* 0x000000ffff067224 */ /* 0x000fe200078e00ff */
[----:B------:R-:W-:Y:S01]  /*31d0*/  UIADD3 UR32, UPT, UPT, UR6, 0x6, URZ ;  /* 0x0000000606207890 */ /* 0x000fe2000fffe0ff */
[----:B------:R-:W-:Y:S01]  /*31e0*/  R2UR UR9, R5 ;  /* 0x00000000050972ca */ /* 0x000fe200000e0000 */
[----:B------:R-:W-:Y:S01]  /*31f0*/  ULOP3.LUT UR4, UR73, 0x10000, URZ, 0xfc, !UPT ;  /* 0x0001000049047892 */ /* 0x000fe2000f8efcff */
[----:B------:R-:W-:Y:S01]  /*3200*/  R2UR UR11, R4 ;  /* 0x00000000040b72ca */ /* 0x000fe200000e0000 */
[----:B------:R-:W-:Y:S01]  /*3210*/  UIADD3 UR30, UPT, UPT, UR6, 0x400, URZ ;  /* 0x00000400061e7890 */ /* 0x000fe2000fffe0ff */
[C---:B------:R-:W-:Y:S01]  /*3220*/  R2UR UR40, R3.reuse ;  /* 0x00000000032872ca */ /* 0x040fe200000e0000 */
[----:B------:R-:W-:Y:S01]  /*3230*/  ULEA UR4, UR39, UR4, 0xb ;  /* 0x0000000427047291 */ /* 0x000fe2000f8e58ff */
        /* <DEDUP_REMOVED lines=12> */
[----:B------:R-:W-:Y:S01]  /*3300*/  R2UR UR75, R3 ;  /* 0x00000000034b72ca */ /* 0x000fe200000e0000 */
[----:B------:R-:W-:Y:S01]  /*3310*/  UIADD3 UR64, UPT, UPT, UR4, 0x204, URZ ;  /* 0x0000020404407890 */ /* 0x000fe2000fffe0ff */
[----:B------:R-:W-:Y:S01]  /*3320*/  R2UR UR74, R2 ;  /* 0x00000000024a72ca */ /* 0x000fe200000e0000 */
[----:B------:R-:W-:Y:S02]  /*3330*/  UIADD3 UR24, UPT, UPT, UR6, 0x406, URZ ;  /* 0x0000040606187890 */ /* 0x000fe4000fffe0ff */
        /* <DEDUP_REMOVED lines=10> */
[----:B------:R-:W-:Y:S01]  /*33e0*/  UIADD3 UR8, UPT, UPT, UR6, 0xc06, URZ ;  /* 0x00000c0606087890 */ /* 0x000fe2000fffe0ff */
[----:B------:R-:W-:Y:S01]  /*33f0*/  UMOV UR46, 0x0 ;  /* 0x00000000002e7882 */ /* 0x000fe20000000000 */
[----:B------:R-:W-:Y:S01]  /*3400*/  UMOV UR47, 0x8100010 ;  /* 0x08100010002f7882 */ /* 0x000fe20000000000 */
[----:B------:R-:W-:Y:S01]  /*3410*/  UMOV UR7, 0x40004040 ;  /* 0x4000404000077882 */ /* 0x000fe20000000000 */
[----:B------:R-:W-:Y:S01]  /*3420*/  UMOV UR5, 0x40004040 ;  /* 0x4000404000057882 */ /* 0x000fe20000000000 */
[----:B------:R-:W-:Y:S01]  /*3430*/  UMOV UR50, 0x0 ;  /* 0x0000000000327882 */ /* 0x000fe20000000000 */
[----:B------:R1:W-:Y:S01]  /*3440*/  UTCHMMA gdesc[UR6], gdesc[UR4], tmem[UR13], tmem[UR46], idesc[UR47], !UPT ;  /* 0x00ff2e04060075ea */ /* 0x0003e2000f80000d */
[----:B------:R-:W-:Y:S01]  /*3450*/  UMOV UR51, 0x8100010 ;  /* 0x0810001000337882 */ /* 0x000fe20000000000 */
[----:B------:R-:W-:Y:S01]  /*3460*/  UMOV UR37, 0x40004040 ;  /* 0x4000404000257882 */ /* 0x000fe20000000000 */
[----:B------:R-:W-:Y:S01]  /*3470*/  UMOV UR43, 0x40004040 ;  /* 0x40004040002b7882 */ /* 0x000fe20000000000 */
[----:B------:R-:W-:Y:S01]  /*3480*/  UMOV UR58, 0x0 ;  /* 0x00000000003a7882 */ /* 0x000fe20000000000 */
[----:B------:R2:W-:Y:S01]  /*3490*/  UTCHMMA gdesc[UR36], gdesc[UR42], tmem[UR15], tmem[UR50], idesc[UR51], UPT ;  /* 0x00ff322a240075ea */ /* 0x0005e2000b80000f */
        /* <DEDUP_REMOVED lines=19> */
[----:B-1----:R-:W-:Y:S01]  /*35d0*/  UIADD3 UR46, UPT, UPT, UR4, 0x600, URZ ;  /* 0x00000600042e7890 */ /* 0x002fe2000fffe0ff */
[----:B------:R-:W-:Y:S01]  /*35e0*/  R2UR UR7, R6 ;  /* 0x00000000060772ca */ /* 0x000fe200000e0000 */
[----:B------:R-:W-:Y:S01]  /*35f0*/  UMOV UR23, 0x40004040 ;  /* 0x4000404000177882 */ /* 0x000fe20000000000 */
[----:B------:R-:W-:Y:S01]  /*3600*/  UMOV UR21, 0x40004040 ;  /* 0x4000404000157882 */ /* 0x000fe20000000000 */
[----:B------:R-:W-:Y:S01]  /*3610*/  UMOV UR19, 0x40004040 ;  /* 0x4000404000137882 */ /* 0x000fe20000000000 */
[----:B--2---:R-:W-:Y:S01]  /*3620*/  UIADD3 UR50, UPT, UPT, UR4, 0x202, URZ ;  /* 0x0000020204327890 */ /* 0x004fe2000fffe0ff */
[----:B------:R-:W-:Y:S01]  /*3630*/  UMOV UR51, 0x40004040 ;  /* 0x4000404000337882 */ /* 0x000fe20000000000 */
[----:B------:R-:W-:Y:S01]  /*3640*/  UMOV UR17, 0x40004040 ;  /* 0x4000404000117882 */ /* 0x000fe20000000000 */
[----:B------:R-:W-:Y:S01]  /*3650*/  UMOV UR15, 0x40004040 ;  /* 0x40004040000f7882 */ /* 0x000fe20000000000 */
[----:B---3--:R-:W-:Y:S01]  /*3660*/  UIADD3 UR58, UPT, UPT, UR4, 0x404, URZ ;  /* 0x00000404043a7890 */ /* 0x008fe2000fffe0ff */
[----:B------:R-:W-:Y:S01]  /*3670*/  UMOV UR34, 0x0 ;  /* 0x0000000000227882 */ /* 0x000fe20000000000 */
[----:B------:R-:W-:Y:S01]  /*3680*/  UMOV UR35, 0x8100010 ;  /* 0x0810001000237882 */ /* 0x000fe20000000000 */
[----:B------:R-:W-:Y:S01]  /*3690*/  UMOV UR59, 0x40004040 ;  /* 0x40004040003b7882 */ /* 0x000fe20000000000 */
[----:B----4-:R-:W-:Y:S01]  /*36a0*/  UIADD3 UR60, UPT, UPT, UR4, 0x402, URZ ;  /* 0x00000402043c7890 */ /* 0x010fe2000fffe0ff */
[----:B------:R1:W-:Y:S01]  /*36b0*/  UTCHMMA gdesc[UR28], gdesc[UR50], tmem[UR66], tmem[UR34], idesc[UR35], UPT ;  /* 0x00ff22321c0075ea */ /* 0x0003e2000b800042 */
[----:B------:R-:W-:Y:S01]  /*36c0*/  UTCHMMA gdesc[UR26], gdesc[UR64], tmem[UR72], tmem[UR34], idesc[UR35], UPT ;  /* 0x00ff22401a0075ea */ /* 0x000fe2000b800048 */
[----:B------:R2:W-:Y:S01]  /*36d0*/  UTCHMMA gdesc[UR24], gdesc[UR68], tmem[UR49], tmem[UR34], idesc[UR35], UPT ;  /* 0x00ff2244180075ea */ /* 0x0005e2000b800031 */
[----:B------:R-:W-:Y:S01]  /*36e0*/  UMOV UR61, 0x40004040 ;  /* 0x40004040003d7882 */ /* 0x000fe20000000000 */
[----:B-----5:R-:W-:Y:S02]  /*36f0*/  UIADD3 UR62, UPT, UPT, UR4, 0x400, URZ ;  /* 0x00000400043e7890 */ /* 0x020fe4000fffe0ff */
[----:B------:R-:W-:Y:S01]  /*3700*/  UIADD3 UR40, UPT, UPT, UR4, 0x604, URZ ;  /* 0x0000060404287890 */ /* 0x000fe2000fffe0ff */
[----:B------:R-:W-:Y:S01]  /*3710*/  UMOV UR63, 0x40004040 ;  /* 0x40004040003f7882 */ /* 0x000fe20000000000 */
[----:B------:R-:W-:Y:S01]  /*3720*/  UMOV UR32, 0x0 ;  /* 0x0000000000207882 */ /* 0x000fe20000000000 */
[----:B------:R-:W-:Y:S01]  /*3730*/  UMOV UR33, 0x8100010 ;  /* 0x0810001000217882 */ /* 0x000fe20000000000 */
[----:B------:R-:W-:Y:S01]  /*3740*/  UMOV UR47, 0x40004040 ;  /* 0x40004040002f7882 */ /* 0x000fe20000000000 */
[----:B------:R-:W-:Y:S02]  /*3750*/  UMOV UR30, 0x0 ;  /* 0x00000000001e7882 */ /* 0x000fe40000000000 */
[----:B------:R3:W-:Y:S01]  /*3760*/  UTCHMMA gdesc[UR22], gdesc[UR62], tmem[UR45], tmem[UR34], idesc[UR35], UPT ;  /* 0x00ff223e160075ea */ /* 0x0007e2000b80002d */
[----:B------:R-:W-:Y:S01]  /*3770*/  UTCHMMA gdesc[UR20], gdesc[UR60], tmem[UR67], tmem[UR32], idesc[UR33], UPT ;  /* 0x00ff203c140075ea */ /* 0x000fe2000b800043 */
[----:B------:R4:W-:Y:S01]  /*3780*/  UTCHMMA gdesc[UR18], gdesc[UR58], tmem[UR7], tmem[UR34], idesc[UR35], UPT ;  /* 0x00ff223a120075ea */ /* 0x0009e2000b800007 */
[----:B------:R-:W-:Y:S01]  /*3790*/  UMOV UR31, 0x8100010 ;  /* 0x08100010001f7882 */ /* 0x000fe20000000000 */
[----:B------:R-:W-:Y:S01]  /*37a0*/  UMOV UR13, 0x40004040 ;  /* 0x40004040000d7882 */ /* 0x000fe20000000000 */
[----:B------:R-:W-:Y:S01]  /*37b0*/  UMOV UR11, 0x40004040 ;  /* 0x40004040000b7882 */ /* 0x000fe20000000000 */
[----:B------:R-:W-:Y:S01]  /*37c0*/  UMOV UR41, 0x40004040 ;  /* 0x4000404000297882 */ /* 0x000fe20000000000 */
[----:B------:R-:W-:Y:S01]  /*37d0*/  UMOV UR36, 0x0 ;  /* 0x0000000000247882 */ /* 0x000fe20000000000 */
[----:B------:R-:W-:Y:S01]  /*37e0*/  UMOV UR37, 0x8100010 ;  /* 0x0810001000257882 */ /* 0x000fe20000000000 */
[----:B------:R-:W-:Y:S01]  /*37f0*/  UMOV UR9, 0x40004040 ;  /* 0x4000404000097882 */ /* 0x000fe20000000000 */
[----:B-1----:R-:W-:Y:S01]  /*3800*/  UIADD3 UR66, UPT, UPT, UR4, 0x606, URZ ;  /* 0x0000060604427890 */ /* 0x002fe2000fffe0ff */
[----:B------:R-:W-:Y:S01]  /*3810*/  R2UR UR29, R5 ;  /* 0x00000000051d72ca */ /* 0x000fe200000e0000 */
[----:B--2---:R-:W-:Y:S01]  /*3820*/  UMOV UR49, 0x40004040 ;  /* 0x4000404000317882 */ /* 0x004fe20000000000 */
[----:B------:R-:W-:Y:S01]  /*3830*/  UMOV UR24, 0x0 ;  /* 0x0000000000187882 */ /* 0x000fe20000000000 */
[----:B------:R-:W-:Y:S01]  /*3840*/  UMOV UR25, 0x8100010 ;  /* 0x0810001000197882 */ /* 0x000fe20000000000 */
[----:B------:R-:W-:Y:S01]  /*3850*/  R2UR UR26, R0 ;  /* 0x00000000001a72ca */ /* 0x000fe200000e0000 */
[----:B---3--:R-:W-:Y:S08]  /*3860*/  UMOV UR45, 0x40004040 ;  /* 0x40004040002d7882 */ /* 0x008ff00000000000 */
[----:B------:R-:W-:Y:S01]  /*3870*/  UTCHMMA gdesc[UR16], gdesc[UR48], tmem[UR29], tmem[UR24], idesc[UR25], UPT ;  /* 0x00ff1830100075ea */ /* 0x000fe2000b80001d */
[----:B----4-:R-:W-:Y:S01]  /*3880*/  R2UR UR7, R4 ;  /* 0x00000000040772ca */ /* 0x010fe200000e0000 */
[----:B------:R-:W-:Y:S02]  /*3890*/  UMOV UR67, 0x40004040 ;  /* 0x4000404000437882 */ /* 0x000fe40000000000 */
[----:B------:R-:W-:Y:S10]  /*38a0*/  UISETP.NE.AND UP4, UPT, UR26, URZ, UPT ;  /* 0x000000ff1a00728c */ /* 0x000ff4000bf85270 */
[----:B------:R1:W-:Y:S01]  /*38b0*/  UTCHMMA gdesc[UR14], gdesc[UR46], tmem[UR7], tmem[UR30], idesc[UR31], UPT ;  /* 0x00ff1e2e0e0075ea */ /* 0x0003e2000b800007 */
[----:B------:R2:W-:Y:S01]  /*38c0*/  UTCHMMA gdesc[UR12], gdesc[UR44], tmem[UR77], tmem[UR32], idesc[UR33], UPT ;  /* 0x00ff202c0c0075ea */ /* 0x0005e2000b80004d */
[----:B------:R2:W-:Y:S01]  /*38d0*/  UTCHMMA gdesc[UR10], gdesc[UR40], tmem[UR75], tmem[UR34], idesc[UR35], UPT ;  /* 0x00ff22280a0075ea */ /* 0x0005e2000b80004b */
[----:B------:R2:W-:Y:S01]  /*38e0*/  UTCHMMA gdesc[UR8], gdesc[UR66], tmem[UR74], tmem[UR36], idesc[UR37], UPT ;  /* 0x00ff2442080075ea */ /* 0x0005e2000b80004a */
[----:B-1----:R-:W-:Y:S04]  /*38f0*/  UIADD3 UR7, UPT, UPT, UR39, 0x1, URZ ;  /* 0x0000000127077890 */ /* 0x002fe8000fffe0ff */
[----:B------:R-:W-:Y:S04]  /*3900*/  UISETP.NE.AND UP0, UPT, UR7, 0x3, UPT ;  /* 0x000000030700788c */ /* 0x000fe8000bf05270 */
[----:B------:R-:W-:Y:S02]  /*3910*/  USEL UR22, URZ, 0x1, UP0 ;  /* 0x00000001ff167887 */ /* 0x000fe40008000000 */
[----:B------:R-:W-:Y:S04]  /*3920*/  USEL UR72, UR7, URZ, UP0 ;  /* 0x000000ff07487287 */ /* 0x000fe80008000000 */
[----:B------:R-:W-:Y:S01]  /*3930*/  LOP3.LUT R8, R8, UR22, RZ, 0x3c, !PT ;  /* 0x0000001608087c12 */ /* 0x000fe2000f8e3cff */
[----:B------:R-:W-:Y:S07]  /*3940*/  BRA.U UP4, `(.L_x_58) ;  /* 0x0000000104047547 */ /* 0x000fee000b800000 */
[----:B--2---:R-:W-:Y:S05]  /*3950*/  BPT.TRAP 0x1 ;  /* 0x000000040000795c */ /* 0x004fea0000300000 */
.L_x_58:
[----:B------:R-:W-:Y:S01]  /*3960*/  LOP3.LUT R9, R9, 0x1, RZ, 0x3c, !PT ;  /* 0x0000000109097812 */ /* 0x000fe200078e3cff */
[----:B------:R-:W-:Y:S09]  /*3970*/  UIADD3 UR7, UPT, UPT, UR38, 0x38050, URZ ;  /* 0x0003805026077890 */ /* 0x000ff2000fffe0ff */
[----:B------:R1:W-:Y:S01]  /*3980*/  UTCBAR [UR7], URZ ;  /* 0x000000ff070073e9 */ /* 0x0003e200080000ff */
[----:B------:R-:W-:Y:S05]  /*3990*/  BRA.U UP5, `(.L_x_59) ;  /* 0x0000000105047547 */ /* 0x000fea000b800000 */
[----:B-12---:R-:W-:Y:S05]  /*39a0*/  BPT.TRAP 0x1 ;  /* 0x000000040000795c */ /* 0x006fea0000300000 */
.L_x_59:
[----:B------:R-:W-:Y:S02]  /*39b0*/  SHF.L.U32 R3, R11, 0x1f, RZ ;  /* 0x0000001f0b037819 */ /* 0x000fe400000006ff */
[----:B-1----:R-:W-:Y:S02]  /*39c0*/  R2UR UR7, R12 ;  /* 0x000000000c0772ca */ /* 0x002fe400000e0000 */
[----:B------:R-:W1:Y:S11]  /*39d0*/  SYNCS.PHASECHK.TRANS64.TRYWAIT P0, [UR38+0x380a8], R3 ;  /* 0x0380a803ff0075a7 */ /* 0x000e760008001126 */
[----:B------:R-:W-:Y:S01]  /*39e0*/  UISETP.NE.AND UP3, UPT, UR7, URZ, UPT ;  /* 0x000000ff0700728c */ /* 0x000fe2000bf65270 */
[----:B-1----:R-:W-:Y:S10]  /*39f0*/  @!P0 BRA `(.L_x_60) ;  /* 0x0000022400c08947 */ /* 0x002ff40003800000 */
.L_x_435:
[----:B------:R-:W-:Y:S05]  /*3a00*/  BRA.U UP3, `(.L_x_61) ;  /* 0x0000000103047547 */ /* 0x000fea000b800000 */
[----:B--2---:R-:W-:Y:S05]  /*3a10*/  BPT.TRAP 0x1 ;  /* 0x000000040000795c */ /* 0x004fea0000300000 */
.L_x_61:
[----:B------:R-:W-:Y:S01]  /*3a20*/  SHF.L.U32 R5, R10, 0x1f, RZ ;  /* 0x0000001f0a057819 */ /* 0x000fe200000006ff */
[----:B-1----:R-:W-:Y:S02]  /*3a30*/  HFMA2 R2, -RZ, RZ, 0, 2.288818359375e-05 ;  /* 0x00000180ff027431 */ /* 0x002fe400000001ff */
[----:B------:R-:W-:Y:S01]  /*3a40*/  IMAD.MOV.U32 R3, RZ, RZ, 0xa0 ;  /* 0x000000a0ff037424 */ /* 0x000fe200078e00ff */
[----:B------:R-:W1:Y:S02]  /*3a50*/  SYNCS.PHASECHK.TRANS64.TRYWAIT P0, [UR38+0x38068], R5 ;  /* 0x03806805ff0075a7 */ /* 0x000e640008001126 */
[----:B-1----:R-:W-:Y:S05]  /*3a60*/  @!P0 BRA `(.L_x_62) ;  /* 0x0000022400bc8947 */ /* 0x002fea0003800000 */
.L_x_437:
[----:B--2---:R-:W-:Y:S01]  /*3a70*/  ULEA UR8, UR70, UR73, 0xb ;  /* 0x0000004946087291 */ /* 0x004fe2000f8e58ff */
[----:B------:R-:W-:Y:S01]  /*3a80*/  R2UR UR21, R3 ;  /* 0x00000000031572ca */ /* 0x000fe200000e0000 */
[----:B------:R-:W-:Y:S01]  /*3a90*/  UISETP.NE.U32.AND UP0, UPT, UR71, URZ, UPT ;  /* 0x000000ff4700728c */ /* 0x000fe2000bf05070 */
[----:B------:R-:W-:Y:S01]  /*3aa0*/  IMAD.MOV.U32 R3, RZ, RZ, 0xb0 ;  /* 0x000000b0ff037424 */ /* 0x000fe200078e00ff */
[----:B------:R-:W-:Y:S01]  /*3ab0*/  UIADD3 UR14, UPT, UPT, UR8, 0x2000000, URZ ;  /* 0x02000000080e7890 */ /* 0x000fe2000fffe0ff */
[----:B------:R-:W-:Y:S01]  /*3ac0*/  R2UR UR22, R2 ;  /* 0x00000000021672ca */ /* 0x000fe200000e0000 */
[----:B------:R-:W-:Y:S01]  /*3ad0*/  UIADD3 UR12, UPT, UPT, UR8, 0x2000080, URZ ;  /* 0x02000080080c7890 */ /* 0x000fe2000fffe0ff */
[----:B-1----:R-:W-:Y:S01]  /*3ae0*/  IMAD.MOV.U32 R5, RZ, RZ, 0xa8 ;  /* 0x000000a8ff057424 */ /* 0x002fe200078e00ff */
[----:B------:R-:W-:Y:S01]  /*3af0*/  UIADD3 UR10, UPT, UPT, UR8, 0x2000100, URZ ;  /* 0x02000100080a7890 */ /* 0x000fe2000fffe0ff */
[----:B------:R-:W-:Y:S01]  /*3b00*/  IMAD.MOV.U32 R4, RZ, RZ, 0x180 ;  /* 0x00000180ff047424 */ /* 0x000fe200078e00ff */
[----:B------:R-:W-:Y:S01]  /*3b10*/  UIADD3 UR8, UPT, UPT, UR8, 0x2000180, URZ ;  /* 0x0200018008087890 */ /* 0x000fe2000fffe0ff */
[----:B------:R-:W-:Y:S01]  /*3b20*/  R2UR UR17, R3 ;  /* 0x00000000031172ca */ /* 0x000fe200000e0000 */
[----:B------:R-:W-:Y:S01]  /*3b30*/  IMAD.MOV.U32 R2, RZ, RZ, 0x180 ;  /* 0x00000180ff027424 */ /* 0x000fe200078e00ff */
[----:B------:R-:W-:Y:S01]  /*3b40*/  R2UR UR19, R5 ;  /* 0x00000000051372ca */ /* 0x000fe200000e0000 */
[----:B------:R-:W-:Y:S01]  /*3b50*/  IMAD.MOV.U32 R3, RZ, RZ, 0xb8 ;  /* 0x000000b8ff037424 */ /* 0x000fe200078e00ff */
[----:B------:R-:W-:Y:S01]  /*3b60*/  R2UR UR20, R4 ;  /* 0x00000000041472ca */ /* 0x000fe200000e0000 */
[----:B------:R-:W-:Y:S01]  /*3b70*/  UMOV UR30, 0x0 ;  /* 0x00000000001e7882 */ /* 0x000fe20000000000 */
[C---:B------:R-:W-:Y:S01]  /*3b80*/  R2UR UR18, R2.reuse ;  /* 0x00000000021272ca */ /* 0x040fe200000e0000 */
[----:B------:R-:W-:Y:S01]  /*3b90*/  UMOV UR31, 0x8410010 ;  /* 0x08410010001f7882 */ /* 0x000fe20000000000 */
[----:B------:R-:W-:Y:S01]  /*3ba0*/  R2UR UR7, R3 ;  /* 0x00000000030772ca */ /* 0x000fe200000e0000 */
[----:B------:R-:W-:Y:S01]  /*3bb0*/  UMOV UR15, 0x40004040 ;  /* 0x40004040000f7882 */ /* 0x000fe20000000000 */
[----:B------:R-:W-:Y:S01]  /*3bc0*/  R2UR UR16, R2 ;  /* 0x00000000021072ca */ /* 0x000fe200000e0000 */
[----:B------:R1:W-:Y:S01]  /*3bd0*/  UTCHMMA tmem[UR21], gdesc[UR14], tmem[UR22], tmem[UR30], idesc[UR31], UP0 ;  /* 0x00ff1e0e150079ea */ /* 0x0003e20008000016 */
[----:B------:R-:W-:Y:S01]  /*3be0*/  UMOV UR28, 0x0 ;  /* 0x00000000001c7882 */ /* 0x000fe20000000000 */
[----:B------:R-:W-:Y:S01]  /*3bf0*/  UMOV UR29, 0x8410010 ;  /* 0x08410010001d7882 */ /* 0x000fe20000000000 */
[----:B------:R-:W-:Y:S01]  /*3c00*/  UMOV UR13, 0x40004040 ;  /* 0x40004040000d7882 */ /* 0x000fe20000000000 */
[----:B------:R-:W-:Y:S01]  /*3c10*/  UMOV UR26, 0x0 ;  /* 0x00000000001a7882 */ /* 0x000fe20000000000 */
[----:B------:R-:W-:Y:S01]  /*3c20*/  UMOV UR27, 0x8410010 ;  /* 0x08410010001b7882 */ /* 0x000fe20000000000 */
[----:B------:R1:W-:Y:S01]  /*3c30*/  UTCHMMA tmem[UR19], gdesc[UR12], tmem[UR20], tmem[UR28], idesc[UR29], UPT ;  /* 0x00ff1c0c130079ea */ /* 0x0003e2000b800014 */
[----:B------:R-:W-:Y:S01]  /*3c40*/  UMOV UR11, 0x40004040 ;  /* 0x40004040000b7882 */ /* 0x000fe20000000000 */
[----:B------:R-:W-:Y:S01]  /*3c50*/  UMOV UR24, 0x0 ;  /* 0x0000000000187882 */ /* 0x000fe20000000000 */
[----:B------:R1:W-:Y:S01]  /*3c60*/  UTCHMMA tmem[UR17], gdesc[UR10], tmem[UR18], tmem[UR26], idesc[UR27], UPT ;  /* 0x00ff1a0a110079ea */ /* 0x0003e2000b800012 */
[----:B------:R-:W-:Y:S01]  /*3c70*/  UMOV UR25, 0x8410010 ;  /* 0x0841001000197882 */ /* 0x000fe20000000000 */
[----:B------:R-:W-:Y:S02]  /*3c80*/  UMOV UR9, 0x40004040 ;  /* 0x4000404000097882 */ /* 0x000fe40000000000 */
[----:B------:R1:W-:Y:S01]  /*3c90*/  UTCHMMA tmem[UR7], gdesc[UR8], tmem[UR16], tmem[UR24], idesc[UR25], UPT ;  /* 0x00ff1808070079ea */ /* 0x0003e2000b800010 */
[----:B------:R-:W-:Y:S05]  /*3ca0*/  BRA.U UP5, `(.L_x_63) ;  /* 0x0000000105047547 */ /* 0x000fea000b800000 */
[----:B-1----:R-:W-:Y:S05]  /*3cb0*/  BPT.TRAP 0x1 ;  /* 0x000000040000795c */ /* 0x002fea0000300000 */
.L_x_63:
[----:B------:R-:W-:Y:S01]  /*3cc0*/  LOP3.LUT R11, R11, 0x1, RZ, 0x3c, !PT ;  /* 0x000000010b0b7812 */ /* 0x000fe200078e3cff */
[----:B-1----:R-:W-:Y:S09]  /*3cd0*/  UIADD3 UR7, UPT, UPT, UR38, 0x38098, URZ ;  /* 0x0003809826077890 */ /* 0x002ff2000fffe0ff */
[----:B------:R1:W-:Y:S01]  /*3ce0*/  UTCBAR [UR7], URZ ;  /* 0x000000ff070073e9 */ /* 0x0003e200080000ff */
[----:B------:R-:W-:Y:S05]  /*3cf0*/  BRA.U !UP1, `(.L_x_64) ;  /* 0x0000000109047547 */ /* 0x000fea000b800000 */
[----:B-1----:R-:W-:Y:S05]  /*3d00*/  BPT.TRAP 0x1 ;  /* 0x000000040000795c */ /* 0x002fea0000300000 */
.L_x_64:
[----:B------:R-:W-:Y:S01]  /*3d10*/  ULEA UR5, UR76, UR38, 0x3 ;  /* 0x000000264c057291 */ /* 0x000fe2000f8e18ff */
[----:B------:R-:W-:Y:S01]  /*3d20*/  IMAD.MOV.U32 R3, RZ, RZ, 0x80 ;  /* 0x00000080ff037424 */ /* 0x000fe200078e00ff */
[----:B------:R-:W-:Y:S01]  /*3d30*/  UIADD3 UR10, UPT, UPT, UR6, 0x1000, URZ ;  /* 0x00001000060a7890 */ /* 0x000fe2000fffe0ff */
[----:B------:R-:W-:Y:S01]  /*3d40*/  MOV.SPILL R15, UR73 ;  /* 0x00000049000f7c02 */ /* 0x000fe20009000f00 */
[----:B-1----:R-:W-:Y:S01]  /*3d50*/  UIADD3 UR7, UPT, UPT, UR5, 0x38038, URZ ;  /* 0x0003803805077890 */ /* 0x002fe2000fffe0ff */
[----:B------:R-:W-:Y:S01]  /*3d60*/  MOV.SPILL R14, UR72 ;  /* 0x00000048000e7c02 */ /* 0x000fe20009000f00 */
[----:B------:R-:W-:Y:S01]  /*3d70*/  UIADD3 UR36, UPT, UPT, UR6, 0x1002, URZ ;  /* 0x0000100206247890 */ /* 0x000fe2000fffe0ff */
[C---:B------:R-:W-:Y:S01]  /*3d80*/  R2UR UR21, R3.reuse ;  /* 0x00000000031572ca */ /* 0x040fe200000e0000 */
[----:B------:R-:W-:Y:S01]  /*3d90*/  UIADD3 UR34, UPT, UPT, UR6, 0x1004, URZ ;  /* 0x0000100406227890 */ /* 0x000fe2000fffe0ff */
[C---:B------:R-:W-:Y:S01]  /*3da0*/  R2UR UR17, R3.reuse ;  /* 0x00000000031172ca */ /* 0x040fe200000e0000 */
[----:B------:R-:W-:Y:S01]  /*3db0*/  UIADD3 UR32, UPT, UPT, UR6, 0x1006, URZ ;  /* 0x0000100606207890 */ /* 0x000fe2000fffe0ff */
[C---:B------:R-:W-:Y:S01]  /*3dc0*/  R2UR UR77, R3.reuse ;  /* 0x00000000034d72ca */ /* 0x040fe200000e0000 */
[----:B------:R-:W-:Y:S01]  /*3dd0*/  UIADD3 UR30, UPT, UPT, UR6, 0x1400, URZ ;  /* 0x00001400061e7890 */ /* 0x000fe2000fffe0ff */
[----:B------:R1:W-:Y:S01]  /*3de0*/  UTCBAR [UR7], URZ ;  /* 0x000000ff070073e9 */ /* 0x0003e200080000ff */
[----:B------:R-:W-:Y:S01]  /*3df0*/  UIADD3 UR28, UPT, UPT, UR6, 0x1402, URZ ;  /* 0x00001402061c7890 */ /* 0x000fe2000fffe0ff */
[C---:B------:R-:W-:Y:S01]  /*3e00*/  R2UR UR74, R3.reuse ;  /* 0x00000000034a72ca */ /* 0x040fe200000e0000 */
[----:B------:R-:W-:Y:S01]  /*3e10*/  UIADD3 UR26, UPT, UPT, UR6, 0x1404, URZ ;  /* 0x00001404061a7890 */ /* 0x000fe2000fffe0ff */
[----:B------:R-:W-:Y:S01]  /*3e20*/  R2UR UR41, R3 ;  /* 0x00000000032972ca */ /* 0x000fe200000e0000 */
[----:B------:R-:W-:Y:S01]  /*3e30*/  UIADD3 UR24, UPT, UPT, UR6, 0x1406, URZ ;  /* 0x0000140606187890 */ /* 0x000fe2000fffe0ff */
[----:B------:R-:W-:Y:S01]  /*3e40*/  IMAD.MOV.U32 R2, RZ, RZ, 0x80 ;  /* 0x00000080ff027424 */ /* 0x000fe200078e00ff */
[----:B------:R-:W-:Y:S01]  /*3e50*/  UIADD3 UR22, UPT, UPT, UR6, 0x1800, URZ ;  /* 0x0000180006167890 */ /* 0x000fe2000fffe0ff */
[----:B------:R-:W-:Y:S01]  /*3e60*/  IMAD.MOV.U32 R5, RZ, RZ, 0x80 ;  /* 0x00000080ff057424 */ /* 0x000fe200078e00ff */
[----:B------:R-:W-:Y:S01]  /*3e70*/  UIADD3 UR20, UPT, UPT, UR6, 0x1802, URZ ;  /* 0x0000180206147890 */ /* 0x000fe2000fffe0ff */
[----:B------:R-:W-:Y:S01]  /*3e80*/  IMAD.MOV.U32 R4, RZ, RZ, 0x80 ;  /* 0x00000080ff047424 */ /* 0x000fe200078e00ff */
        /* <DEDUP_REMOVED lines=10> */
[----:B------:R-:W-:Y:S01]  /*3f30*/  UMOV UR72, 0x0 ;  /* 0x0000000000487882 */ /* 0x000fe20000000000 */
[----:B------:R-:W-:Y:S01]  /*3f40*/  UMOV UR73, 0x8100010 ;  /* 0x0810001000497882 */ /* 0x000fe20000000000 */
[----:B------:R-:W-:Y:S01]  /*3f50*/  UMOV UR70, UR4 ;  /* 0x0000000400467c82 */ /* 0x000fe20008000000 */
[----:B------:R-:W-:Y:S01]  /*3f60*/  UIADD3 UR4, UPT, UPT, UR6, 0x1c06, URZ ;  /* 0x00001c0606047890 */ /* 0x000fe2000fffe0ff */
[C---:B------:R-:W-:Y:S01]  /*3f70*/  R2UR UR67, R2.reuse ;  /* 0x00000000024372ca */ /* 0x040fe200000e0000 */
        /* <DEDUP_REMOVED lines=19> */
[----:B------:R-:W-:Y:S01]  /*40b0*/  R2UR UR39, R2 ;  /* 0x00000000022772ca */ /* 0x000fe200000e0000 */
[----:B------:R-:W-:Y:S01]  /*40c0*/  UMOV UR61, 0x40004040 ;  /* 0x40004040003d7882 */ /* 0x000fe20000000000 */
[----:B------:R-:W-:Y:S01]  /*40d0*/  UMOV UR59, 0x40004040 ;  /* 0x40004040003b7882 */ /* 0x000fe20000000000 */
[----:B------:R-:W-:Y:S01]  /*40e0*/  UMOV UR6, 0x0 ;  /* 0x0000000000067882 */ /* 0x000fe20000000000 */
[----:B-1----:R-:W-:Y:S01]  /*40f0*/  UMOV UR7, 0x8100010 ;  /* 0x0810001000077882 */ /* 0x002fe20000000000 */
[----:B------:R-:W-:Y:S01]  /*4100*/  UMOV UR49, 0x40004040 ;  /* 0x4000404000317882 */ /* 0x000fe20000000000 */
[----:B------:R-:W-:Y:S01]  /*4110*/  UMOV UR47, 0x40004040 ;  /* 0x40004040002f7882 */ /* 0x000fe20000000000 */
[----:B------:R-:W-:Y:S01]  /*4120*/  UMOV UR45, 0x40004040 ;  /* 0x40004040002d7882 */ /* 0x000fe20000000000 */
[----:B------:R-:W-:Y:S01]  /*4130*/  UMOV UR5, 0x40004040 ;  /* 0x4000404000057882 */ /* 0x000fe20000000000 */
[----:B--2---:R-:W-:Y:S01]  /*4140*/  UMOV UR70, 0x0 ;  /* 0x0000000000467882 */ /* 0x004fe20000000000 */
[----:B------:R-:W-:Y:S01]  /*4150*/  UMOV UR71, 0x8100010 ;  /* 0x0810001000477882 */ /* 0x000fe20000000000 */
[----:B------:R-:W-:Y:S01]  /*4160*/  UMOV UR10, 0x0 ;  /* 0x00000000000a7882 */ /* 0x000fe20000000000 */
[----:B------:R1:W-:Y:S01]  /*4170*/  UTCHMMA gdesc[UR36], gdesc[UR42], tmem[UR13], tmem[UR70], idesc[UR71], UPT ;  /* 0x00ff462a240075ea */ /* 0x0003e2000b80000d */
[----:B------:R2:W-:Y:S01]  /*4180*/  UTCHMMA gdesc[UR34], gdesc[UR56], tmem[UR9], tmem[UR70], idesc[UR71], UPT ;  /* 0x00ff4638220075ea */ /* 0x0005e2000b800009 */
[----:B------:R3:W-:Y:S01]  /*4190*/  UTCHMMA gdesc[UR32], gdesc[UR54], tmem[UR15], tmem[UR70], idesc[UR71], UPT ;  /* 0x00ff4636200075ea */ /* 0x0007e2000b80000f */
[----:B------:R-:W-:Y:S01]  /*41a0*/  UMOV UR11, 0x8100010 ;  /* 0x08100010000b7882 */ /* 0x000fe20000000000 */
[----:B------:R-:W-:Y:S01]  /*41b0*/  UMOV UR21, 0x40004040 ;  /* 0x4000404000157882 */ /* 0x000fe20000000000 */
[----:B------:R4:W-:Y:S01]  /*41c0*/  UTCHMMA gdesc[UR30], gdesc[UR52], tmem[UR17], tmem[UR10], idesc[UR11], UPT ;  /* 0x00ff0a341e0075ea */ /* 0x0009e2000b800011 */
[----:B------:R-:W-:Y:S01]  /*41d0*/  IMAD.MOV.U32 R7, RZ, RZ, 0x80 ;  /* 0x00000080ff077424 */ /* 0x000fe200078e00ff */
[----:B------:R-:W-:Y:S01]  /*41e0*/  R2UR.FILL UR73, R15 ;  /* 0x000000000f4972ca */ /* 0x000fe200004e0000 */
[----:B------:R-:W-:Y:S01]  /*41f0*/  IMAD.MOV.U32 R6, RZ, RZ, 0x80 ;  /* 0x00000080ff067424 */ /* 0x000fe200078e00ff */
[----:B------:R-:W-:Y:S01]  /*4200*/  R2UR.FILL UR72, R14 ;  /* 0x000000000e4872ca */ /* 0x000fe200004e0000 */
[----:B-1----:R-:W-:Y:S01]  /*4210*/  UMOV UR13, 0x40004040 ;  /* 0x40004040000d7882 */ /* 0x002fe20000000000 */
[----:B--2---:R-:W-:Y:S01]  /*4220*/  UMOV UR34, UR40 ;  /* 0x0000002800227c82 */ /* 0x004fe20008000000 */
[----:B---3--:R-:W-:Y:S01]  /*4230*/  UMOV UR54, 0x0 ;  /* 0x0000000000367882 */ /* 0x008fe20000000000 */
[----:B------:R-:W-:Y:S01]  /*4240*/  UMOV UR55, 0x8100010 ;  /* 0x0810001000377882 */ /* 0x000fe20000000000 */
[----:B------:R-:W-:Y:S01]  /*4250*/  R2UR UR40, R6 ;  /* 0x00000000062872ca */ /* 0x000fe200000e0000 */
[----:B------:R1:W-:Y:S01]  /*4260*/  UTCHMMA gdesc[UR28], gdesc[UR50], tmem[UR19], tmem[UR54], idesc[UR55], UPT ;  /* 0x00ff36321c0075ea */ /* 0x0003e2000b800013 */
[----:B----4-:R-:W-:Y:S01]  /*4270*/  UMOV UR52, 0x0 ;  /* 0x0000000000347882 */ /* 0x010fe20000000000 */
        /* <DEDUP_REMOVED lines=12> */
[----:B------:R-:W-:Y:S01]  /*4340*/  UMOV UR10, UR66 ;  /* 0x00000042000a7c82 */ /* 0x000fe20008000000 */
[----:B------:R-:W-:Y:S01]  /*4350*/  UMOV UR11, 0x40004040 ;  /* 0x40004040000b7882 */ /* 0x000fe20000000000 */
[----:B------:R-:W-:Y:S01]  /*4360*/  UMOV UR36, 0x0 ;  /* 0x0000000000247882 */ /* 0x000fe20000000000 */
[----:B------:R-:W-:Y:S01]  /*4370*/  UMOV UR37, 0x8100010 ;  /* 0x0810001000257882 */ /* 0x000fe20000000000 */
[----:B-1----:R-:W-:Y:S01]  /*4380*/  R2UR UR55, R7 ;  /* 0x00000000073772ca */ /* 0x002fe200000e0000 */
[----:B------:R-:W-:Y:S01]  /*4390*/  UMOV UR50, 0x0 ;  /* 0x0000000000327882 */ /* 0x000fe20000000000 */
[----:B------:R-:W-:Y:S01]  /*43a0*/  R2UR UR54, R5 ;  /* 0x00000000053672ca */ /* 0x000fe200000e0000 */
[----:B------:R-:W-:Y:S01]  /*43b0*/  UMOV UR51, 0x8100010 ;  /* 0x0810001000337882 */ /* 0x000fe20000000000 */
[----:B------:R-:W-:Y:S09]  /*43c0*/  UMOV UR19, 0x40004040 ;  /* 0x4000404000137882 */ /* 0x000ff20000000000 */
[----:B------:R1:W-:Y:S01]  /*43d0*/  UTCHMMA gdesc[UR26], gdesc[UR64], tmem[UR55], tmem[UR52], idesc[UR53], UPT ;  /* 0x00ff34401a0075ea */ /* 0x0003e2000b800037 */
[----:B------:R-:W-:Y:S01]  /*43e0*/  UTCHMMA gdesc[UR24], gdesc[UR68], tmem[UR40], tmem[UR50], idesc[UR51], UPT ;  /* 0x00ff3244180075ea */ /* 0x000fe2000b800028 */
[----:B------:R-:W-:Y:S01]  /*43f0*/  UTCHMMA gdesc[UR22], gdesc[UR62], tmem[UR54], tmem[UR30], idesc[UR31], UPT ;  /* 0x00ff1e3e160075ea */ /* 0x000fe2000b800036 */
[----:B-1----:R-:W-:Y:S11]  /*4400*/  R2UR UR55, R4 ;  /* 0x00000000043772ca */ /* 0x002ff600000e0000 */
[----:B------:R-:W-:Y:S02]  /*4410*/  @!UPT UIADD3 URZ, UPT, UPT, URZ, URZ, URZ ;  /* 0x000000fffffff290 */ /* 0x000fe4000fffe0ff */
[----:B------:R-:W-:Y:S01]  /*4420*/  UTCHMMA gdesc[UR20], gdesc[UR60], tmem[UR55], tmem[UR52], idesc[UR53], UPT ;  /* 0x00ff343c140075ea */ /* 0x000fe2000b800037 */
[----:B------:R1:W-:Y:S01]  /*4430*/  UTCHMMA gdesc[UR18], gdesc[UR58], tmem[UR77], tmem[UR6], idesc[UR7], UPT ;  /* 0x00ff063a120075ea */ /* 0x0003e2000b80004d */
[----:B------:R2:W-:Y:S01]  /*4440*/  UTCHMMA gdesc[UR16], gdesc[UR48], tmem[UR75], tmem[UR56], idesc[UR57], UPT ;  /* 0x00ff3830100075ea */ /* 0x0005e2000b80004b */
[----:B------:R2:W-:Y:S01]  /*4450*/  UTCHMMA gdesc[UR14], gdesc[UR46], tmem[UR74], tmem[UR32], idesc[UR33], UPT ;  /* 0x00ff202e0e0075ea */ /* 0x0005e2000b80004a */
[----:B------:R2:W-:Y:S01]  /*4460*/  UTCHMMA gdesc[UR12], gdesc[UR44], tmem[UR67], tmem[UR70], idesc[UR71], UPT ;  /* 0x00ff462c0c0075ea */ /* 0x0005e2000b800043 */
[----:B------:R2:W-:Y:S01]  /*4470*/  UTCHMMA gdesc[UR8], gdesc[UR34], tmem[UR41], tmem[UR42], idesc[UR43], UPT ;  /* 0x00ff2a22080075ea */ /* 0x0005e2000b800029 */
[----:B------:R2:W-:Y:S01]  /*4480*/  UTCHMMA gdesc[UR4], gdesc[UR10], tmem[UR39], tmem[UR36], idesc[UR37], UPT ;  /* 0x00ff240a040075ea */ /* 0x0005e2000b800027 */
[----:B-1----:R-:W-:Y:S04]  /*4490*/  UIADD3 UR6, UPT, UPT, UR76, 0x1, URZ ;  /* 0x000000014c067890 */ /* 0x002fe8000fffe0ff */
[----:B------:R-:W-:Y:S04]  /*44a0*/  UISETP.NE.AND UP0, UPT, UR6, 0x3, UPT ;  /* 0x000000030600788c */ /* 0x000fe8000bf05270 */
[----:B------:R-:W-:Y:S01]  /*44b0*/  USEL UR6, UR6, URZ, UP0 ;  /* 0x000000ff06067287 */ /* 0x000fe20008000000 */
[----:B------:R-:W-:Y:S11]  /*44c0*/  BRA.U UP3, `(.L_x_65) ;  /* 0x0000000103047547 */ /* 0x000ff6000b800000 */
[----:B--2---:R-:W-:Y:S05]  /*44d0*/  BPT.TRAP 0x1 ;  /* 0x000000040000795c */ /* 0x004fea0000300000 */
.L_x_65:
[----:B--2---:R-:W-:Y:S09]  /*44e0*/  UIADD3 UR4, UPT, UPT, UR38, 0x38060, URZ ;  /* 0x0003806026047890 */ /* 0x004ff2000fffe0ff */
[----:B------:R1:W-:Y:S01]  /*44f0*/  UTCBAR [UR4], URZ ;  /* 0x000000ff040073e9 */ /* 0x0003e200080000ff */
[----:B------:R-:W-:Y:S05]  /*4500*/  BRA.U !UP1, `(.L_x_66) ;  /* 0x0000000109047547 */ /* 0x000fea000b800000 */
[----:B-1----:R-:W-:Y:S05]  /*4510*/  BPT.TRAP 0x1 ;  /* 0x000000040000795c */ /* 0x002fea0000300000 */
.L_x_66:
[----:B-1----:R-:W-:Y:S04]  /*4520*/  ULEA UR4, UR6, UR38, 0x3 ;  /* 0x0000002606047291 */ /* 0x002fe8000f8e18ff */
[----:B------:R-:W-:Y:S02]  /*4530*/  UIADD3 UR5, UPT, UPT, UR4, 0x38038, URZ ;  /* 0x0003803804057890 */ /* 0x000fe4000fffe0ff */
[----:B------:R-:W-:Y:S04]  /*4540*/  UIADD3 UR4, UPT, UPT, UR6, 0x1, URZ ;  /* 0x0000000106047890 */ /* 0x000fe8000fffe0ff */
[----:B------:R-:W-:Y:S03]  /*4550*/  UISETP.NE.AND UP0, UPT, UR4, 0x3, UPT ;  /* 0x000000030400788c */ /* 0x000fe6000bf05270 */
[----:B------:R1:W-:Y:S01]  /*4560*/  UTCBAR [UR5], URZ ;  /* 0x000000ff050073e9 */ /* 0x0003e200080000ff */
[----:B------:R-:W-:Y:S01]  /*4570*/  USEL UR76, UR4, URZ, UP0 ;  /* 0x000000ff044c7287 */ /* 0x000fe20008000000 */
[----:B------:R-:W-:Y:S11]  /*4580*/  BRA.U !UP1, `(.L_x_67) ;  /* 0x0000000109047547 */ /* 0x000ff6000b800000 */
[----:B-1----:R-:W-:Y:S05]  /*4590*/  BPT.TRAP 0x1 ;  /* 0x000000040000795c */ /* 0x002fea0000300000 */
.L_x_67:
[----:B------:R-:W-:Y:S01]  /*45a0*/  ULEA UR4, UR72, UR38, 0x3 ;  /* 0x0000002648047291 */ /* 0x000fe2000f8e18ff */
[----:B------:R-:W-:Y:S08]  /*45b0*/  SHF.L.U32 R3, R8, 0x1f, RZ ;  /* 0x0000001f08037819 */ /* 0x000ff000000006ff */
[----:B------:R-:W2:Y:S02]  /*45c0*/  SYNCS.PHASECHK.TRANS64.TRYWAIT P0, [UR4+0x38020], R3 ;  /* 0x03802003ff0075a7 */ /* 0x000ea40008001104 */
[----:B--2---:R-:W-:Y:S05]  /*45d0*/  @!P0 BRA `(.L_x_68) ;  /* 0x0000021800f88947 */ /* 0x004fea0003800000 */
.L_x_439:
[----:B------:R-:W-:Y:S05]  /*45e0*/  BRA.U UP5, `(.L_x_69) ;  /* 0x0000000105047547 */ /* 0x000fea000b800000 */
[----:B-1----:R-:W-:Y:S05]  /*45f0*/  BPT.TRAP 0x1 ;  /* 0x000000040000795c */ /* 0x002fea0000300000 */
.L_x_69:
[----:B--2---:R-:W-:Y:S04]  /*4600*/  SHF.L.U32 R3, R11, 0x1f, RZ ;  /* 0x0000001f0b037819 */ /* 0x004fe800000006ff */
[----:B------:R-:W2:Y:S02]  /*4610*/  SYNCS.PHASECHK.TRANS64.TRYWAIT P0, [UR38+0x380a0], R3 ;  /* 0x0380a003ff0075a7 */ /* 0x000ea40008001126 */
[----:B--2---:R-:W-:Y:S05]  /*4620*/  @!P0 BRA `(.L_x_70) ;  /* 0x0000021800fc8947 */ /* 0x004fea0003800000 */
.L_x_441:
[----:B------:R-:W-:Y:S05]  /*4630*/  BRA.U UP4, `(.L_x_71) ;  /* 0x0000000104047547 */ /* 0x000fea000b800000 */
[----:B-1----:R-:W-:Y:S05]  /*4640*/  BPT.TRAP 0x1 ;  /* 0x000000040000795c */ /* 0x002fea0000300000 */
.L_x_71:
[----:B--2---:R-:W-:Y:S01]  /*4650*/  SHF.L.U32 R3, R9, 0x1f, RZ ;  /* 0x0000001f09037819 */ /* 0x004fe200000006ff */
[----:B------:R-:W-:Y:S02]  /*4660*/  HFMA2 R4, -RZ, RZ, 0, 1.52587890625e-05 ;  /* 0x00000100ff047431 */ /* 0x000fe400000001ff */
[----:B------:R-:W-:Y:S01]  /*4670*/  IMAD.MOV.U32 R5, RZ, RZ, 0x20 ;  /* 0x00000020ff057424 */ /* 0x000fe200078e00ff */
[----:B------:R-:W2:Y:S02]  /*4680*/  SYNCS.PHASECHK.TRANS64.TRYWAIT P0, [UR38+0x38058], R3 ;  /* 0x03805803ff0075a7 */ /* 0x000ea40008001126 */
[----:B--2---:R-:W-:Y:S05]  /*4690*/  @!P0 BRA `(.L_x_72) ;  /* 0x0000021800f88947 */ /* 0x004fea0003800000 */
.L_x_443:
[----:B------:R-:W-:Y:S01]  /*46a0*/  USHF.L.U32 UR14, UR72, 0xb, URZ ;  /* 0x0000000b480e7899 */ /* 0x000fe200080006ff */
[----:B--2---:R-:W-:Y:S01]  /*46b0*/  IMAD.MOV.U32 R2, RZ, RZ, 0x100 ;  /* 0x00000100ff027424 */ /* 0x004fe200078e00ff */
[----:B------:R-:W-:Y:S01]  /*46c0*/  ULOP3.LUT UR21, UR73, 0x2000000, URZ, 0xfc, !UPT ;  /* 0x0200000049157892 */ /* 0x000fe2000f8efcff */
[----:B------:R-:W-:Y:S01]  /*46d0*/  IMAD.MOV.U32 R3, RZ, RZ, 0x28 ;  /* 0x00000028ff037424 */ /* 0x000fe200078e00ff */
[----:B------:R-:W-:Y:S01]  /*46e0*/  R2UR UR20, R4 ;  /* 0x00000000041472ca */ /* 0x000fe200000e0000 */
[----:B------:R-:W-:Y:S01]  /*46f0*/  IMAD.MOV.U32 R4, RZ, RZ, 0x30 ;  /* 0x00000030ff047424 */ /* 0x000fe200078e00ff */
[----:B------:R-:W-:Y:S01]  /*4700*/  UIADD3 UR4, UPT, UPT, UR14, UR21, URZ ;  /* 0x000000150e047290 */ /* 0x000fe2000fffe0ff */
[----:B------:R-:W-:Y:S01]  /*4710*/  R2UR UR18, R2 ;  /* 0x00000000021272ca */ /* 0x000fe200000e0000 */
[----:B------:R-:W-:Y:S01]  /*4720*/  IMAD.MOV.U32 R2, RZ, RZ, 0x38 ;  /* 0x00000038ff027424 */ /* 0x000fe200078e00ff */
[----:B------:R-:W-:Y:S01]  /*4730*/  R2UR UR17, R3 ;  /* 0x00000000031172ca */ /* 0x000fe200000e0000 */
[----:B------:R-:W-:Y:S01]  /*4740*/  UIADD3 UR10, UPT, UPT, UR4, 0x80, URZ ;  /* 0x00000080040a7890 */ /* 0x000fe2000fffe0ff */
[----:B------:R-:W-:Y:S01]  /*4750*/  IMAD.MOV.U32 R3, RZ, RZ, 0x100 ;  /* 0x00000100ff037424 */ /* 0x000fe200078e00ff */
[----:B------:R-:W-:Y:S01]  /*4760*/  UIADD3 UR8, UPT, UPT, UR4, 0x100, URZ ;  /* 0x0000010004087890 */ /* 0x000fe2000fffe0ff */
[----:B------:R-:W-:Y:S01]  /*4770*/  R2UR UR12, R2 ;  /* 0x00000000020c72ca */ /* 0x000fe200000e0000 */
[----:B------:R-:W-:Y:S01]  /*4780*/  UIADD3 UR6, UPT, UPT, UR4, 0x180, URZ ;  /* 0x0000018004067890 */ /* 0x000fe2000fffe0ff */
[----:B------:R-:W-:Y:S01]  /*4790*/  IMAD.MOV.U32 R2, RZ, RZ, 0x100 ;  /* 0x00000100ff027424 */ /* 0x000fe200078e00ff */
[----:B------:R-:W-:Y:S01]  /*47a0*/  R2UR UR19, R5 ;  /* 0x00000000051372ca */ /* 0x000fe200000e0000 */
[----:B------:R-:W-:Y:S01]  /*47b0*/  UMOV UR28, 0x0 ;  /* 0x00000000001c7882 */ /* 0x000fe20000000000 */
[----:B------:R-:W-:Y:S01]  /*47c0*/  R2UR UR15, R4 ;  /* 0x00000000040f72ca */ /* 0x000fe200000e0000 */
[----:B------:R-:W-:Y:S01]  /*47d0*/  UMOV UR29, 0x8410010 ;  /* 0x08410010001d7882 */ /* 0x000fe20000000000 */
[----:B------:R-:W-:Y:S01]  /*47e0*/  R2UR UR16, R3 ;  /* 0x00000000031072ca */ /* 0x000fe200000e0000 */
[----:B-1----:R-:W-:Y:S01]  /*47f0*/  UMOV UR5, 0x40004040 ;  /* 0x4000404000057882 */ /* 0x002fe20000000000 */
[----:B------:R-:W-:Y:S01]  /*4800*/  R2UR UR13, R2 ;  /* 0x00000000020d72ca */ /* 0x000fe200000e0000 */
[----:B------:R-:W-:Y:S01]  /*4810*/  UMOV UR26, 0x0 ;  /* 0x00000000001a7882 */ /* 0x000fe20000000000 */
[----:B------:R-:W-:Y:S01]  /*4820*/  UMOV UR27, 0x8410010 ;  /* 0x08410010001b7882 */ /* 0x000fe20000000000 */
[----:B------:R-:W-:Y:S01]  /*4830*/  UMOV UR11, 0x40004040 ;  /* 0x40004040000b7882 */ /* 0x000fe20000000000 */
[----:B------:R-:W-:Y:S01]  /*4840*/  UMOV UR24, 0x0 ;  /* 0x0000000000187882 */ /* 0x000fe20000000000 */
[----:B------:R-:W-:Y:S01]  /*4850*/  UMOV UR25, 0x8410010 ;  /* 0x0841001000197882 */ /* 0x000fe20000000000 */
[----:B------:R-:W-:Y:S01]  /*4860*/  UMOV UR9, 0x40004040 ;  /* 0x4000404000097882 */ /* 0x000fe20000000000 */
[----:B------:R1:W-:Y:S01]  /*4870*/  UTCHMMA tmem[UR19], gdesc[UR4], tmem[UR20], tmem[UR28], idesc[UR29], UPT ;  /* 0x00ff1c04130079ea */ /* 0x0003e2000b800014 */
[----:B------:R1:W-:Y:S01]  /*4880*/  UTCHMMA tmem[UR17], gdesc[UR10], tmem[UR18], tmem[UR26], idesc[UR27], UPT ;  /* 0x00ff1a0a110079ea */ /* 0x0003e2000b800012 */
[----:B------:R-:W-:Y:S01]  /*4890*/  UMOV UR22, 0x0 ;  /* 0x0000000000167882 */ /* 0x000fe20000000000 */
[----:B------:R-:W-:Y:S01]  /*48a0*/  UMOV UR23, 0x8410010 ;  /* 0x0841001000177882 */ /* 0x000fe20000000000 */
[----:B------:R-:W-:Y:S01]  /*48b0*/  UMOV UR7, 0x40004040 ;  /* 0x4000404000077882 */ /* 0x000fe20000000000 */
[----:B------:R1:W-:Y:S01]  /*48c0*/  UTCHMMA tmem[UR15], gdesc[UR8], tmem[UR16], tmem[UR24], idesc[UR25], UPT ;  /* 0x00ff18080f0079ea */ /* 0x0003e2000b800010 */
[----:B------:R1:W-:Y:S01]  /*48d0*/  UTCHMMA tmem[UR12], gdesc[UR6], tmem[UR13], tmem[UR22], idesc[UR23], UPT ;  /* 0x00ff16060c0079ea */ /* 0x0003e2000b80000d */
[----:B------:R-:W-:Y:S05]  /*48e0*/  BRA.U UP5, `(.L_x_73) ;  /* 0x0000000105047547 */ /* 0x000fea000b800000 */
[----:B-1----:R-:W-:Y:S05]  /*48f0*/  BPT.TRAP 0x1 ;  /* 0x000000040000795c */ /* 0x002fea0000300000 */
.L_x_73:
[----:B-1----:R-:W-:Y:S01]  /*4900*/  UIADD3 UR4, UPT, UPT, UR38, 0x38090, URZ ;  /* 0x0003809026047890 */ /* 0x002fe2000fffe0ff */
[----:B------:R-:W-:Y:S01]  /*4910*/  R2UR UR6, R13 ;  /* 0x000000000d0672ca */ /* 0x000fe200000e0000 */
[----:B------:R-:W-:Y:S01]  /*4920*/  UIADD3 UR5, UPT, UPT, UR72, 0x1, URZ ;  /* 0x0000000148057890 */ /* 0x000fe2000fffe0ff */
[----:B------:R-:W-:Y:S01]  /*4930*/  LOP3.LUT R10, R10, 0x1, RZ, 0x3c, !PT ;  /* 0x000000010a0a7812 */ /* 0x000fe200078e3cff */
[----:B------:R-:W-:Y:S01]  /*4940*/  UMOV UR71, 0x1 ;  /* 0x0000000100477882 */ /* 0x000fe20000000000 */
[----:B------:R-:W-:Y:S01]  /*4950*/  UMOV UR70, UR72 ;  /* 0x0000004800467c82 */ /* 0x000fe20008000000 */
[----:B------:R-:W-:Y:S03]  /*4960*/  UISETP.NE.AND UP2, UPT, UR5, 0x3, UPT ;  /* 0x000000030500788c */ /* 0x000fe6000bf45270 */
[----:B------:R2:W-:Y:S01]  /*4970*/  UTCBAR [UR4], URZ ;  /* 0x000000ff040073e9 */ /* 0x0005e200080000ff */
[----:B------:R-:W-:Y:S04]  /*4980*/  USEL UR39, UR5, URZ, UP2 ;  /* 0x000000ff05277287 */ /* 0x000fe80009000000 */
[----:B------:R-:W-:Y:S02]  /*4990*/  UISETP.GT.AND UP0, UPT, UR6, 0x2, UPT ;  /* 0x000000020600788c */ /* 0x000fe4000bf04270 */
[----:B------:R-:W-:Y:S06]  /*49a0*/  UIADD3 UR6, UPT, UPT, UR6, -0x1, URZ ;  /* 0xffffffff06067890 */ /* 0x000fec000fffe0ff */
[----:B------:R-:W-:Y:S01]  /*49b0*/  IMAD.U32 R13, RZ, RZ, UR6 ;  /* 0x00000006ff0d7e24 */ /* 0x000fe2000f8e00ff */
[----:B------:R-:W-:Y:S06]  /*49c0*/  USEL UR6, URZ, 0x1, UP2 ;  /* 0x00000001ff067887 */ /* 0x000fec0009000000 */
[----:B------:R-:W-:Y:S01]  /*49d0*/  LOP3.LUT R8, R8, UR6, RZ, 0x3c, !PT ;  /* 0x0000000608087c12 */ /* 0x000fe2000f8e3cff */
[----:B------:R-:W-:Y:S05]  /*49e0*/  BRA.U UP0, `(.L_x_74) ;  /* 0xffffffe5009c7547 */ /* 0x000fea000b83ffff */
.L_x_55:
[----:B------:R-:W-:Y:S04]  /*49f0*/  BSSY.RECONVERGENT B0, `(.L_x_75) ;  /* 0x0000003000007945 */ /* 0x000fe80003800200 */
[----:B------:R-:W-:Y:S05]  /*4a00*/  @!P4 BRA `(.L_x_76) ;  /* 0x000000000004c947 */ /* 0x000fea0003800000 */
[----:B-12---:R-:W-:Y:S05]  /*4a10*/  BPT.TRAP 0x1 ;  /* 0x000000040000795c */ /* 0x006fea0000300000 */
.L_x_76:
[----:B-12---:R-:W-:Y:S05]  /*4a20*/  BSYNC.RECONVERGENT B0 ;  /* 0x0000000000007941 */ /* 0x006fea0003800200 */
.L_x_75:
[----:B------:R-:W1:Y:S01]  /*4a30*/  S2UR UR4, SR_CgaCtaId ;  /* 0x00000000000479c3 */ /* 0x000e620000008800 */
[----:B------:R-:W-:Y:S01]  /*4a40*/  UMOV UR5, 0x400 ;  /* 0x0000040000057882 */ /* 0x000fe20000000000 */
[----:B------:R-:W-:Y:S01]  /*4a50*/  BSSY.RECONVERGENT B0, `(.L_x_77) ;  /* 0x0000006000007945 */ /* 0x000fe20003800200 */
[----:B-1----:R-:W-:-:S04]  /*4a60*/  ULEA UR4, UR4, UR5, 0x18 ;  /* 0x0000000504047291 */ /* 0x002fc8000f8ec0ff */
[----:B------:R-:W-:-:S09]  /*4a70*/  UIADD3 UR4, UPT, UPT, UR4, 0x38010, URZ ;  /* 0x0003801004047890 */ /* 0x000fd2000fffe0ff */
[----:B------:R1:W-:Y:S01]  /*4a80*/  UTCBAR [UR4], URZ ;  /* 0x000000ff040073e9 */ /* 0x0003e200080000ff */
[----:B------:R-:W-:Y:S05]  /*4a90*/  @!P4 BRA `(.L_x_78) ;  /* 0x000000000004c947 */ /* 0x000fea0003800000 */
[----:B-1----:R-:W-:Y:S05]  /*4aa0*/  BPT.TRAP 0x1 ;  /* 0x000000040000795c */ /* 0x002fea0000300000 */
.L_x_78:
[----:B-1----:R-:W-:Y:S05]  /*4ab0*/  BSYNC.RECONVERGENT B0 ;  /* 0x0000000000007941 */ /* 0x002fea0003800200 */
.L_x_77:
[----:B------:R-:W1:Y:S01]  /*4ac0*/  S2UR UR4, SR_CgaCtaId ;  /* 0x00000000000479c3 */ /* 0x000e620000008800 */
[----:B------:R-:W-:Y:S02]  /*4ad0*/  UMOV UR5, 0x400 ;  /* 0x0000040000057882 */ /* 0x000fe40000000000 */
[----:B-1----:R-:W-:-:S04]  /*4ae0*/  ULEA UR4, UR4, UR5, 0x18 ;  /* 0x0000000504047291 */ /* 0x002fc8000f8ec0ff */
[----:B------:R-:W-:-:S09]  /*4af0*/  UIADD3 UR4, UPT, UPT, UR4, 0x38018, URZ ;  /* 0x0003801804047890 */ /* 0x000fd2000fffe0ff */
[----:B------:R1:W-:Y:S01]  /*4b00*/  UTCBAR [UR4], URZ ;  /* 0x000000ff040073e9 */ /* 0x0003e200080000ff */
[----:B------:R-:W-:Y:S05]  /*4b10*/  BRA.U UP5, `(.L_x_79) ;  /* 0x0000000105047547 */ /* 0x000fea000b800000 */
[----:B-1----:R-:W-:Y:S05]  /*4b20*/  BPT.TRAP 0x1 ;  /* 0x000000040000795c */ /* 0x002fea0000300000 */
.L_x_79:
[----:B------:R-:W2:Y:S01]  /*4b30*/  S2UR UR12, SR_CgaCtaId ;  /* 0x00000000000c79c3 */ /* 0x000ea20000008800 */
[----:B-1----:R-:W-:Y:S01]  /*4b40*/  UMOV UR4, 0x400 ;  /* 0x0000040000047882 */ /* 0x002fe20000000000 */
[----:B------:R-:W-:Y:S01]  /*4b50*/  SHF.L.U32 R11, R11, 0x1f, RZ ;  /* 0x0000001f0b0b7819 */ /* 0x000fe200000006ff */
[----:B--2---:R-:W-:-:S09]  /*4b60*/  ULEA UR12, UR12, UR4, 0x18 ;  /* 0x000000040c0c7291 */ /* 0x004fd2000f8ec0ff */
[----:B------:R-:W1:Y:S02]  /*4b70*/  SYNCS.PHASECHK.TRANS64.TRYWAIT P0, [UR12+0x380a8], R11 ;  /* 0x0380a80bff0075a7 */ /* 0x000e64000800110c */
[----:B-1----:R-:W-:Y:S05]  /*4b80*/  @!P0 BRA `(.L_x_80) ;  /* 0x0000021400d48947 */ /* 0x002fea0003800000 */
.L_x_445:
[----:B------:R-:W-:Y:S05]  /*4b90*/  BRA.U UP3, `(.L_x_81) ;  /* 0x0000000103047547 */ /* 0x000fea000b800000 */
[----:B------:R-:W-:Y:S05]  /*4ba0*/  BPT.TRAP 0x1 ;  /* 0x000000040000795c */ /* 0x000fea0000300000 */
.L_x_81:
[----:B------:R-:W-:Y:S01]  /*4bb0*/  SHF.L.U32 R5, R10, 0x1f, RZ ;  /* 0x0000001f0a057819 */ /* 0x000fe200000006ff */
[----:B------:R-:W-:Y:S02]  /*4bc0*/  HFMA2 R2, -RZ, RZ, 0, 2.288818359375e-05 ;  /* 0x00000180ff027431 */ /* 0x000fe400000001ff */
[----:B------:R-:W-:Y:S01]  /*4bd0*/  IMAD.MOV.U32 R3, RZ, RZ, 0xa0 ;  /* 0x000000a0ff037424 */ /* 0x000fe200078e00ff */
[----:B------:R-:W2:Y:S01]  /*4be0*/  SYNCS.PHASECHK.TRANS64.TRYWAIT P0, [UR12+0x38068], R5 ;  /* 0x03806805ff0075a7 */ /* 0x000ea2000800110c */
[----:B-1----:R-:W-:Y:S01]  /*4bf0*/  IMAD.MOV.U32 R0, RZ, RZ, 0xa8 ;  /* 0x000000a8ff007424 */ /* 0x002fe200078e00ff */
[----:B--2---:R-:W-:Y:S06]  /*4c00*/  @!P0 BRA `(.L_x_82) ;  /* 0x0000021400cc8947 */ /* 0x004fec0003800000 */
.L_x_447:
[----:B------:R-:W-:Y:S01]  /*4c10*/  R2UR UR19, R0 ;  /* 0x00000000001372ca */ /* 0x000fe200000e0000 */
[----:B------:R-:W-:Y:S01]  /*4c20*/  IMAD.MOV.U32 R0, RZ, RZ, 0xb8 ;  /* 0x000000b8ff007424 */ /* 0x000fe200078e00ff */
[----:B------:R-:W-:Y:S01]  /*4c30*/  R2UR UR20, R3 ;  /* 0x00000000031472ca */ /* 0x000fe200000e0000 */
[----:B-1----:R-:W-:Y:S01]  /*4c40*/  IMAD.MOV.U32 R4, RZ, RZ, 0x180 ;  /* 0x00000180ff047424 */ /* 0x002fe200078e00ff */
[----:B------:R-:W-:Y:S01]  /*4c50*/  R2UR UR22, R2 ;  /* 0x00000000021672ca */ /* 0x000fe200000e0000 */
[----:B------:R-:W-:Y:S01]  /*4c60*/  IMAD.MOV.U32 R3, RZ, RZ, 0xb0 ;  /* 0x000000b0ff037424 */ /* 0x000fe200078e00ff */
[----:B------:R-:W-:Y:S01]  /*4c70*/  R2UR UR15, R0 ;  /* 0x00000000000f72ca */ /* 0x000fe200000e0000 */
[----:B------:R-:W-:Y:S01]  /*4c80*/  IMAD.MOV.U32 R2, RZ, RZ, 0x180 ;  /* 0x00000180ff027424 */ /* 0x000fe200078e00ff */
[----:B------:R-:W-:Y:S01]  /*4c90*/  R2UR UR18, R4 ;  /* 0x00000000041272ca */ /* 0x000fe200000e0000 */
[----:B------:R-:W-:Y:S01]  /*4ca0*/  IMAD.MOV.U32 R0, RZ, RZ, 0x180 ;  /* 0x00000180ff007424 */ /* 0x000fe200078e00ff */
[----:B------:R-:W-:Y:S01]  /*4cb0*/  UIADD3 UR4, UPT, UPT, UR14, UR21, URZ ;  /* 0x000000150e047290 */ /* 0x000fe2000fffe0ff */
[----:B------:R-:W-:Y:S01]  /*4cc0*/  R2UR UR16, R3 ;  /* 0x00000000031072ca */ /* 0x000fe200000e0000 */
[----:B------:R-:W-:Y:S01]  /*4cd0*/  UISETP.NE.U32.AND UP0, UPT, UR71, URZ, UPT ;  /* 0x000000ff4700728c */ /* 0x000fe2000bf05070 */
[----:B------:R-:W-:Y:S01]  /*4ce0*/  R2UR UR17, R2 ;  /* 0x00000000021172ca */ /* 0x000fe200000e0000 */
[----:B------:R-:W-:Y:S01]  /*4cf0*/  UIADD3 UR10, UPT, UPT, UR4, 0x80, URZ ;  /* 0x00000080040a7890 */ /* 0x000fe2000fffe0ff */
[----:B------:R-:W-:Y:S01]  /*4d00*/  R2UR UR13, R0 ;  /* 0x00000000000d72ca */ /* 0x000fe200000e0000 */
[----:B------:R-:W-:-:S02]  /*4d10*/  UIADD3 UR8, UPT, UPT, UR4, 0x100, URZ ;  /* 0x0000010004087890 */ /* 0x000fc4000fffe0ff */
        /* <DEDUP_REMOVED lines=10> */
[----:B------:R1:W-:Y:S01]  /*4dc0*/  UTCHMMA tmem[UR20], gdesc[UR4], tmem[UR22], tmem[UR30], idesc[UR31], UP0 ;  /* 0x00ff1e04140079ea */ /* 0x0003e20008000016 */
        /* <DEDUP_REMOVED lines=8> */
.L_x_83:
[----:B-1----:R-:W-:-:S09]  /*4e50*/  UIADD3 UR4, UPT, UPT, UR12, 0x38098, URZ ;  /* 0x000380980c047890 */ /* 0x002fd2000fffe0ff */
[----:B------:R1:W-:Y:S01]  /*4e60*/  UTCBAR [UR4], URZ ;  /* 0x000000ff040073e9 */ /* 0x0003e200080000ff */
[----:B------:R-:W-:Y:S05]  /*4e70*/  BRA.U !UP1, `(.L_x_84) ;  /* 0x0000000109047547 */ /* 0x000fea000b800000 */
[----:B-1----:R-:W-:Y:S05]  /*4e80*/  BPT.TRAP 0x1 ;  /* 0x000000040000795c */ /* 0x002fea0000300000 */
.L_x_84:
[----:B-1----:R-:W-:-:S04]  /*4e90*/  ULEA UR4, UR76, UR12, 0x3 ;  /* 0x0000000c4c047291 */ /* 0x002fc8000f8e18ff */
[----:B------:R-:W-:-:S09]  /*4ea0*/  UIADD3 UR4, UPT, UPT, UR4, 0x38038, URZ ;  /* 0x0003803804047890 */ /* 0x000fd2000fffe0ff */
[----:B------:R1:W-:Y:S01]  /*4eb0*/  UTCBAR [UR4], URZ ;  /* 0x000000ff040073e9 */ /* 0x0003e200080000ff */
[----:B------:R-:W-:Y:S05]  /*4ec0*/  BRA.U UP4, `(.L_x_85) ;  /* 0x0000000104047547 */ /* 0x000fea000b800000 */
[----:B-1----:R-:W-:Y:S05]  /*4ed0*/  BPT.TRAP 0x1 ;  /* 0x000000040000795c */ /* 0x002fea0000300000 */
.L_x_85:
[----:B-1----:R-:W-:-:S09]  /*4ee0*/  UIADD3 UR4, UPT, UPT, UR12, 0x38050, URZ ;  /* 0x000380500c047890 */ /* 0x002fd2000fffe0ff */
[----:B------:R1:W-:Y:S01]  /*4ef0*/  UTCBAR [UR4], URZ ;  /* 0x000000ff040073e9 */ /* 0x0003e200080000ff */
[----:B------:R-:W-:Y:S05]  /*4f00*/  BRA.U UP3, `(.L_x_86) ;  /* 0x0000000103047547 */ /* 0x000fea000b800000 */
[----:B-1----:R-:W-:Y:S05]  /*4f10*/  BPT.TRAP 0x1 ;  /* 0x000000040000795c */ /* 0x002fea0000300000 */
.L_x_86:
[----:B------:R-:W-:-:S13]  /*4f20*/  ELECT P0, URZ, PT ;  /* 0x0000000000ff782f */ /* 0x000fda0003800000 */
[----:B-1----:R-:W-:Y:S05]  /*4f30*/  @!P0 EXIT ;  /* 0x000000000000894d */ /* 0x002fea0003800000 */
[----:B------:R-:W-:-:S09]  /*4f40*/  UIADD3 UR4, UPT, UPT, UR12, 0x38060, URZ ;  /* 0x000380600c047890 */ /* 0x000fd2000fffe0ff */
[----:B------:R1:W-:Y:S01]  /*4f50*/  UTCBAR [UR4], URZ ;  /* 0x000000ff040073e9 */ /* 0x0003e200080000ff */
[----:B------:R-:W-:Y:S01]  /*4f60*/  NOP ;  /* 0x0000000000007918 */ /* 0x000fe20000000000 */
[----:B-1----:R-:W-:Y:S05]  /*4f70*/  EXIT ;  /* 0x000000000000794d */ /* 0x002fea0003800000 */
.L_x_28:
[----:B------:R-:W-:-:S08]  /*4f80*/  NOP ;  /* 0x0000000000007918 */ /* 0x000fd00000000000 */
[----:B------:R-:W1:-:S00]  /*4f90*/  USETMAXREG.DEALLOC.CTAPOOL 0x60 ;  /* 0x00000060000079c8 */ /* 0x000e4000080e0500 */
[----:B-1----:R-:W1:Y:S01]  /*4fa0*/  S2R R0, SR_CTAID.X ;  /* 0x0000000000007919 */ /* 0x002e620000002500 */
[----:B------:R-:W2:Y:S01]  /*4fb0*/  LDCU UR4, c[0x0][0x380] ;  /* 0x00007000ff0477ac */ /* 0x000ea20008000800 */
[----:B-1----:R-:W-:-:S04]  /*4fc0*/  SHF.L.U32 R17, R0, 0x8, RZ ;  /* 0x0000000800117819 */ /* 0x002fc800000006ff */
[----:B--2---:R-:W-:-:S13]  /*4fd0*/  ISETP.GE.U32.AND P0, PT, R17, UR4, PT ;  /* 0x0000000411007c0c */ /* 0x004fda000bf06070 */
[----:B------:R-:W-:Y:S05]  /*4fe0*/  @P0 EXIT ;  /* 0x000000000000094d */ /* 0x000fea0003800000 */
[----:B------:R-:W1:Y:S01]  /*4ff0*/  LDCU UR4, c[0x0][0x384] ;  /* 0x00007080ff0477ac */ /* 0x000e620008000800 */
[----:B------:R-:W2:Y:S01]  /*5000*/  LDCU.64 UR46, c[0x0][0x358] ;  /* 0x00006b00ff2e77ac */ /* 0x000ea20008000a00 */
[----:B-1----:R-:W-:-:S09]  /*5010*/  UISETP.NE.AND UP0, UPT, UR4, URZ, UPT ;  /* 0x000000ff0400728c */ /* 0x002fd2000bf05270 */
[----:B--2---:R-:W-:Y:S05]  /*5020*/  BRA.U UP0, `(.L_x_87) ;  /* 0x0000007d00d07547 */ /* 0x004fea000b800000 */
[----:B------:R-:W-:-:S09]  /*5030*/  UISETP.NE.AND UP0, UPT, UR41, URZ, UPT ;  /* 0x000000ff2900728c */ /* 0x000fd2000bf05270 */
[----:B------:R-:W-:Y:S05]  /*5040*/  BRA.U UP0, `(.L_x_88) ;  /* 0x0000000100047547 */ /* 0x000fea000b800000 */
[----:B------:R-:W-:Y:S05]  /*5050*/  BPT.TRAP 0x1 ;  /* 0x000000040000795c */ /* 0x000fea0000300000 */
.L_x_88:
[----:B------:R-:W1:Y:S01]  /*5060*/  S2R R16, SR_CgaCtaId ;  /* 0x0000000000107919 */ /* 0x000e620000008800 */
[----:B------:R-:W-:Y:S01]  /*5070*/  IMAD.MOV.U32 R3, RZ, RZ, 0x1 ;  /* 0x00000001ff037424 */ /* 0x000fe200078e00ff */
[----:B------:R-:W-:Y:S02]  /*5080*/  MOV R5, 0x400 ;  /* 0x0000040000057802 */ /* 0x000fe40000000f00 */
[----:B------:R-:W-:Y:S02]  /*5090*/  LOP3.LUT P1, R18, R2, 0x7f, RZ, 0xc0, !PT ;  /* 0x0000007f02127812 */ /* 0x000fe4000782c0ff */
[----:B------:R-:W-:Y:S02]  /*50a0*/  SHF.L.U32 R3, R3, 0x1f, RZ ;  /* 0x0000001f03037819 */ /* 0x000fe400000006ff */
[----:B-1----:R-:W-:-:S04]  /*50b0*/  LEA R16, R16, R5, 0x18 ;  /* 0x0000000510107211 */ /* 0x002fc800078ec0ff */
[----:B------:R-:W1:Y:S02]  /*50c0*/  SYNCS.PHASECHK.TRANS64.TRYWAIT P0, [R16+URZ+0x380c0], R3 ;  /* 0x0380c003100075a7 */ /* 0x000e6400080011ff */
[----:B-1----:R-:W-:Y:S05]  /*50d0*/  @!P0 BRA `(.L_x_89) ;  /* 0x0000021000b08947 */ /* 0x002fea0003800000 */
.L_x_448:
[----:B------:R-:W-:Y:S04]  /*50e0*/  BSSY.RECONVERGENT B6, `(.L_x_90) ;  /* 0x000023d000067945 */ /* 0x000fe80003800200 */
[----:B------:R-:W-:Y:S05]  /*50f0*/  @P1 BRA `(.L_x_91) ;  /* 0x0000002000ec1947 */ /* 0x000fea0003800000 */
[----:B------:R-:W2:Y:S01]  /*5100*/  S2UR UR4, SR_CTAID.Z ;  /* 0x00000000000479c3 */ /* 0x000ea20000002700 */
[----:B-1----:R-:W1:Y:S01]  /*5110*/  S2R R3, SR_CTAID.Y ;  /* 0x0000000000037919 */ /* 0x002e620000002600 */
[----:B------:R-:W2:Y:S01]  /*5120*/  LDCU UR5, c[0x0][0x370] ;  /* 0x00006e00ff0577ac */ /* 0x000ea20008000800 */
[----:B------:R-:W3:Y:S01]  /*5130*/  LDCU UR6, c[0x0][0x374] ;  /* 0x00006e80ff0677ac */ /* 0x000ee20008000800 */
[----:B--2---:R-:W-:-:S04]  /*5140*/  UIMAD UR4, UR5, UR4, URZ ;  /* 0x00000004050472a4 */ /* 0x004fc8000f8e02ff */
[----:B------:R-:W-:-:S04]  /*5150*/  UIADD3 UR4, UPT, UPT, URZ, -UR4, URZ ;  /* 0x80000004ff047290 */ /* 0x000fc8000fffe0ff */
[----:B---3--:R-:W-:Y:S01]  /*5160*/  UIMAD UR4, UR4, UR6, URZ ;  /* 0x00000006040472a4 */ /* 0x008fe2000f8e02ff */
[----:B-1----:R-:W-:-:S05]  /*5170*/  IMAD R3, R3, UR5, R0 ;  /* 0x0000000503037c24 */ /* 0x002fca000f8e0200 */
[----:B------:R-:W-:-:S13]  /*5180*/  ISETP.NE.AND P0, PT, R3, UR4, PT ;  /* 0x0000000403007c0c */ /* 0x000fda000bf05270 */
[----:B------:R-:W-:Y:S05]  /*5190*/  @P0 BRA `(.L_x_91) ;  /* 0x0000002000c40947 */ /* 0x000fea0003800000 */
[----:B------:R-:W1:Y:S01]  /*51a0*/  LDC.64 R10, c[0x4][0xa0] ;  /* 0x01002800ff0a7b82 */ /* 0x000e620000000a00 */
[----:B------:R-:W-:Y:S01]  /*51b0*/  MOV R25, 0x0 ;  /* 0x0000000000197802 */ /* 0x000fe20000000f00 */
[----:B------:R-:W2:Y:S01]  /*51c0*/  LDCU.64 UR4, c[0x4][0xd0] ;  /* 0x01001a00ff0477ac */ /* 0x000ea20008000a00 */
[----:B------:R-:W-:Y:S01]  /*51d0*/  IADD3 R24, P0, PT, R22, 0x8, RZ ;  /* 0x0000000816187810 */ /* 0x000fe20007f1e0ff */
[----:B------:R-:W-:Y:S01]  /*51e0*/  IMAD.MOV.U32 R6, RZ, RZ, R22 ;  /* 0x000000ffff067224 */ /* 0x000fe200078e0016 */
[----:B------:R-:W-:-:S03]  /*51f0*/  MOV R7, R19 ;  /* 0x0000001300077202 */ /* 0x000fc60000000f00 */
[----:B------:R3:W4:Y:S01]  /*5200*/  LDC.64 R8, c[0x4][R25] ;  /* 0x0100000019087b82 */ /* 0x0007220000000a00 */
[----:B------:R-:W-:Y:S02]  /*5210*/  IMAD.X R23, RZ, RZ, R19, P0 ;  /* 0x000000ffff177224 */ /* 0x000fe400000e0613 */
[----:B--2---:R-:W-:Y:S01]  /*5220*/  IMAD.U32 R4, RZ, RZ, UR4 ;  /* 0x00000004ff047e24 */ /* 0x004fe2000f8e00ff */
[----:B------:R-:W-:Y:S01]  /*5230*/  MOV R5, UR5 ;  /* 0x0000000500057c02 */ /* 0x000fe20008000f00 */
[----:B-1----:R3:W-:Y:S04]  /*5240*/  STL.64 [R1], R10 ;  /* 0x0000000a01007387 */ /* 0x0027e80000100a00 */
[----:B------:R-:W-:-:S07]  /*5250*/  LEPC R20, `(.L_x_92) ;  /* 0x000000001014794e */ /* 0x000fce0000000000 */
[----:B---34-:R-:W-:Y:S05]  /*5260*/  CALL.ABS.NOINC R8 ;  /* 0x0000000008007343 */ /* 0x018fea0003c00000 */
.L_x_92:
[----:B------:R-:W-:Y:S01]  /*5270*/  IMAD.MOV.U32 R8, RZ, RZ, 0x3 ;  /* 0x00000003ff087424 */ /* 0x000fe200078e00ff */
[----:B------:R1:W2:Y:S01]  /*5280*/  LDC.64 R10, c[0x4][R25] ;  /* 0x01000000190a7b82 */ /* 0x0002a20000000a00 */
[----:B------:R-:W-:Y:S01]  /*5290*/  IMAD.MOV.U32 R9, RZ, RZ, 0x4 ;  /* 0x00000004ff097424 */ /* 0x000fe200078e00ff */
[----:B------:R-:W3:Y:S01]  /*52a0*/  LDCU.64 UR4, c[0x4][0xe8] ;  /* 0x01001d00ff0477ac */ /* 0x000ee20008000a00 */
[----:B------:R-:W-:Y:S01]  /*52b0*/  MOV R6, R24 ;  /* 0x0000001800067202 */ /* 0x000fe20000000f00 */
[----:B------:R1:W-:Y:S01]  /*52c0*/  STL [R1+0x10], R8 ;  /* 0x0000100801007387 */ /* 0x0003e20000100800 */
[----:B------:R-:W-:-:S03]  /*52d0*/  MOV R7, R23 ;  /* 0x0000001700077202 */ /* 0x000fc60000000f00 */
[----:B------:R1:W-:Y:S01]  /*52e0*/  STL.64 [R1+0x8], R8 ;  /* 0x0000080801007387 */ /* 0x0003e20000100a00 */
[----:B---3--:R-:W-:Y:S01]  /*52f0*/  MOV R4, UR4 ;  /* 0x0000000400047c02 */ /* 0x008fe20008000f00 */
[----:B------:R-:W-:Y:S02]  /*5300*/  IMAD.U32 R5, RZ, RZ, UR5 ;  /* 0x00000005ff057e24 */ /* 0x000fe4000f8e00ff */
[----:B------:R-:W-:-:S07]  /*5310*/  LEPC R20, `(.L_x_93) ;  /* 0x000000001014794e */ /* 0x000fce0000000000 */
[----:B-12---:R-:W-:Y:S05]  /*5320*/  CALL.ABS.NOINC R10 ;  /* 0x000000000a007343 */ /* 0x006fea0003c00000 */
.L_x_93:
[----:B------:R1:W2:Y:S01]  /*5330*/  LDC.64 R8, c[0x4][R25] ;  /* 0x0100000019087b82 */ /* 0x0002a20000000a00 */
[----:B------:R-:W3:Y:S01]  /*5340*/  LDCU.64 UR4, c[0x4][0xe0] ;  /* 0x01001c00ff0477ac */ /* 0x000ee20008000a00 */
[----:B------:R-:W-:Y:S01]  /*5350*/  CS2R R6, SRZ ;  /* 0x0000000000067805 */ /* 0x000fe2000001ff00 */
[----:B---3--:R-:W-:Y:S01]  /*5360*/  IMAD.U32 R4, RZ, RZ, UR4 ;  /* 0x00000004ff047e24 */ /* 0x008fe2000f8e00ff */
[----:B------:R-:W-:-:S04]  /*5370*/  MOV R5, UR5 ;  /* 0x0000000500057c02 */ /* 0x000fc80008000f00 */
[----:B------:R-:W-:-:S07]  /*5380*/  LEPC R20, `(.L_x_94) ;  /* 0x000000001014794e */ /* 0x000fce0000000000 */
[----:B-12---:R-:W-:Y:S05]  /*5390*/  CALL.ABS.NOINC R8 ;  /* 0x0000000008007343 */ /* 0x006fea0003c00000 */
.L_x_94:
[----:B------:R1:W2:Y:S01]  /*53a0*/  LDC.64 R8, c[0x4][R25] ;  /* 0x0100000019087b82 */ /* 0x0002a20000000a00 */
[----:B------:R-:W3:Y:S01]  /*53b0*/  LDCU.64 UR4, c[0x4][0xf0] ;  /* 0x01001e00ff0477ac */ /* 0x000ee20008000a00 */
[----:B------:R-:W-:Y:S01]  /*53c0*/  CS2R R6, SRZ ;  /* 0x0000000000067805 */ /* 0x000fe2000001ff00 */
[----:B---3--:R-:W-:Y:S01]  /*53d0*/  IMAD.U32 R4, RZ, RZ, UR4 ;  /* 0x00000004ff047e24 */ /* 0x008fe2000f8e00ff */
[----:B------:R-:W-:-:S04]  /*53e0*/  MOV R5, UR5 ;  /* 0x0000000500057c02 */ /* 0x000fc80008000f00 */
[----:B------:R-:W-:-:S07]  /*53f0*/  LEPC R20, `(.L_x_95) ;  /* 0x000000001014794e */ /* 0x000fce0000000000 */
[----:B-12---:R-:W-:Y:S05]  /*5400*/  CALL.ABS.NOINC R8 ;  /* 0x0000000008007343 */ /* 0x006fea0003c00000 */
.L_x_95:
[----:B------:R1:W2:Y:S01]  /*5410*/  LDC.64 R8, c[0x4][R25] ;  /* 0x0100000019087b82 */ /* 0x0002a20000000a00 */
[----:B------:R-:W3:Y:S01]  /*5420*/  LDCU.64 UR4, c[0x4][0xf8] ;  /* 0x01001f00ff0477ac */ /* 0x000ee20008000a00 */
[----:B------:R-:W-:Y:S01]  /*5430*/  CS2R R6, SRZ ;  /* 0x0000000000067805 */ /* 0x000fe2000001ff00 */
[----:B---3--:R-:W-:Y:S01]  /*5440*/  IMAD.U32 R4, RZ, RZ, UR4 ;  /* 0x00000004ff047e24 */ /* 0x008fe2000f8e00ff */
[----:B------:R-:W-:-:S04]  /*5450*/  MOV R5, UR5 ;  /* 0x0000000500057c02 */ /* 0x000fc80008000f00 */
[----:B------:R-:W-:-:S07]  /*5460*/  LEPC R20, `(.L_x_96) ;  /* 0x000000001014794e */ /* 0x000fce0000000000 */
[----:B-12---:R-:W-:Y:S05]  /*5470*/  CALL.ABS.NOINC R8 ;  /* 0x0000000008007343 */ /* 0x006fea0003c00000 */
.L_x_96:
[----:B------:R-:W-:Y:S01]  /*5480*/  HFMA2 R0, -RZ, RZ, 0, 9.5367431640625e-07 ;  /* 0x00000010ff007431 */ /* 0x000fe200000001ff */
[----:B------:R1:W2:Y:S01]  /*5490*/  LDC.64 R8, c[0x4][R25] ;  /* 0x0100000019087b82 */ /* 0x0002a20000000a00 */
[----:B------:R-:W3:Y:S01]  /*54a0*/  LDCU.64 UR4, c[0x4][0xc8] ;  /* 0x01001900ff0477ac */ /* 0x000ee20008000a00 */
[----:B------:R-:W-:Y:S01]  /*54b0*/  MOV R6, R22 ;  /* 0x0000001600067202 */ /* 0x000fe20000000f00 */
[----:B------:R-:W-:Y:S01]  /*54c0*/  IMAD.MOV.U32 R7, RZ, RZ, R19 ;  /* 0x000000ffff077224 */ /* 0x000fe200078e0013 */
[----:B------:R1:W-:Y:S01]  /*54d0*/  STL [R1], R0 ;  /* 0x0000000001007387 */ /* 0x0003e20000100800 */
[----:B---3--:R-:W-:Y:S01]  /*54e0*/  MOV R4, UR4 ;  /* 0x0000000400047c02 */ /* 0x008fe20008000f00 */
[----:B------:R-:W-:-:S04]  /*54f0*/  IMAD.U32 R5, RZ, RZ, UR5 ;  /* 0x00000005ff057e24 */ /* 0x000fc8000f8e00ff */
[----:B------:R-:W-:-:S07]  /*5500*/  LEPC R20, `(.L_x_97) ;  /* 0x000000001014794e */ /* 0x000fce0000000000 */
[----:B-12---:R-:W-:Y:S05]  /*5510*/  CALL.ABS.NOINC R8 ;  /* 0x0000000008007343 */ /* 0x006fea0003c00000 */
.L_x_97:
[----:B------:R-:W1:Y:S01]  /*5520*/  S2R R3, SR_SWINHI ;  /* 0x0000000000037919 */ /* 0x000e620000002f00 */
[----:B------:R2:W3:Y:S01]  /*5530*/  LDC.64 R8, c[0x4][R25] ;  /* 0x0100000019087b82 */ /* 0x0004e20000000a00 */
[----:B------:R-:W4:Y:S01]  /*5540*/  LDCU.64 UR4, c[0x4][0x100] ;  /* 0x01002000ff0477ac */ /* 0x000f220008000a00 */
[----:B------:R-:W-:Y:S02]  /*5550*/  MOV R6, R22 ;  /* 0x0000001600067202 */ /* 0x000fe40000000f00 */
[----:B------:R-:W-:Y:S01]  /*5560*/  MOV R7, R19 ;  /* 0x0000001300077202 */ /* 0x000fe20000000f00 */
[----:B----4-:R-:W-:Y:S02]  /*5570*/  IMAD.U32 R4, RZ, RZ, UR4 ;  /* 0x00000004ff047e24 */ /* 0x010fe4000f8e00ff */
[----:B------:R-:W-:Y:S01]  /*5580*/  IMAD.U32 R5, RZ, RZ, UR5 ;  /* 0x00000005ff057e24 */ /* 0x000fe2000f8e00ff */
[----:B------:R-:W-:Y:S02]  /*5590*/  MOV R10, R16 ;  /* 0x00000010000a7202 */ /* 0x000fe40000000f00 */
[----:B-1----:R-:W-:-:S05]  /*55a0*/  MOV R11, R3 ;  /* 0x00000003000b7202 */ /* 0x002fca0000000f00 */
[----:B------:R2:W-:Y:S02]  /*55b0*/  STL.64 [R1], R10 ;  /* 0x0000000a01007387 */ /* 0x0005e40000100a00 */
[----:B------:R-:W-:-:S07]  /*55c0*/  LEPC R20, `(.L_x_98) ;  /* 0x000000001014794e */ /* 0x000fce0000000000 */
[----:B--23--:R-:W-:Y:S05]  /*55d0*/  CALL.ABS.NOINC R8 ;  /* 0x0000000008007343 */ /* 0x00cfea0003c00000 */
.L_x_98:
[----:B------:R-:W1:Y:S01]  /*55e0*/  LDC.64 R10, c[0x4][0xd8] ;  /* 0x01003600ff0a7b82 */ /* 0x000e620000000a00 */
[----:B------:R-:W2:Y:S01]  /*55f0*/  LDCU.64 UR4, c[0x4][0xd0] ;  /* 0x01001a00ff0477ac */ /* 0x000ea20008000a00 */
[----:B------:R-:W-:Y:S02]  /*5600*/  MOV R6, R22 ;  /* 0x0000001600067202 */ /* 0x000fe40000000f00 */
[----:B------:R-:W-:-:S04]  /*5610*/  MOV R7, R19 ;  /* 0x0000001300077202 */ /* 0x000fc80000000f00 */
[----:B------:R3:W4:Y:S01]  /*5620*/  LDC.64 R8, c[0x4][R25] ;  /* 0x0100000019087b82 */ /* 0x0007220000000a00 */
[----:B--2---:R-:W-:Y:S02]  /*5630*/  IMAD.U32 R4, RZ, RZ, UR4 ;  /* 0x00000004ff047e24 */ /* 0x004fe4000f8e00ff */
[----:B------:R-:W-:Y:S01]  /*5640*/  IMAD.U32 R5, RZ, RZ, UR5 ;  /* 0x00000005ff057e24 */ /* 0x000fe2000f8e00ff */
[----:B-1----:R3:W-:Y:S04]  /*5650*/  STL.64 [R1], R10 ;  /* 0x0000000a01007387 */ /* 0x0027e80000100a00 */
[----:B------:R-:W-:-:S07]  /*5660*/  LEPC R20, `(.L_x_99) ;  /* 0x000000001014794e */ /* 0x000fce0000000000 */
[----:B---34-:R-:W-:Y:S05]  /*5670*/  CALL.ABS.NOINC R8 ;  /* 0x0000000008007343 */ /* 0x018fea0003c00000 */
.L_x_99:
[----:B------:R-:W-:Y:S01]  /*5680*/  HFMA2 R0, -RZ, RZ, 0, 2.384185791015625e-06 ;  /* 0x00000028ff007431 */ /* 0x000fe200000001ff */
        /* <DEDUP_REMOVED lines=9> */
.L_x_100:
        /* <DEDUP_REMOVED lines=10> */
.L_x_101:
[----:B------:R1:W2:Y:S01]  /*57c0*/  LDC.64 R8, c[0x4][R25] ;  /* 0x0100000019087b82 */ /* 0x0002a20000000a00 */
[----:B------:R-:W3:Y:S01]  /*57d0*/  LDCU.64 UR4, c[0x4][0xe0] ;  /* 0x01001c00ff0477ac */ /* 0x000ee20008000a00 */
[----:B------:R-:W-:Y:S01]  /*57e0*/  CS2R R6, SRZ ;  /* 0x0000000000067805 */ /* 0x000fe2000001ff00 */
[----:B---3--:R-:W-:Y:S01]  /*57f0*/  IMAD.U32 R4, RZ, RZ, UR4 ;  /* 0x00000004ff047e24 */ /* 0x008fe2000f8e00ff */
[----:B------:R-:W-:-:S04]  /*5800*/  MOV R5, UR5 ;  /* 0x0000000500057c02 */ /* 0x000fc80008000f00 */
[----:B------:R-:W-:-:S07]  /*5810*/  LEPC R20, `(.L_x_102) ;  /* 0x000000001014794e */ /* 0x000fce0000000000 */
[----:B-12---:R-:W-:Y:S05]  /*5820*/  CALL.ABS.NOINC R8 ;  /* 0x0000000008007343 */ /* 0x006fea0003c00000 */
.L_x_102:
[----:B------:R-:W-:Y:S01]  /*5830*/  HFMA2 R0, -RZ, RZ, 0, 4.76837158203125e-07 ;  /* 0x00000008ff007431 */ /* 0x000fe200000001ff */
        /* <DEDUP_REMOVED lines=9> */
.L_x_103:
[----:B------:R-:W-:Y:S01]  /*58d0*/  HFMA2 R0, -RZ, RZ, 0, 2.6226043701171875e-06 ;  /* 0x0000002cff007431 */ /* 0x000fe200000001ff */
        /* <DEDUP_REMOVED lines=9> */
.L_x_104:
[----:B------:R1:W2:Y:S01]  /*5970*/  LDC.64 R8, c[0x4][R25] ;  /* 0x0100000019087b82 */ /* 0x0002a20000000a00 */
[----:B------:R-:W3:Y:S01]  /*5980*/  LDCU.64 UR4, c[0x4][0xe0] ;  /* 0x01001c00ff0477ac */ /* 0x000ee20008000a00 */
[----:B------:R-:W-:Y:S01]  /*5990*/  CS2R R6, SRZ ;  /* 0x0000000000067805 */ /* 0x000fe2000001ff00 */
[----:B---3--:R-:W-:Y:S01]  /*59a0*/  IMAD.U32 R4, RZ, RZ, UR4 ;  /* 0x00000004ff047e24 */ /* 0x008fe2000f8e00ff */
[----:B------:R-:W-:-:S04]  /*59b0*/  MOV R5, UR5 ;  /* 0x0000000500057c02 */ /* 0x000fc80008000f00 */
[----:B------:R-:W-:-:S07]  /*59c0*/  LEPC R20, `(.L_x_105) ;  /* 0x000000001014794e */ /* 0x000fce0000000000 */
[----:B-12---:R-:W-:Y:S05]  /*59d0*/  CALL.ABS.NOINC R8 ;  /* 0x0000000008007343 */ /* 0x006fea0003c00000 */
.L_x_105:
        /* <DEDUP_REMOVED lines=10> */
.L_x_106:
[----:B------:R-:W-:Y:S01]  /*5a80*/  HFMA2 R0, -RZ, RZ, 0, 2.443790435791015625e-06 ;  /* 0x00000029ff007431 */ /* 0x000fe200000001ff */
        /* <DEDUP_REMOVED lines=9> */
.L_x_107:
        /* <DEDUP_REMOVED lines=10> */
.L_x_108:
        /* <DEDUP_REMOVED lines=10> */
.L_x_109:
[----:B------:R1:W2:Y:S01]  /*5c60*/  LDC.64 R8, c[0x4][R25] ;  /* 0x0100000019087b82 */ /* 0x0002a20000000a00 */
[----:B------:R-:W3:Y:S01]  /*5c70*/  LDCU.64 UR4, c[0x4][0xe0] ;  /* 0x01001c00ff0477ac */ /* 0x000ee20008000a00 */
[----:B------:R-:W-:Y:S01]  /*5c80*/  CS2R R6, SRZ ;  /* 0x0000000000067805 */ /* 0x000fe2000001ff00 */
[----:B---3--:R-:W-:Y:S01]  /*5c90*/  IMAD.U32 R4, RZ, RZ, UR4 ;  /* 0x00000004ff047e24 */ /* 0x008fe2000f8e00ff */
[----:B------:R-:W-:-:S04]  /*5ca0*/  MOV R5, UR5 ;  /* 0x0000000500057c02 */ /* 0x000fc80008000f00 */
[----:B------:R-:W-:-:S07]  /*5cb0*/  LEPC R20, `(.L_x_110) ;  /* 0x000000001014794e */ /* 0x000fce0000000000 */
[----:B-12---:R-:W-:Y:S05]  /*5cc0*/  CALL.ABS.NOINC R8 ;  /* 0x0000000008007343 */ /* 0x006fea0003c00000 */
.L_x_110:
[----:B------:R-:W-:Y:S01]  /*5cd0*/  HFMA2 R0, -RZ, RZ, 0, 3.814697265625e-06 ;  /* 0x00000040ff007431 */ /* 0x000fe200000001ff */
        /* <DEDUP_REMOVED lines=9> */
.L_x_111:
        /* <DEDUP_REMOVED lines=10> */
.L_x_112:
[----:B------:R1:W2:Y:S01]  /*5e10*/  LDC.64 R8, c[0x4][R25] ;  /* 0x0100000019087b82 */ /* 0x0002a20000000a00 */
[----:B------:R-:W3:Y:S01]  /*5e20*/  LDCU.64 UR4, c[0x4][0xe0] ;  /* 0x01001c00ff0477ac */ /* 0x000ee20008000a00 */
[----:B------:R-:W-:Y:S01]  /*5e30*/  CS2R R6, SRZ ;  /* 0x0000000000067805 */ /* 0x000fe2000001ff00 */
[----:B---3--:R-:W-:Y:S01]  /*5e40*/  IMAD.U32 R4, RZ, RZ, UR4 ;  /* 0x00000004ff047e24 */ /* 0x008fe2000f8e00ff */
[----:B------:R-:W-:-:S04]  /*5e50*/  MOV R5, UR5 ;  /* 0x0000000500057c02 */ /* 0x000fc80008000f00 */
[----:B------:R-:W-:-:S07]  /*5e60*/  LEPC R20, `(.L_x_113) ;  /* 0x000000001014794e */ /* 0x000fce0000000000 */
[----:B-12---:R-:W-:Y:S05]  /*5e70*/  CALL.ABS.NOINC R8 ;  /* 0x0000000008007343 */ /* 0x006fea0003c00000 */
.L_x_113:
        /* <DEDUP_REMOVED lines=10> */
.L_x_114:
        /* <DEDUP_REMOVED lines=10> */
.L_x_115:
        /* <DEDUP_REMOVED lines=10> */
.L_x_116:
        /* <DEDUP_REMOVED lines=10> */
.L_x_117:
[----:B------:R1:W2:Y:S01]  /*6100*/  LDC.64 R8, c[0x4][R25] ;  /* 0x0100000019087b82 */ /* 0x0002a20000000a00 */
[----:B------:R-:W3:Y:S01]  /*6110*/  LDCU.64 UR4, c[0x4][0xe0] ;  /* 0x01001c00ff0477ac */ /* 0x000ee20008000a00 */
[----:B------:R-:W-:Y:S01]  /*6120*/  CS2R R6, SRZ ;  /* 0x0000000000067805 */ /* 0x000fe2000001ff00 */
[----:B---3--:R-:W-:Y:S01]  /*6130*/  IMAD.U32 R4, RZ, RZ, UR4 ;  /* 0x00000004ff047e24 */ /* 0x008fe2000f8e00ff */
[----:B------:R-:W-:-:S04]  /*6140*/  MOV R5, UR5 ;  /* 0x0000000500057c02 */ /* 0x000fc80008000f00 */
[----:B------:R-:W-:-:S07]  /*6150*/  LEPC R20, `(.L_x_118) ;  /* 0x000000001014794e */ /* 0x000fce0000000000 */
[----:B-12---:R-:W-:Y:S05]  /*6160*/  CALL.ABS.NOINC R8 ;  /* 0x0000000008007343 */ /* 0x006fea0003c00000 */
.L_x_118:
[----:B------:R-:W-:Y:S01]  /*6170*/  HFMA2 R0, -RZ, RZ, 0, 5.9604644775390625e-08 ;  /* 0x00000001ff007431 */ /* 0x000fe200000001ff */
        /* <DEDUP_REMOVED lines=9> */
.L_x_119:
        /* <DEDUP_REMOVED lines=10> */
.L_x_120:
[----:B------:R1:W2:Y:S01]  /*62b0*/  LDC.64 R8, c[0x4][R25] ;  /* 0x0100000019087b82 */ /* 0x0002a20000000a00 */
[----:B------:R-:W3:Y:S01]  /*62c0*/  LDCU.64 UR4, c[0x4][0xe0] ;  /* 0x01001c00ff0477ac */ /* 0x000ee20008000a00 */
[----:B------:R-:W-:Y:S01]  /*62d0*/  CS2R R6, SRZ ;  /* 0x0000000000067805 */ /* 0x000fe2000001ff00 */
[----:B---3--:R-:W-:Y:S01]  /*62e0*/  IMAD.U32 R4, RZ, RZ, UR4 ;  /* 0x00000004ff047e24 */ /* 0x008fe2000f8e00ff */
[----:B------:R-:W-:-:S04]  /*62f0*/  MOV R5, UR5 ;  /* 0x0000000500057c02 */ /* 0x000fc80008000f00 */
[----:B------:R-:W-:-:S07]  /*6300*/  LEPC R20, `(.L_x_121) ;  /* 0x000000001014794e */ /* 0x000fce0000000000 */
[----:B-12---:R-:W-:Y:S05]  /*6310*/  CALL.ABS.NOINC R8 ;  /* 0x0000000008007343 */ /* 0x006fea0003c00000 */
.L_x_121:
[----:B------:R-:W-:Y:S01]  /*6320*/  HFMA2 R0, -RZ, RZ, 0, 1.1920928955078125e-07 ;  /* 0x00000002ff007431 */ /* 0x000fe200000001ff */
        /* <DEDUP_REMOVED lines=9> */
.L_x_122:
        /* <DEDUP_REMOVED lines=10> */
.L_x_123:
        /* <DEDUP_REMOVED lines=10> */
.L_x_124:
        /* <DEDUP_REMOVED lines=10> */
.L_x_125:
        /* <DEDUP_REMOVED lines=10> */
.L_x_126:
        /* <DEDUP_REMOVED lines=10> */
.L_x_127:
[----:B------:R1:W2:Y:S01]  /*66e0*/  LDC.64 R8, c[0x4][R25] ;  /* 0x0100000019087b82 */ /* 0x0002a20000000a00 */
[----:B------:R-:W3:Y:S01]  /*66f0*/  LDCU.64 UR4, c[0x4][0xe0] ;  /* 0x01001c00ff0477ac */ /* 0x000ee20008000a00 */
[----:B------:R-:W-:Y:S01]  /*6700*/  CS2R R6, SRZ ;  /* 0x0000000000067805 */ /* 0x000fe2000001ff00 */
[----:B---3--:R-:W-:Y:S01]  /*6710*/  IMAD.U32 R4, RZ, RZ, UR4 ;  /* 0x00000004ff047e24 */ /* 0x008fe2000f8e00ff */
[----:B------:R-:W-:-:S04]  /*6720*/  MOV R5, UR5 ;  /* 0x0000000500057c02 */ /* 0x000fc80008000f00 */
[----:B------:R-:W-:-:S07]  /*6730*/  LEPC R20, `(.L_x_128) ;  /* 0x000000001014794e */ /* 0x000fce0000000000 */
[----:B-12---:R-:W-:Y:S05]  /*6740*/  CALL.ABS.NOINC R8 ;  /* 0x0000000008007343 */ /* 0x006fea0003c00000 */
.L_x_128:
        /* <DEDUP_REMOVED lines=10> */
.L_x_129:
        /* <DEDUP_REMOVED lines=10> */
.L_x_130:
[----:B------:R1:W2:Y:S01]  /*6890*/  LDC.64 R8, c[0x4][R25] ;  /* 0x0100000019087b82 */ /* 0x0002a20000000a00 */
[----:B------:R-:W3:Y:S01]  /*68a0*/  LDCU.64 UR4, c[0x4][0xe0] ;  /* 0x01001c00ff0477ac */ /* 0x000ee20008000a00 */
[----:B------:R-:W-:Y:S01]  /*68b0*/  CS2R R6, SRZ ;  /* 0x0000000000067805 */ /* 0x000fe2000001ff00 */
[----:B---3--:R-:W-:Y:S01]  /*68c0*/  IMAD.U32 R4, RZ, RZ, UR4 ;  /* 0x00000004ff047e24 */ /* 0x008fe2000f8e00ff */
[----:B------:R-:W-:-:S04]  /*68d0*/  MOV R5, UR5 ;  /* 0x0000000500057c02 */ /* 0x000fc80008000f00 */
[----:B------:R-:W-:-:S07]  /*68e0*/  LEPC R20, `(.L_x_131) ;  /* 0x000000001014794e */ /* 0x000fce0000000000 */
[----:B-12---:R-:W-:Y:S05]  /*68f0*/  CALL.ABS.NOINC R8 ;  /* 0x0000000008007343 */ /* 0x006fea0003c00000 */
.L_x_131:
[----:B------:R-:W-:Y:S01]  /*6900*/  HFMA2 R0, -RZ, RZ, 0, 0.0001220703125 ;  /* 0x00000800ff007431 */ /* 0x000fe200000001ff */
        /* <DEDUP_REMOVED lines=9> */
.L_x_132:
        /* <DEDUP_REMOVED lines=10> */
.L_x_133:
        /* <DEDUP_REMOVED lines=10> */
.L_x_134:
        /* <DEDUP_REMOVED lines=10> */
.L_x_135:
[----:B------:R1:W2:Y:S01]  /*6b80*/  LDC.64 R8, c[0x4][R25] ;  /* 0x0100000019087b82 */ /* 0x0002a20000000a00 */
[----:B------:R-:W3:Y:S01]  /*6b90*/  LDCU.64 UR4, c[0x4][0xe0] ;  /* 0x01001c00ff0477ac */ /* 0x000ee20008000a00 */
[----:B------:R-:W-:Y:S01]  /*6ba0*/  CS2R R6, SRZ ;  /* 0x0000000000067805 */ /* 0x000fe2000001ff00 */
[----:B---3--:R-:W-:Y:S01]  /*6bb0*/  IMAD.U32 R4, RZ, RZ, UR4 ;  /* 0x00000004ff047e24 */ /* 0x008fe2000f8e00ff */
[----:B------:R-:W-:-:S04]  /*6bc0*/  MOV R5, UR5 ;  /* 0x0000000500057c02 */ /* 0x000fc80008000f00 */
[----:B------:R-:W-:-:S07]  /*6bd0*/  LEPC R20, `(.L_x_136) ;  /* 0x000000001014794e */ /* 0x000fce0000000000 */
[----:B-12---:R-:W-:Y:S05]  /*6be0*/  CALL.ABS.NOINC R8 ;  /* 0x0000000008007343 */ /* 0x006fea0003c00000 */
.L_x_136:
        /* <DEDUP_REMOVED lines=10> */
.L_x_137:
        /* <DEDUP_REMOVED lines=10> */
.L_x_138:
[----:B------:R1:W2:Y:S01]  /*6d30*/  LDC.64 R8, c[0x4][R25] ;  /* 0x0100000019087b82 */ /* 0x0002a20000000a00 */
[----:B------:R-:W3:Y:S01]  /*6d40*/  LDCU.64 UR4, c[0x4][0xe0] ;  /* 0x01001c00ff0477ac */ /* 0x000ee20008000a00 */
[----:B------:R-:W-:Y:S01]  /*6d50*/  CS2R R6, SRZ ;  /* 0x0000000000067805 */ /* 0x000fe2000001ff00 */
[----:B---3--:R-:W-:Y:S01]  /*6d60*/  IMAD.U32 R4, RZ, RZ, UR4 ;  /* 0x00000004ff047e24 */ /* 0x008fe2000f8e00ff */
[----:B------:R-:W-:-:S04]  /*6d70*/  MOV R5, UR5 ;  /* 0x0000000500057c02 */ /* 0x000fc80008000f00 */
[----:B------:R-:W-:-:S07]  /*6d80*/  LEPC R20, `(.L_x_139) ;  /* 0x000000001014794e */ /* 0x000fce0000000000 */
[----:B-12---:R-:W-:Y:S05]  /*6d90*/  CALL.ABS.NOINC R8 ;  /* 0x0000000008007343 */ /* 0x006fea0003c00000 */
.L_x_139:
[----:B------:R-:W-:Y:S01]  /*6da0*/  HFMA2 R0, -RZ, RZ, 0, 3.0517578125e-05 ;  /* 0x00000200ff007431 */ /* 0x000fe200000001ff */
        /* <DEDUP_REMOVED lines=9> */
.L_x_140:
        /* <DEDUP_REMOVED lines=10> */
.L_x_141:
        /* <DEDUP_REMOVED lines=10> */
.L_x_142:
        /* <DEDUP_REMOVED lines=10> */
.L_x_143:
[----:B------:R1:W2:Y:S01]  /*7020*/  LDC.64 R8, c[0x4][R25] ;  /* 0x0100000019087b82 */ /* 0x0002a20000000a00 */
[----:B------:R-:W3:Y:S01]  /*7030*/  LDCU.64 UR4, c[0x4][0xe0] ;  /* 0x01001c00ff0477ac */ /* 0x000ee20008000a00 */
[----:B------:R-:W-:Y:S01]  /*7040*/  CS2R R6, SRZ ;  /* 0x0000000000067805 */ /* 0x000fe2000001ff00 */
[----:B---3--:R-:W-:Y:S01]  /*7050*/  IMAD.U32 R4, RZ, RZ, UR4 ;  /* 0x00000004ff047e24 */ /* 0x008fe2000f8e00ff */
[----:B------:R-:W-:-:S04]  /*7060*/  MOV R5, UR5 ;  /* 0x0000000500057c02 */ /* 0x000fc80008000f00 */
[----:B------:R-:W-:-:S07]  /*7070*/  LEPC R20, `(.L_x_144) ;  /* 0x000000001014794e */ /* 0x000fce0000000000 */
[----:B-12---:R-:W-:Y:S05]  /*7080*/  CALL.ABS.NOINC R8 ;  /* 0x0000000008007343 */ /* 0x006fea0003c00000 */
.L_x_144:
[----:B------:R1:W-:Y:S01]  /*7090*/  STL [R1], RZ ;  /* 0x000000ff01007387 */ /* 0x0003e20000100800 */
[----:B------:R1:W2:Y:S01]  /*70a0*/  LDC.64 R8, c[0x4][R25] ;  /* 0x0100000019087b82 */ /* 0x0002a20000000a00 */
[----:B------:R-:W3:Y:S01]  /*70b0*/  LDCU.64 UR4, c[0x4][0xc8] ;  /* 0x01001900ff0477ac */ /* 0x000ee20008000a00 */
[----:B------:R-:W-:Y:S02]  /*70c0*/  MOV R6, R22 ;  /* 0x0000001600067202 */ /* 0x000fe40000000f00 */
[----:B------:R-:W-:Y:S01]  /*70d0*/  MOV R7, R19 ;  /* 0x0000001300077202 */ /* 0x000fe20000000f00 */
[----:B---3--:R-:W-:Y:S02]  /*70e0*/  IMAD.U32 R4, RZ, RZ, UR4 ;  /* 0x00000004ff047e24 */ /* 0x008fe4000f8e00ff */
[----:B------:R-:W-:Y:S02]  /*70f0*/  IMAD.U32 R5, RZ, RZ, UR5 ;  /* 0x00000005ff057e24 */ /* 0x000fe4000f8e00ff */
[----:B------:R-:W-:-:S07]  /*7100*/  LEPC R20, `(.L_x_145) ;  /* 0x000000001014794e */ /* 0x000fce0000000000 */
[----:B-12---:R-:W-:Y:S05]  /*7110*/  CALL.ABS.NOINC R8 ;  /* 0x0000000008007343 */ /* 0x006fea0003c00000 */
.L_x_145:
        /* <DEDUP_REMOVED lines=10> */
.L_x_146:
[----:B------:R1:W2:Y:S01]  /*71c0*/  LDC.64 R8, c[0x4][R25] ;  /* 0x0100000019087b82 */ /* 0x0002a20000000a00 */
[----:B------:R-:W3:Y:S01]  /*71d0*/  LDCU.64 UR4, c[0x4][0xe0] ;  /* 0x01001c00ff0477ac */ /* 0x000ee20008000a00 */
[----:B------:R-:W-:Y:S01]  /*71e0*/  CS2R R6, SRZ ;  /* 0x0000000000067805 */ /* 0x000fe2000001ff00 */
[----:B---3--:R-:W-:Y:S01]  /*71f0*/  IMAD.U32 R4, RZ, RZ, UR4 ;  /* 0x00000004ff047e24 */ /* 0x008fe2000f8e00ff */
[----:B------:R-:W-:-:S04]  /*7200*/  MOV R5, UR5 ;  /* 0x0000000500057c02 */ /* 0x000fc80008000f00 */
[----:B------:R-:W-:-:S07]  /*7210*/  LEPC R20, `(.L_x_147) ;  /* 0x000000001014794e */ /* 0x000fce0000000000 */
[----:B-12---:R-:W-:Y:S05]  /*7220*/  CALL.ABS.NOINC R8 ;  /* 0x0000000008007343 */ /* 0x006fea0003c00000 */
.L_x_147:
[----:B------:R-:W-:Y:S01]  /*7230*/  HFMA2 R0, -RZ, RZ, 0, -0.0 ;  /* 0x00008000ff007431 */ /* 0x000fe200000001ff */
        /* <DEDUP_REMOVED lines=9> */
.L_x_148:
        /* <DEDUP_REMOVED lines=10> */
.L_x_149:
        /* <DEDUP_REMOVED lines=10> */
.L_x_150:
        /* <DEDUP_REMOVED lines=10> */
.L_x_91:
[----:B------:R-:W-:Y:S05]  /*74b0*/  BSYNC.RECONVERGENT B6 ;  /* 0x0000000000067941 */ /* 0x000fea0003800200 */
.L_x_90:
[----:B-1----:R-:W1:Y:S01]  /*74c0*/  S2R R3, SR_SWINHI ;  /* 0x0000000000037919 */ /* 0x002e620000002f00 */
[----:B------:R-:W-:Y:S01]  /*74d0*/  IMAD.SHL.U32 R44, R2, 0x2, RZ ;  /* 0x00000002022c7824 */ /* 0x000fe200078e00ff */
[----:B------:R-:W2:Y:S04]  /*74e0*/  LDCU.64 UR4, c[0x0][0x880] ;  /* 0x00011000ff0477ac */ /* 0x000ea80008000a00 */
[----:B------:R-:W-:Y:S02]  /*74f0*/  LOP3.LUT R44, R44, 0xfe, RZ, 0xc0, !PT ;  /* 0x000000fe2c2c7812 */ /* 0x000fe400078ec0ff */
[----:B--2---:R-:W-:-:S04]  /*7500*/  ISETP.NE.U32.AND P6, PT, RZ, UR4, PT ;  /* 0x00000004ff007c0c */ /* 0x004fc8000bfc5070 */
[----:B------:R-:W-:Y:S02]  /*7510*/  ISETP.NE.AND.EX P6, PT, RZ, UR5, PT, P6 ;  /* 0x00000005ff007c0c */ /* 0x000fe4000bfc5360 */
[----:B------:R-:W-:Y:S02]  /*7520*/  MOV R4, R16 ;  /* 0x0000001000047202 */ /* 0x000fe40000000f00 */
[----:B-1----:R-:W-:-:S03]  /*7530*/  MOV R5, R3 ;  /* 0x0000000300057202 */ /* 0x002fc60000000f00 */
[----:B------:R-:W-:-:S03]  /*7540*/  IMAD.WIDE.U32 R44, R44, 0x2, R4 ;  /* 0x000000022c2c7825 */ /* 0x000fc600078e0004 */
[C---:B------:R-:W-:Y:S02]  /*7550*/  IADD3 R5, P1, PT, R44.reuse, 0x1000, RZ ;  /* 0x000010002c057810 */ /* 0x040fe40007f3e0ff */
[C---:B------:R-:W-:Y:S02]  /*7560*/  IADD3 R3, P2, PT, R44.reuse, 0x200, RZ ;  /* 0x000002002c037810 */ /* 0x040fe40007f5e0ff */
[C---:B------:R-:W-:Y:S01]  /*7570*/  IADD3 R7, P0, PT, R44.reuse, 0x1200, RZ ;  /* 0x000012002c077810 */ /* 0x040fe20007f1e0ff */
[--C-:B------:R-:W-:Y:S01]  /*7580*/  IMAD.X R87, RZ, RZ, R45.reuse, P1 ;  /* 0x000000ffff577224 */ /* 0x100fe200008e062d */
[--C-:B------:R-:W-:Y:S01]  /*7590*/  SHF.R.U64 R13, R44, 0x3, R45.reuse ;  /* 0x000000032c0d7819 */ /* 0x100fe2000000122d */
[--C-:B------:R-:W-:Y:S02]  /*75a0*/  IMAD.X R11, RZ, RZ, R45.reuse, P2 ;  /* 0x000000ffff0b7224 */ /* 0x100fe400010e062d */
[----:B------:R-:W-:Y:S01]  /*75b0*/  IMAD.X R69, RZ, RZ, R45, P0 ;  /* 0x000000ffff457224 */ /* 0x000fe200000e062d */
[----:B------:R-:W-:-:S02]  /*75c0*/  SHF.R.U64 R2, R5, 0x3, R87 ;  /* 0x0000000305027819 */ /* 0x000fc40000001257 */
[----:B------:R-:W-:Y:S02]  /*75d0*/  SHF.R.U64 R0, R3, 0x3, R11 ;  /* 0x0000000303007819 */ /* 0x000fe4000000120b */
[----:B------:R-:W-:Y:S02]  /*75e0*/  LOP3.LUT R86, R5, 0x70, R2, 0x78, !PT ;  /* 0x0000007005567812 */ /* 0x000fe400078e7802 */
[----:B------:R-:W-:Y:S02]  /*75f0*/  LOP3.LUT R10, R3, 0x70, R0, 0x78, !PT ;  /* 0x00000070030a7812 */ /* 0x000fe400078e7800 */
[C---:B------:R-:W-:Y:S02]  /*7600*/  IADD3 R5, P2, PT, R44.reuse, 0x2200, RZ ;  /* 0x000022002c057810 */ /* 0x040fe40007f5e0ff */
[C---:B------:R-:W-:Y:S02]  /*7610*/  IADD3 R3, P3, PT, R44.reuse, 0x2000, RZ ;  /* 0x000020002c037810 */ /* 0x040fe40007f7e0ff */
[C---:B------:R-:W-:Y:S01]  /*7620*/  SHF.R.U64 R4, R7.reuse, 0x3, R69 ;  /* 0x0000000307047819 */ /* 0x040fe20000001245 */
[--C-:B------:R-:W-:Y:S01]  /*7630*/  IMAD.X R67, RZ, RZ, R45.reuse, P2 ;  /* 0x000000ffff437224 */ /* 0x100fe200010e062d */
[----:B------:R-:W-:Y:S01]  /*7640*/  IADD3 R9, P0, PT, R44, 0x3200, RZ ;  /* 0x000032002c097810 */ /* 0x000fe20007f1e0ff */
[----:B------:R-:W-:Y:S01]  /*7650*/  IMAD.X R85, RZ, RZ, R45, P3 ;  /* 0x000000ffff557224 */ /* 0x000fe200018e062d */
[----:B------:R-:W-:-:S02]  /*7660*/  LOP3.LUT R68, R7, 0x70, R4, 0x78, !PT ;  /* 0x0000007007447812 */ /* 0x000fc400078e7804 */
[C---:B------:R-:W-:Y:S01]  /*7670*/  IADD3 R7, P1, PT, R44.reuse, 0x3000, RZ ;  /* 0x000030002c077810 */ /* 0x040fe20007f3e0ff */
[----:B------:R-:W-:Y:S01]  /*7680*/  IMAD.X R63, RZ, RZ, R45, P0 ;  /* 0x000000ffff3f7224 */ /* 0x000fe200000e062d */
[----:B------:R-:W-:Y:S02]  /*7690*/  SHF.R.U64 R2, R5, 0x3, R67 ;  /* 0x0000000305027819 */ /* 0x000fe40000001243 */
[----:B------:R-:W-:Y:S01]  /*76a0*/  SHF.R.U64 R0, R3, 0x3, R85 ;  /* 0x0000000303007819 */ /* 0x000fe20000001255 */
[----:B------:R-:W-:Y:S01]  /*76b0*/  IMAD.X R65, RZ, RZ, R45, P1 ;  /* 0x000000ffff417224 */ /* 0x000fe200008e062d */
[----:B------:R-:W-:Y:S02]  /*76c0*/  LOP3.LUT R66, R5, 0x70, R2, 0x78, !PT ;  /* 0x0000007005427812 */ /* 0x000fe400078e7802 */
[----:B------:R-:W-:Y:S02]  /*76d0*/  LOP3.LUT R84, R3, 0x70, R0, 0x78, !PT ;  /* 0x0000007003547812 */ /* 0x000fe400078e7800 */
[----:B------:R-:W-:-:S02]  /*76e0*/  IADD3 R5, P2, PT, R44, 0x4200, RZ ;  /* 0x000042002c057810 */ /* 0x000fc40007f5e0ff */
[----:B------:R-:W-:Y:S02]  /*76f0*/  SHF.R.U64 R6, R9, 0x3, R63 ;  /* 0x0000000309067819 */ /* 0x000fe4000000123f */
[C---:B------:R-:W-:Y:S01]  /*7700*/  IADD3 R3, P3, PT, R44.reuse, 0x4000, RZ ;  /* 0x000040002c037810 */ /* 0x040fe20007f7e0ff */
[----:B------:R-:W-:Y:S01]  /*7710*/  IMAD.X R81, RZ, RZ, R45, P2 ;  /* 0x000000ffff517224 */ /* 0x000fe200010e062d */
[----:B------:R-:W-:Y:S02]  /*7720*/  SHF.R.U64 R4, R7, 0x3, R65 ;  /* 0x0000000307047819 */ /* 0x000fe40000001241 */
[----:B------:R-:W-:Y:S01]  /*7730*/  LOP3.LUT R62, R9, 0x70, R6, 0x78, !PT ;  /* 0x00000070093e7812 */ /* 0x000fe200078e7806 */
[----:B------:R-:W-:Y:S01]  /*7740*/  IMAD.X R83, RZ, RZ, R45, P3 ;  /* 0x000000ffff537224 */ /* 0x000fe200018e062d */
[----:B------:R-:W-:Y:S02]  /*7750*/  LOP3.LUT R64, R7, 0x70, R4, 0x78, !PT ;  /* 0x0000007007407812 */ /* 0x000fe400078e7804 */
[----:B------:R-:W-:-:S02]  /*7760*/  IADD3 R9, P0, PT, R44, 0x5200, RZ ;  /* 0x000052002c097810 */ /* 0x000fc40007f1e0ff */
[C---:B------:R-:W-:Y:S02]  /*7770*/  IADD3 R7, P1, PT, R44.reuse, 0x5000, RZ ;  /* 0x000050002c077810 */ /* 0x040fe40007f3e0ff */
[----:B------:R-:W-:Y:S01]  /*7780*/  SHF.R.U64 R2, R5, 0x3, R81 ;  /* 0x0000000305027819 */ /* 0x000fe20000001251 */
[----:B------:R-:W-:Y:S01]  /*7790*/  IMAD.X R77, RZ, RZ, R45, P0 ;  /* 0x000000ffff4d7224 */ /* 0x000fe200000e062d */
        /* <DEDUP_REMOVED lines=98> */
[----:B------:R-:W-:Y:S01]  /*7dc0*/  LOP3.LUT R12, R44, 0x70, R13, 0x78, !PT ;  /* 0x000000702c0c7812 */ /* 0x000fe200078e780d */
[----:B------:R-:W-:Y:S01]  /*7dd0*/  IMAD.MOV.U32 R13, RZ, RZ, R45 ;  /* 0x000000ffff0d7224 */ /* 0x000fe200078e002d */
[----:B------:R-:W-:Y:S02]  /*7de0*/  LOP3.LUT R22, R5, 0x70, R2, 0x78, !PT ;  /* 0x0000007005167812 */ /* 0x000fe400078e7802 */
[----:B------:R-:W-:-:S02]  /*7df0*/  LOP3.LUT R24, R3, 0x70, R0, 0x78, !PT ;  /* 0x0000007003187812 */ /* 0x000fc400078e7800 */
[C---:B------:R-:W-:Y:S01]  /*7e00*/  IADD3 R5, P0, PT, R44.reuse, 0x2600, RZ ;  /* 0x000026002c057810 */ /* 0x040fe20007f1e0ff */
[----:B------:R1:W-:Y:S01]  /*7e10*/  ST.E desc[UR46][R12.64], RZ ;  /* 0x000000ff0c007985 */ /* 0x0003e2000c10192e */
[----:B------:R-:W-:Y:S02]  /*7e20*/  SHF.R.U64 R6, R9, 0x3, R15 ;  /* 0x0000000309067819 */ /* 0x000fe4000000120f */
[C---:B------:R-:W-:Y:S01]  /*7e30*/  IADD3 R3, P1, PT, R44.reuse, 0x2400, RZ ;  /* 0x000024002c037810 */ /* 0x040fe20007f3e0ff */
[----:B------:R2:W-:Y:S01]  /*7e40*/  ST.E desc[UR46][R10.64], RZ ;  /* 0x000000ff0a007985 */ /* 0x0005e2000c10192e */
[----:B------:R-:W-:Y:S02]  /*7e50*/  SHF.R.U64 R4, R7, 0x3, R21 ;  /* 0x0000000307047819 */ /* 0x000fe40000001215 */
[----:B------:R-:W-:Y:S01]  /*7e60*/  LOP3.LUT R14, R9, 0x70, R6, 0x78, !PT ;  /* 0x00000070090e7812 */ /* 0x000fe200078e7806 */
[----:B------:R-:W-:Y:S01]  /*7e70*/  IMAD.X R91, RZ, RZ, R45, P1 ;  /* 0x000000ffff5b7224 */ /* 0x000fe200008e062d */
[----:B------:R-:W-:Y:S01]  /*7e80*/  LOP3.LUT R20, R7, 0x70, R4, 0x78, !PT ;  /* 0x0000007007147812 */ /* 0x000fe200078e7804 */
[----:B------:R3:W-:Y:S01]  /*7e90*/  ST.E desc[UR46][R86.64], RZ ;  /* 0x000000ff56007985 */ /* 0x0007e2000c10192e */
[----:B------:R-:W-:-:S02]  /*7ea0*/  IADD3 R7, P1, PT, R44, 0x3400, RZ ;  /* 0x000034002c077810 */ /* 0x000fc40007f3e0ff */
[C---:B------:R-:W-:Y:S01]  /*7eb0*/  SHF.R.U64 R0, R3.reuse, 0x3, R91 ;  /* 0x0000000303007819 */ /* 0x040fe2000000125b */
[----:B------:R4:W-:Y:S03]  /*7ec0*/  ST.E desc[UR46][R68.64], RZ ;  /* 0x000000ff44007985 */ /* 0x0009e6000c10192e */
[----:B------:R-:W-:Y:S01]  /*7ed0*/  LOP3.LUT R90, R3, 0x70, R0, 0x78, !PT ;  /* 0x00000070035a7812 */ /* 0x000fe200078e7800 */
[----:B------:R-:W-:Y:S04]  /*7ee0*/  ST.E desc[UR46][R84.64], RZ ;  /* 0x000000ff54007985 */ /* 0x000fe8000c10192e */
[----:B------:R-:W-:Y:S01]  /*7ef0*/  ST.E desc[UR46][R66.64], RZ ;  /* 0x000000ff42007985 */ /* 0x000fe2000c10192e */
[----:B-1----:R-:W-:Y:S01]  /*7f00*/  IMAD.X R13, RZ, RZ, R45, P0 ;  /* 0x000000ffff0d7224 */ /* 0x002fe200000e062d */
[----:B------:R-:W-:-:S02]  /*7f10*/  IADD3 R9, P0, PT, R44, 0x3600, RZ ;  /* 0x000036002c097810 */ /* 0x000fc40007f1e0ff */
[----:B------:R1:W-:Y:S01]  /*7f20*/  ST.E desc[UR46][R64.64], RZ ;  /* 0x000000ff40007985 */ /* 0x0003e2000c10192e */
[----:B--2---:R-:W-:Y:S01]  /*7f30*/  IMAD.X R11, RZ, RZ, R45, P1 ;  /* 0x000000ffff0b7224 */ /* 0x004fe200008e062d */
[C---:B------:R-:W-:Y:S01]  /*7f40*/  SHF.R.U64 R2, R5.reuse, 0x3, R13 ;  /* 0x0000000305027819 */ /* 0x040fe2000000120d */
[--C-:B------:R-:W-:Y:S01]  /*7f50*/  IMAD.X R89, RZ, RZ, R45.reuse, P0 ;  /* 0x000000ffff597224 */ /* 0x100fe200000e062d */
[C---:B------:R-:W-:Y:S01]  /*7f60*/  IADD3 R3, P1, PT, R44.reuse, 0x4400, RZ ;  /* 0x000044002c037810 */ /* 0x040fe20007f3e0ff */
[----:B------:R2:W-:Y:S01]  /*7f70*/  ST.E desc[UR46][R62.64], RZ ;  /* 0x000000ff3e007985 */ /* 0x0005e2000c10192e */
[----:B------:R-:W-:Y:S02]  /*7f80*/  LOP3.LUT R12, R5, 0x70, R2, 0x78, !PT ;  /* 0x00000070050c7812 */ /* 0x000fe400078e7802 */
[----:B------:R-:W-:Y:S01]  /*7f90*/  IADD3 R5, P0, PT, R44, 0x4600, RZ ;  /* 0x000046002c057810 */ /* 0x000fe20007f1e0ff */
[----:B---3--:R-:W-:Y:S01]  /*7fa0*/  IMAD.X R87, RZ, RZ, R45, P1 ;  /* 0x000000ffff577224 */ /* 0x008fe200008e062d */
[----:B------:R-:W-:Y:S01]  /*7fb0*/  SHF.R.U64 R2, R9, 0x3, R89 ;  /* 0x0000000309027819 */ /* 0x000fe20000001259 */
[----:B------:R-:W-:Y:S01]  /*7fc0*/  ST.E desc[UR46][R82.64], RZ ;  /* 0x000000ff52007985 */ /* 0x000fe2000c10192e */
[----:B------:R-:W-:Y:S01]  /*7fd0*/  SHF.R.U64 R0, R7, 0x3, R11 ;  /* 0x0000000307007819 */ /* 0x000fe2000000120b */
[----:B----4-:R-:W-:Y:S01]  /*7fe0*/  IMAD.X R69, RZ, RZ, R45, P0 ;  /* 0x000000ffff457224 */ /* 0x010fe200000e062d */
[----:B------:R-:W-:Y:S01]  /*7ff0*/  LOP3.LUT R88, R9, 0x70, R2, 0x78, !PT ;  /* 0x0000007009587812 */ /* 0x000fe200078e7802 */
[----:B------:R3:W-:Y:S01]  /*8000*/  ST.E desc[UR46][R80.64], RZ ;  /* 0x000000ff50007985 */ /* 0x0007e2000c10192e */
[----:B------:R-:W-:-:S02]  /*8010*/  LOP3.LUT R10, R7, 0x70, R0, 0x78, !PT ;  /* 0x00000070070a7812 */ /* 0x000fc400078e7800 */
[C---:B------:R-:W-:Y:S01]  /*8020*/  IADD3 R9, P0, PT, R44.reuse, 0x5600, RZ ;  /* 0x000056002c097810 */ /* 0x040fe20007f1e0ff */
[----:B------:R-:W-:Y:S01]  /*8030*/  ST.E desc[UR46][R78.64], RZ ;  /* 0x000000ff4e007985 */ /* 0x000fe2000c10192e */
[C---:B------:R-:W-:Y:S02]  /*8040*/  IADD3 R7, P1, PT, R44.reuse, 0x5400, RZ ;  /* 0x000054002c077810 */ /* 0x040fe40007f3e0ff */
[----:B------:R-:W-:Y:S01]  /*8050*/  SHF.R.U64 R2, R5, 0x3, R69 ;  /* 0x0000000305027819 */ /* 0x000fe20000001245 */
[----:B------:R4:W-:Y:S01]  /*8060*/  ST.E desc[UR46][R76.64], RZ ;  /* 0x000000ff4c007985 */ /* 0x0009e2000c10192e */
[----:B------:R-:W-:Y:S01]  /*8070*/  SHF.R.U64 R0, R3, 0x3, R87 ;  /* 0x0000000303007819 */ /* 0x000fe20000001257 */
[--C-:B-1----:R-:W-:Y:S01]  /*8080*/  IMAD.X R65, RZ, RZ, R45.reuse, P0 ;  /* 0x000000ffff417224 */ /* 0x102fe200000e062d */
[----:B------:R-:W-:Y:S01]  /*8090*/  LOP3.LUT R68, R5, 0x70, R2, 0x78, !PT ;  /* 0x0000007005447812 */ /* 0x000fe200078e7802 */
[----:B------:R-:W-:Y:S01]  /*80a0*/  IMAD.X R67, RZ, RZ, R45, P1 ;  /* 0x000000ffff437224 */ /* 0x000fe200008e062d */
[----:B------:R-:W-:Y:S01]  /*80b0*/  LOP3.LUT R86, R3, 0x70, R0, 0x78, !PT ;  /* 0x0000007003567812 */ /* 0x000fe200078e7800 */
[----:B------:R-:W-:Y:S01]  /*80c0*/  ST.E desc[UR46][R74.64], RZ ;  /* 0x000000ff4a007985 */ /* 0x000fe2000c10192e */
[----:B------:R-:W-:-:S02]  /*80d0*/  IADD3 R5, P0, PT, R44, 0x6600, RZ ;  /* 0x000066002c057810 */ /* 0x000fc40007f1e0ff */
[----:B------:R-:W-:Y:S01]  /*80e0*/  SHF.R.U64 R2, R9, 0x3, R65 ;  /* 0x0000000309027819 */ /* 0x000fe20000001241 */
[----:B------:R1:W-:Y:S01]  /*80f0*/  ST.E desc[UR46][R72.64], RZ ;  /* 0x000000ff48007985 */ /* 0x0003e2000c10192e */
[C---:B------:R-:W-:Y:S01]  /*8100*/  IADD3 R3, P1, PT, R44.reuse, 0x6400, RZ ;  /* 0x000064002c037810 */ /* 0x040fe20007f3e0ff */
[----:B--2---:R-:W-:Y:S01]  /*8110*/  IMAD.X R63, RZ, RZ, R45, P0 ;  /* 0x000000ffff3f7224 */ /* 0x004fe200000e062d */
[----:B------:R-:W-:Y:S01]  /*8120*/  SHF.R.U64 R0, R7, 0x3, R67 ;  /* 0x0000000307007819 */ /* 0x000fe20000001243 */
[----:B------:R-:W-:Y:S01]  /*8130*/  ST.E desc[UR46][R70.64], RZ ;  /* 0x000000ff46007985 */ /* 0x000fe2000c10192e */
[----:B------:R-:W-:Y:S01]  /*8140*/  LOP3.LUT R64, R9, 0x70, R2, 0x78, !PT ;  /* 0x0000007009407812 */ /* 0x000fe200078e7802 */
[----:B------:R-:W-:Y:S01]  /*8150*/  IMAD.X R85, RZ, RZ, R45, P1 ;  /* 0x000000ffff557224 */ /* 0x000fe200008e062d */
[----:B------:R-:W-:Y:S01]  /*8160*/  LOP3.LUT R66, R7, 0x70, R0, 0x78, !PT ;  /* 0x0000007007427812 */ /* 0x000fe200078e7800 */
[----:B------:R2:W-:Y:S01]  /*8170*/  ST.E desc[UR46][R60.64], RZ ;  /* 0x000000ff3c007985 */ /* 0x0005e2000c10192e */
[----:B------:R-:W-:-:S02]  /*8180*/  IADD3 R9, P0, PT, R44, 0x7600, RZ ;  /* 0x000076002c097810 */ /* 0x000fc40007f1e0ff */
[C---:B------:R-:W-:Y:S01]  /*8190*/  IADD3 R7, P1, PT, R44.reuse, 0x7400, RZ ;  /* 0x000074002c077810 */ /* 0x040fe20007f3e0ff */
[----:B------:R-:W-:Y:S01]  /*81a0*/  ST.E desc[UR46][R58.64], RZ ;  /* 0x000000ff3a007985 */ /* 0x000fe2000c10192e */
[----:B------:R-:W-:Y:S01]  /*81b0*/  SHF.R.U64 R2, R5, 0x3, R63 ;  /* 0x0000000305027819 */ /* 0x000fe2000000123f */
[----:B---3--:R-:W-:Y:S01]  /*81c0*/  IMAD.X R81, RZ, RZ, R45, P0 ;  /* 0x000000ffff517224 */ /* 0x008fe200000e062d */
[----:B------:R-:W-:Y:S01]  /*81d0*/  SHF.R.U64 R0, R3, 0x3, R85 ;  /* 0x0000000303007819 */ /* 0x000fe20000001255 */
[----:B------:R-:W-:Y:S01]  /*81e0*/  IMAD.X R83, RZ, RZ, R45, P1 ;  /* 0x000000ffff537224 */ /* 0x000fe200008e062d */
[----:B------:R-:W-:Y:S01]  /*81f0*/  LOP3.LUT R62, R5, 0x70, R2, 0x78, !PT ;  /* 0x00000070053e7812 */ /* 0x000fe200078e7802 */
[----:B------:R3:W-:Y:S01]  /*8200*/  ST.E desc[UR46][R56.64], RZ ;  /* 0x000000ff38007985 */ /* 0x0007e2000c10192e */
[----:B------:R-:W-:Y:S02]  /*8210*/  LOP3.LUT R84, R3, 0x70, R0, 0x78, !PT ;  /* 0x0000007003547812 */ /* 0x000fe400078e7800 */
[----:B------:R-:W-:Y:S01]  /*8220*/  IADD3 R5, P0, PT, R44, 0x8600, RZ ;  /* 0x000086002c057810 */ /* 0x000fe20007f1e0ff */
[----:B------:R-:W-:Y:S01]  /*8230*/  ST.E desc[UR46][R54.64], RZ ;  /* 0x000000ff36007985 */ /* 0x000fe2000c10192e */
[----:B------:R-:W-:-:S02]  /*8240*/  SHF.R.U64 R2, R9, 0x3, R81 ;  /* 0x0000000309027819 */ /* 0x000fc40000001251 */
[C---:B------:R-:W-:Y:S01]  /*8250*/  IADD3 R3, P1, PT, R44.reuse, 0x8400, RZ ;  /* 0x000084002c037810 */ /* 0x040fe20007f3e0ff */
[----:B----4-:R-:W-:Y:S01]  /*8260*/  IMAD.X R77, RZ, RZ, R45, P0 ;  /* 0x000000ffff4d7224 */ /* 0x010fe200000e062d */
[----:B------:R-:W-:Y:S01]  /*8270*/  SHF.R.U64 R0, R7, 0x3, R83 ;  /* 0x0000000307007819 */ /* 0x000fe20000001253 */
[----:B------:R4:W-:Y:S01]  /*8280*/  ST.E desc[UR46][R52.64], RZ ;  /* 0x000000ff34007985 */ /* 0x0009e2000c10192e */
[----:B------:R-:W-:Y:S01]  /*8290*/  LOP3.LUT R80, R9, 0x70, R2, 0x78, !PT ;  /* 0x0000007009507812 */ /* 0x000fe200078e7802 */
[----:B------:R-:W-:Y:S01]  /*82a0*/  IMAD.X R79, RZ, RZ, R45, P1 ;  /* 0x000000ffff4f7224 */ /* 0x000fe200008e062d */
[----:B------:R-:W-:Y:S01]  /*82b0*/  LOP3.LUT R82, R7, 0x70, R0, 0x78, !PT ;  /* 0x0000007007527812 */ /* 0x000fe200078e7800 */
[----:B------:R-:W-:Y:S01]  /*82c0*/  ST.E desc[UR46][R50.64], RZ ;  /* 0x000000ff32007985 */ /* 0x000fe2000c10192e */
[C---:B------:R-:W-:Y:S02]  /*82d0*/  IADD3 R9, P0, PT, R44.reuse, 0x9600, RZ ;  /* 0x000096002c097810 */ /* 0x040fe40007f1e0ff */
[----:B------:R-:W-:Y:S01]  /*82e0*/  IADD3 R7, P1, PT, R44, 0x9400, RZ ;  /* 0x000094002c077810 */ /* 0x000fe20007f3e0ff */
[----:B------:R5:W-:Y:S01]  /*82f0*/  ST.E desc[UR46][R48.64], RZ ;  /* 0x000000ff30007985 */ /* 0x000be2000c10192e */
[----:B------:R-:W-:Y:S01]  /*8300*/  SHF.R.U64 R2, R5, 0x3, R77 ;  /* 0x0000000305027819 */ /* 0x000fe2000000124d */
[----:B-1----:R-:W-:Y:S01]  /*8310*/  IMAD.X R73, RZ, RZ, R45, P0 ;  /* 0x000000ffff497224 */ /* 0x002fe200000e062d */
[----:B------:R-:W-:Y:S01]  /*8320*/  SHF.R.U64 R0, R3, 0x3, R79 ;  /* 0x0000000303007819 */ /* 0x000fe2000000124f */
[----:B------:R-:W-:Y:S01]  /*8330*/  IMAD.X R75, RZ, RZ, R45, P1 ;  /* 0x000000ffff4b7224 */ /* 0x000fe200008e062d */
[----:B------:R-:W-:Y:S01]  /*8340*/  LOP3.LUT R76, R5, 0x70, R2, 0x78, !PT ;  /* 0x00000070054c7812 */ /* 0x000fe200078e7802 */
[----:B------:R-:W-:Y:S01]  /*8350*/  ST.E desc[UR46][R46.64], RZ ;  /* 0x000000ff2e007985 */ /* 0x000fe2000c10192e */
[----:B------:R-:W-:-:S02]  /*8360*/  LOP3.LUT R78, R3, 0x70, R0, 0x78, !PT ;  /* 0x00000070034e7812 */ /* 0x000fc400078e7800 */
[C---:B------:R-:W-:Y:S01]  /*8370*/  IADD3 R5, P0, PT, R44.reuse, 0xa600, RZ ;  /* 0x0000a6002c057810 */ /* 0x040fe20007f1e0ff */
[----:B------:R1:W-:Y:S01]  /*8380*/  ST.E desc[UR46][R42.64], RZ ;  /* 0x000000ff2a007985 */ /* 0x0003e2000c10192e */
[----:B------:R-:W-:Y:S02]  /*8390*/  SHF.R.U64 R2, R9, 0x3, R73 ;  /* 0x0000000309027819 */ /* 0x000fe40000001249 */
        /* <DEDUP_REMOVED lines=33> */
[----:B-----5:R-:W-:Y:S01]  /*85b0*/  IMAD.X R49, RZ, RZ, R45, P0 ;  /* 0x000000ffff317224 */ /* 0x020fe200000e062d */
        /* <DEDUP_REMOVED lines=9> */
[----:B-1----:R-:W-:Y:S01]  /*8650*/  IMAD.X R43, RZ, RZ, R45, P0 ;  /* 0x000000ffff2b7224 */ /* 0x002fe200000e062d */
        /* <DEDUP_REMOVED lines=10> */
[----:B--2---:R-:W-:Y:S01]  /*8700*/  IMAD.X R39, RZ, RZ, R45, P0 ;  /* 0x000000ffff277224 */ /* 0x004fe200000e062d */
[----:B------:R-:W-:Y:S01]  /*8710*/  SHF.R.U64 R0, R3, 0x3, R47 ;  /* 0x0000000303007819 */ /* 0x000fe2000000122f */
[----:B------:R-:W-:Y:S01]  /*8720*/  IMAD.X R41, RZ, RZ, R45, P1 ;  /* 0x000000ffff297224 */ /* 0x000fe200008e062d */
[----:B------:R-:W-:Y:S01]  /*8730*/  LOP3.LUT R42, R5, 0x70, R2, 0x78, !PT ;  /* 0x00000070052a7812 */ /* 0x000fe200078e7802 */
[----:B------:R-:W-:Y:S01]  /*8740*/  ST.E desc[UR46][R12.64], RZ ;  /* 0x000000ff0c007985 */ /* 0x000fe2000c10192e */
[----:B------:R-:W-:Y:S02]  /*8750*/  LOP3.LUT R46, R3, 0x70, R0, 0x78, !PT ;  /* 0x00000070032e7812 */ /* 0x000fe400078e7800 */
[----:B------:R-:W-:Y:S01]  /*8760*/  IADD3 R5, P0, PT, R44, 0xa00, RZ ;  /* 0x00000a002c057810 */ /* 0x000fe20007f1e0ff */
[----:B------:R2:W-:Y:S01]  /*8770*/  ST.E desc[UR46][R10.64], RZ ;  /* 0x000000ff0a007985 */ /* 0x0005e2000c10192e */
[----:B------:R-:W-:-:S02]  /*8780*/  SHF.R.U64 R2, R9, 0x3, R39 ;  /* 0x0000000309027819 */ /* 0x000fc40000001227 */
[C---:B------:R-:W-:Y:S01]  /*8790*/  IADD3 R3, P1, PT, R44.reuse, 0x800, RZ ;  /* 0x000008002c037810 */ /* 0x040fe20007f3e0ff */
[----:B---3--:R-:W-:Y:S01]  /*87a0*/  IMAD.X R35, RZ, RZ, R45, P0 ;  /* 0x000000ffff237224 */ /* 0x008fe200000e062d */
        /* <DEDUP_REMOVED lines=8> */
[----:B------:R-:W-:Y:S01]  /*8830*/  ST.E desc[UR46][R68.64], RZ ;  /* 0x000000ff44007985 */ /* 0x000fe2000c10192e */
[----:B------:R-:W-:Y:S01]  /*8840*/  SHF.R.U64 R2, R5, 0x3, R35 ;  /* 0x0000000305027819 */ /* 0x000fe20000001223 */
[----:B----4-:R-:W-:Y:S01]  /*8850*/  IMAD.X R31, RZ, RZ, R45, P0 ;  /* 0x000000ffff1f7224 */ /* 0x010fe200000e062d */
[----:B------:R-:W-:Y:S01]  /*8860*/  SHF.R.U64 R0, R3, 0x3, R37 ;  /* 0x0000000303007819 */ /* 0x000fe20000001225 */
[----:B------:R-:W-:Y:S01]  /*8870*/  IMAD.X R33, RZ, RZ, R45, P1 ;  /* 0x000000ffff217224 */ /* 0x000fe200008e062d */
[----:B------:R-:W-:Y:S01]  /*8880*/  LOP3.LUT R34, R5, 0x70, R2, 0x78, !PT ;  /* 0x0000007005227812 */ /* 0x000fe200078e7802 */
[----:B------:R4:W-:Y:S01]  /*8890*/  ST.E desc[UR46][R66.64], RZ ;  /* 0x000000ff42007985 */ /* 0x0009e2000c10192e */
[----:B------:R-:W-:-:S02]  /*88a0*/  LOP3.LUT R36, R3, 0x70, R0, 0x78, !PT ;  /* 0x0000007003247812 */ /* 0x000fc400078e7800 */
[C---:B------:R-:W-:Y:S01]  /*88b0*/  IADD3 R5, P0, PT, R44.reuse, 0x2a00, RZ ;  /* 0x00002a002c057810 */ /* 0x040fe20007f1e0ff */
[----:B------:R4:W-:Y:S01]  /*88c0*/  ST.E desc[UR46][R64.64], RZ ;  /* 0x000000ff40007985 */ /* 0x0009e2000c10192e */
[----:B------:R-:W-:Y:S02]  /*88d0*/  SHF.R.U64 R2, R9, 0x3, R31 ;  /* 0x0000000309027819 */ /* 0x000fe4000000121f */
[C---:B------:R-:W-:Y:S01]  /*88e0*/  IADD3 R3, P1, PT, R44.reuse, 0x2800, RZ ;  /* 0x000028002c037810 */ /* 0x040fe20007f3e0ff */
[----:B------:R-:W-:Y:S01]  /*88f0*/  IMAD.X R27, RZ, RZ, R45, P0 ;  /* 0x000000ffff1b7224 */ /* 0x000fe200000e062d */
[----:B------:R-:W-:Y:S01]  /*8900*/  SHF.R.U64 R0, R7, 0x3, R33 ;  /* 0x0000000307007819 */ /* 0x000fe20000001221 */
[----:B------:R4:W-:Y:S01]  /*8910*/  ST.E desc[UR46][R84.64], RZ ;  /* 0x000000ff54007985 */ /* 0x0009e2000c10192e */
        /* <DEDUP_REMOVED lines=8> */
[----:B-----5:R-:W-:Y:S01]  /*89a0*/  IMAD.X R23, RZ, RZ, R45, P0 ;  /* 0x000000ffff177224 */ /* 0x020fe200000e062d */
        /* <DEDUP_REMOVED lines=9> */
[----:B-1----:R-:W-:Y:S01]  /*8a40*/  IMAD.X R15, RZ, RZ, R45, P0 ;  /* 0x000000ffff0f7224 */ /* 0x002fe200000e062d */
        /* <DEDUP_REMOVED lines=10> */
[----:B--2---:R-:W-:Y:S01]  /*8af0*/  IMAD.X R11, RZ, RZ, R45, P0 ;  /* 0x000000ffff0b7224 */ /* 0x004fe200000e062d */
        /* <DEDUP_REMOVED lines=9> */
[----:B---3--:R-:W-:Y:S01]  /*8b90*/  IMAD.X R89, RZ, RZ, R45, P0 ;  /* 0x000000ffff597224 */ /* 0x008fe200000e062d */
        /* <DEDUP_REMOVED lines=10> */
[----:B----4-:R-:W-:Y:S01]  /*8c40*/  IMAD.X R67, RZ, RZ, R45, P0 ;  /* 0x000000ffff437224 */ /* 0x010fe200000e062d */
        /* <DEDUP_REMOVED lines=9> */
[----:B------:R-:W-:Y:S01]  /*8ce0*/  IMAD.X R65, RZ, RZ, R45, P0 ;  /* 0x000000ffff417224 */ /* 0x000fe200000e062d */
        /* <DEDUP_REMOVED lines=10> */
[----:B------:R-:W-:Y:S01]  /*8d90*/  IMAD.X R85, RZ, RZ, R45, P0 ;  /* 0x000000ffff557224 */ /* 0x000fe200000e062d */
        /* <DEDUP_REMOVED lines=9> */
[----:B-----5:R-:W-:Y:S01]  /*8e30*/  IMAD.X R81, RZ, RZ, R45, P0 ;  /* 0x000000ffff517224 */ /* 0x020fe200000e062d */
        /* <DEDUP_REMOVED lines=10> */
[----:B-1----:R-:W-:Y:S01]  /*8ee0*/  IMAD.X R77, RZ, RZ, R45, P0 ;  /* 0x000000ffff4d7224 */ /* 0x002fe200000e062d */
        /* <DEDUP_REMOVED lines=45> */
[----:B------:R-:W-:Y:S01]  /*91c0*/  ST.E desc[UR46][R88.64], RZ ;  /* 0x000000ff58007985 */ /* 0x000fe2000c10192e */
        /* <DEDUP_REMOVED lines=16> */
[----:B------:R-:W-:Y:S01]  /*92d0*/  IMAD.X R43, RZ, RZ, R45, P0 ;  /* 0x000000ffff2b7224 */ /* 0x000fe200000e062d */
        /* <DEDUP_REMOVED lines=11> */
[----:B------:R-:W-:Y:S01]  /*9390*/  ST.E desc[UR46][R82.64], RZ ;  /* 0x000000ff52007985 */ /* 0x000fe2000c10192e */
[----:B------:R-:W-:Y:S01]  /*93a0*/  LOP3.LUT R42, R9, 0x70, R2, 0x78, !PT ;  /* 0x00000070092a7812 */ /* 0x000fe200078e7802 */
[----:B------:R-:W-:Y:S01]  /*93b0*/  IMAD.X R41, RZ, RZ, R45, P1 ;  /* 0x000000ffff297224 */ /* 0x000fe200008e062d */
[----:B------:R-:W-:Y:S01]  /*93c0*/  LOP3.LUT R46, R7, 0x70, R0, 0x78, !PT ;  /* 0x00000070072e7812 */ /* 0x000fe200078e7800 */
[----:B------:R-:W-:Y:S01]  /*93d0*/  ST.E desc[UR46][R80.64], RZ ;  /* 0x000000ff50007985 */ /* 0x000fe2000c10192e */
[----:B------:R-:W-:-:S02]  /*93e0*/  IADD3 R9, P0, PT, R44, 0x3e00, RZ ;  /* 0x00003e002c097810 */ /* 0x000fc40007f1e0ff */
[C---:B------:R-:W-:Y:S01]  /*93f0*/  IADD3 R7, P1, PT, R44.reuse, 0x3c00, RZ ;  /* 0x00003c002c077810 */ /* 0x040fe20007f3e0ff */
[----:B------:R4:W-:Y:S01]  /*9400*/  ST.E desc[UR46][R78.64], RZ ;  /* 0x000000ff4e007985 */ /* 0x0009e2000c10192e */
        /* <DEDUP_REMOVED lines=17> */
[----:B------:R1:W-:Y:S01]  /*9520*/  ST.E desc[UR46][R70.64], RZ ;  /* 0x000000ff46007985 */ /* 0x0003e2000c10192e */
        /* <DEDUP_REMOVED lines=22> */
[----:B------:R-:W-:Y:S01]  /*9690*/  IADD3 R7, P1, PT, R44, 0x7c00, RZ ;  /* 0x00007c002c077810 */ /* 0x000fe20007f3e0ff */
[----:B------:R1:W-:Y:S01]  /*96a0*/  ST.E desc[UR46][R50.64], RZ ;  /* 0x000000ff32007985 */ /* 0x0003e2000c10192e */
[----:B------:R-:W-:Y:S01]  /*96b0*/  SHF.R.U64 R2, R5, 0x3, R23 ;  /* 0x0000000305027819 */ /* 0x000fe20000001217 */
[----:B--2---:R-:W-:Y:S01]  /*96c0*/  IMAD.X R15, RZ, RZ, R45, P0 ;  /* 0x000000ffff0f7224 */ /* 0x004fe200000e062d */
[----:B------:R-:W-:Y:S01]  /*96d0*/  SHF.R.U64 R0, R3, 0x3, R25 ;  /* 0x0000000303007819 */ /* 0x000fe20000001219 */
[----:B------:R-:W-:Y:S01]  /*96e0*/  IMAD.X R21, RZ, RZ, R45, P1 ;  /* 0x000000ffff157224 */ /* 0x000fe200008e062d */
[----:B------:R-:W-:Y:S01]  /*96f0*/  LOP3.LUT R22, R5, 0x70, R2, 0x78, !PT ;  /* 0x0000007005167812 */ /* 0x000fe200078e7802 */
[----:B------:R2:W-:Y:S01]  /*9700*/  ST.E desc[UR46][R48.64], RZ ;  /* 0x000000ff30007985 */ /* 0x0005e2000c10192e */
[----:B------:R-:W-:Y:S02]  /*9710*/  LOP3.LUT R24, R3, 0x70, R0, 0x78, !PT ;  /* 0x0000007003187812 */ /* 0x000fe400078e7800 */
[----:B------:R-:W-:Y:S01]  /*9720*/  SHF.R.U64 R2, R9, 0x3, R15 ;  /* 0x0000000309027819 */ /* 0x000fe2000000120f */
[----:B------:R2:W-:Y:S01]  /*9730*/  ST.E desc[UR46][R46.64], RZ ;  /* 0x000000ff2e007985 */ /* 0x0005e2000c10192e */
[----:B------:R-:W-:-:S02]  /*9740*/  SHF.R.U64 R0, R7, 0x3, R21 ;  /* 0x0000000307007819 */ /* 0x000fc40000001215 */
[----:B------:R-:W-:Y:S01]  /*9750*/  LOP3.LUT R14, R9, 0x70, R2, 0x78, !PT ;  /* 0x00000070090e7812 */ /* 0x000fe200078e7802 */
[----:B------:R2:W-:Y:S01]  /*9760*/  ST.E desc[UR46][R42.64], RZ ;  /* 0x000000ff2a007985 */ /* 0x0005e2000c10192e */
[----:B------:R-:W-:Y:S02]  /*9770*/  LOP3.LUT R20, R7, 0x70, R0, 0x78, !PT ;  /* 0x0000007007147812 */ /* 0x000fe400078e7800 */
[C---:B------:R-:W-:Y:S01]  /*9780*/  IADD3 R2, P0, PT, R44.reuse, 0x8e00, RZ ;  /* 0x00008e002c027810 */ /* 0x040fe20007f1e0ff */
[----:B------:R2:W-:Y:S01]  /*9790*/  ST.E desc[UR46][R40.64], RZ ;  /* 0x000000ff28007985 */ /* 0x0005e2000c10192e */
[----:B------:R-:W-:-:S03]  /*97a0*/  IADD3 R0, P1, PT, R44, 0x8c00, RZ ;  /* 0x00008c002c007810 */ /* 0x000fc60007f3e0ff */
[--C-:B---3--:R-:W-:Y:S01]  /*97b0*/  IMAD.X R11, RZ, RZ, R45.reuse, P0 ;  /* 0x000000ffff0b7224 */ /* 0x108fe200000e062d */
[C---:B------:R-:W-:Y:S01]  /*97c0*/  IADD3 R6, P0, PT, R44.reuse, 0x9e00, RZ ;  /* 0x00009e002c067810 */ /* 0x040fe20007f1e0ff */
[----:B------:R-:W-:Y:S01]  /*97d0*/  IMAD.X R13, RZ, RZ, R45, P1 ;  /* 0x000000ffff0d7224 */ /* 0x000fe200008e062d */
        /* <DEDUP_REMOVED lines=11> */
[----:B------:R-:W-:Y:S02]  /*9890*/  IADD3 R0, P1, PT, R44, 0xac00, RZ ;  /* 0x0000ac002c007810 */ /* 0x000fe40007f3e0ff */
[----:B------:R-:W-:Y:S01]  /*98a0*/  SHF.R.U64 R3, R4, 0x3, R9 ;  /* 0x0000000304037819 */ /* 0x000fe20000001209 */
[--C-:B----4-:R-:W-:Y:S01]  /*98b0*/  IMAD.X R67, RZ, RZ, R45.reuse, P0 ;  /* 0x000000ffff437224 */ /* 0x110fe200000e062d */
[----:B------:R-:W-:Y:S01]  /*98c0*/  IADD3 R19, P0, PT, R44, 0xbe00, RZ ;  /* 0x0000be002c137810 */ /* 0x000fe20007f1e0ff */
[----:B------:R-:W-:Y:S01]  /*98d0*/  IMAD.X R69, RZ, RZ, R45, P1 ;  /* 0x000000ffff457224 */ /* 0x000fe200008e062d */
[----:B------:R-:W-:Y:S01]  /*98e0*/  SHF.R.U64 R5, R6, 0x3, R7 ;  /* 0x0000000306057819 */ /* 0x000fe20000001207 */
[----:B------:R2:W-:Y:S01]  /*98f0*/  ST.E desc[UR46][R32.64], RZ ;  /* 0x000000ff20007985 */ /* 0x0005e2000c10192e */
[----:B------:R-:W-:Y:S01]  /*9900*/  LOP3.LUT R8, R4, 0x70, R3, 0x78, !PT ;  /* 0x0000007004087812 */ /* 0x000fe200078e7803 */
[----:B------:R-:W-:Y:S01]  /*9910*/  IMAD.X R63, RZ, RZ, R45, P0 ;  /* 0x000000ffff3f7224 */ /* 0x000fe200000e062d */
[----:B------:R-:W-:Y:S01]  /*9920*/  SHF.R.U64 R3, R0, 0x3, R69 ;  /* 0x0000000300037819 */ /* 0x000fe20000001245 */
[----:B------:R2:W-:Y:S01]  /*9930*/  ST.E desc[UR46][R30.64], RZ ;  /* 0x000000ff1e007985 */ /* 0x0005e2000c10192e */
[----:B------:R-:W-:-:S02]  /*9940*/  LOP3.LUT R6, R6, 0x70, R5, 0x78, !PT ;  /* 0x0000007006067812 */ /* 0x000fc400078e7805 */
[----:B------:R-:W-:Y:S01]  /*9950*/  IADD3 R4, P1, PT, R44, 0xbc00, RZ ;  /* 0x0000bc002c047810 */ /* 0x000fe20007f3e0ff */
[----:B------:R2:W-:Y:S01]  /*9960*/  ST.E desc[UR46][R28.64], RZ ;  /* 0x000000ff1c007985 */ /* 0x0005e2000c10192e */
[----:B------:R-:W-:Y:S02]  /*9970*/  SHF.R.U64 R5, R2, 0x3, R67 ;  /* 0x0000000302057819 */ /* 0x000fe40000001243 */
[----:B------:R-:W-:Y:S01]  /*9980*/  LOP3.LUT R68, R0, 0x70, R3, 0x78, !PT ;  /* 0x0000007000447812 */ /* 0x000fe200078e7803 */
[----:B------:R-:W-:Y:S01]  /*9990*/  IMAD.X R65, RZ, RZ, R45, P1 ;  /* 0x000000ffff417224 */ /* 0x000fe200008e062d */
[C---:B------:R-:W-:Y:S01]  /*99a0*/  SHF.R.U64 R0, R19.reuse, 0x3, R63 ;  /* 0x0000000313007819 */ /* 0x040fe2000000123f */
[----:B------:R2:W-:Y:S01]  /*99b0*/  ST.E desc[UR46][R26.64], RZ ;  /* 0x000000ff1a007985 */ /* 0x0005e2000c10192e */
[----:B------:R-:W-:Y:S02]  /*99c0*/  LOP3.LUT R66, R2, 0x70, R5, 0x78, !PT ;  /* 0x0000007002427812 */ /* 0x000fe400078e7805 */
[----:B------:R-:W-:Y:S01]  /*99d0*/  LOP3.LUT R62, R19, 0x70, R0, 0x78, !PT ;  /* 0x00000070133e7812 */ /* 0x000fe200078e7800 */
[----:B------:R2:W-:Y:S01]  /*99e0*/  ST.E desc[UR46][R24.64], RZ ;  /* 0x000000ff18007985 */ /* 0x0005e2000c10192e */
[----:B------:R-:W-:-:S02]  /*99f0*/  IADD3 R2, P0, PT, R44, 0xce00, RZ ;  /* 0x0000ce002c027810 */ /* 0x000fc40007f1e0ff */
[----:B------:R-:W-:Y:S01]  /*9a00*/  IADD3 R0, P1, PT, R44, 0xcc00, RZ ;  /* 0x0000cc002c007810 */ /* 0x000fe20007f3e0ff */
[----:B------:R2:W-:Y:S01]  /*9a10*/  ST.E desc[UR46][R22.64], RZ ;  /* 0x000000ff16007985 */ /* 0x0005e2000c10192e */
[----:B------:R-:W-:Y:S01]  /*9a20*/  SHF.R.U64 R3, R4, 0x3, R65 ;  /* 0x0000000304037819 */ /* 0x000fe20000001241 */
[--C-:B------:R-:W-:Y:S01]  /*9a30*/  IMAD.X R85, RZ, RZ, R45.reuse, P0 ;  /* 0x000000ffff557224 */ /* 0x100fe200000e062d */
[----:B------:R-:W-:Y:S01]  /*9a40*/  IADD3 R19, P0, PT, R44, 0xde00, RZ ;  /* 0x0000de002c137810 */ /* 0x000fe20007f1e0ff */
[----:B------:R-:W-:Y:S01]  /*9a50*/  IMAD.X R87, RZ, RZ, R45, P1 ;  /* 0x000000ffff577224 */ /* 0x000fe200008e062d */
[----:B------:R-:W-:Y:S01]  /*9a60*/  LOP3.LUT R64, R4, 0x70, R3, 0x78, !PT ;  /* 0x0000007004407812 */ /* 0x000fe200078e7803 */
[----:B------:R2:W-:Y:S01]  /*9a70*/  ST.E desc[UR46][R20.64], RZ ;  /* 0x000000ff14007985 */ /* 0x0005e2000c10192e */
[----:B------:R-:W-:Y:S01]  /*9a80*/  IADD3 R4, P1, PT, R44, 0xdc00, RZ ;  /* 0x0000dc002c047810 */ /* 0x000fe20007f3e0ff */
[----:B------:R-:W-:Y:S01]  /*9a90*/  IMAD.X R79, RZ, RZ, R45, P0 ;  /* 0x000000ffff4f7224 */ /* 0x000fe200000e062d */
[----:B------:R-:W-:Y:S01]  /*9aa0*/  SHF.R.U64 R3, R0, 0x3, R87 ;  /* 0x0000000300037819 */ /* 0x000fe20000001257 */
[----:B------:R2:W-:Y:S01]  /*9ab0*/  ST.E desc[UR46][R14.64], RZ ;  /* 0x000000ff0e007985 */ /* 0x0005e2000c10192e */
[----:B------:R-:W-:Y:S01]  /*9ac0*/  SHF.R.U64 R5, R2, 0x3, R85 ;  /* 0x0000000302057819 */ /* 0x000fe20000001255 */
[----:B------:R-:W-:Y:S01]  /*9ad0*/  IMAD.X R81, RZ, RZ, R45, P1 ;  /* 0x000000ffff517224 */ /* 0x000fe200008e062d */
[----:B------:R-:W-:Y:S01]  /*9ae0*/  LOP3.LUT R86, R0, 0x70, R3, 0x78, !PT ;  /* 0x0000007000567812 */ /* 0x000fe200078e7803 */
[----:B------:R2:W-:Y:S01]  /*9af0*/  ST.E desc[UR46][R12.64], RZ ;  /* 0x000000ff0c007985 */ /* 0x0005e2000c10192e */
[----:B------:R-:W-:-:S02]  /*9b00*/  SHF.R.U64 R0, R19, 0x3, R79 ;  /* 0x0000000313007819 */ /* 0x000fc4000000124f */
[----:B------:R-:W-:Y:S01]  /*9b10*/  LOP3.LUT R84, R2, 0x70, R5, 0x78, !PT ;  /* 0x0000007002547812 */ /* 0x000fe200078e7805 */
[----:B------:R2:W-:Y:S01]  /*9b20*/  ST.E desc[UR46][R10.64], RZ ;  /* 0x000000ff0a007985 */ /* 0x0005e2000c10192e */
[----:B------:R-:W-:Y:S02]  /*9b30*/  LOP3.LUT R78, R19, 0x70, R0, 0x78, !PT ;  /* 0x00000070134e7812 */ /* 0x000fe400078e7800 */
[----:B------:R-:W-:Y:S01]  /*9b40*/  IADD3 R0, P1, PT, R44, 0xec00, RZ ;  /* 0x0000ec002c007810 */ /* 0x000fe20007f3e0ff */
[----:B------:R2:W-:Y:S01]  /*9b50*/  ST.E desc[UR46][R8.64], RZ ;  /* 0x000000ff08007985 */ /* 0x0005e2000c10192e */
[----:B------:R-:W-:Y:S02]  /*9b60*/  SHF.R.U64 R3, R4, 0x3, R81 ;  /* 0x0000000304037819 */ /* 0x000fe40000001251 */
[----:B------:R-:W-:Y:S01]  /*9b70*/  IADD3 R2, P0, PT, R44, 0xee00, RZ ;  /* 0x0000ee002c027810 */ /* 0x000fe20007f1e0ff */
[----:B------:R-:W-:Y:S01]  /*9b80*/  IMAD.X R83, RZ, RZ, R45, P1 ;  /* 0x000000ffff537224 */ /* 0x000fe200008e062d */
[----:B------:R-:W-:Y:S01]  /*9b90*/  LOP3.LUT R80, R4, 0x70, R3, 0x78, !PT ;  /* 0x0000007004507812 */ /* 0x000fe200078e7803 */
[----:B------:R2:W-:Y:S01]  /*9ba0*/  ST.E desc[UR46][R6.64], RZ ;  /* 0x000000ff06007985 */ /* 0x0005e2000c10192e */
[C---:B------:R-:W-:Y:S01]  /*9bb0*/  IADD3 R4, P1, PT, R44.reuse, 0xfc00, RZ ;  /* 0x0000fc002c047810 */ /* 0x040fe20007f3e0ff */
[----:B-----5:R-:W-:Y:S01]  /*9bc0*/  IMAD.X R77, RZ, RZ, R45, P0 ;  /* 0x000000ffff4d7224 */ /* 0x020fe200000e062d */
[----:B------:R-:W-:Y:S01]  /*9bd0*/  IADD3 R19, P0, PT, R44, 0xfe00, RZ ;  /* 0x0000fe002c137810 */ /* 0x000fe20007f1e0ff */
[----:B------:R2:W-:Y:S01]  /*9be0*/  ST.E desc[UR46][R68.64], RZ ;  /* 0x000000ff44007985 */ /* 0x0005e2000c10192e */
[----:B------:R-:W-:Y:S01]  /*9bf0*/  SHF.R.U64 R3, R0, 0x3, R83 ;  /* 0x0000000300037819 */ /* 0x000fe20000001253 */
[----:B-1----:R-:W-:Y:S01]  /*9c00*/  IMAD.X R73, RZ, RZ, R45, P1 ;  /* 0x000000ffff497224 */ /* 0x002fe200008e062d */
[----:B------:R-:W-:Y:S01]  /*9c10*/  SHF.R.U64 R5, R2, 0x3, R77 ;  /* 0x0000000302057819 */ /* 0x000fe2000000124d */
[----:B------:R-:W-:Y:S01]  /*9c20*/  IMAD.X R71, RZ, RZ, R45, P0 ;  /* 0x000000ffff477224 */ /* 0x000fe200000e062d */
[----:B------:R-:W-:Y:S01]  /*9c30*/  LOP3.LUT R82, R0, 0x70, R3, 0x78, !PT ;  /* 0x0000007000527812 */ /* 0x000fe200078e7803 */
[----:B------:R2:W-:Y:S01]  /*9c40*/  ST.E desc[UR46][R66.64], RZ ;  /* 0x000000ff42007985 */ /* 0x0005e2000c10192e */
[----:B------:R-:W-:-:S02]  /*9c50*/  SHF.R.U64 R3, R4, 0x3, R73 ;  /* 0x0000000304037819 */ /* 0x000fc40000001249 */
[C---:B------:R-:W-:Y:S01]  /*9c60*/  SHF.R.U64 R0, R19.reuse, 0x3, R71 ;  /* 0x0000000313007819 */ /* 0x040fe20000001247 */
[----:B------:R2:W-:Y:S01]  /*9c70*/  ST.E desc[UR46][R64.64], RZ ;  /* 0x000000ff40007985 */ /* 0x0005e2000c10192e */
[----:B------:R-:W-:Y:S02]  /*9c80*/  LOP3.LUT R76, R2, 0x70, R5, 0x78, !PT ;  /* 0x00000070024c7812 */ /* 0x000fe400078e7805 */
[----:B------:R-:W-:Y:S01]  /*9c90*/  LOP3.LUT R72, R4, 0x70, R3, 0x78, !PT ;  /* 0x0000007004487812 */ /* 0x000fe200078e7803 */
[----:B------:R2:W-:Y:S01]  /*9ca0*/  ST.E desc[UR46][R62.64], RZ ;  /* 0x000000ff3e007985 */ /* 0x0005e2000c10192e */
[----:B------:R-:W-:-:S03]  /*9cb0*/  LOP3.LUT R70, R19, 0x70, R0, 0x78, !PT ;  /* 0x0000007013467812 */ /* 0x000fc600078e7800 */
[----:B------:R2:W-:Y:S04]  /*9cc0*/  ST.E desc[UR46][R86.64], RZ ;  /* 0x000000ff56007985 */ /* 0x0005e8000c10192e */
[----:B------:R2:W-:Y:S04]  /*9cd0*/  ST.E desc[UR46][R84.64], RZ ;  /* 0x000000ff54007985 */ /* 0x0005e8000c10192e */
[----:B------:R2:W-:Y:S04]  /*9ce0*/  ST.E desc[UR46][R80.64], RZ ;  /* 0x000000ff50007985 */ /* 0x0005e8000c10192e */
[----:B------:R2:W-:Y:S04]  /*9cf0*/  ST.E desc[UR46][R78.64], RZ ;  /* 0x000000ff4e007985 */ /* 0x0005e8000c10192e */
[----:B------:R2:W-:Y:S04]  /*9d00*/  ST.E desc[UR46][R82.64], RZ ;  /* 0x000000ff52007985 */ /* 0x0005e8000c10192e */
[----:B------:R2:W-:Y:S04]  /*9d10*/  ST.E desc[UR46][R76.64], RZ ;  /* 0x000000ff4c007985 */ /* 0x0005e8000c10192e */
[----:B------:R2:W-:Y:S01]  /*9d20*/  ST.E desc[UR46][R72.64], RZ ;  /* 0x000000ff48007985 */ /* 0x0005e2000c10192e */
[----:B------:R-:W1:Y:S01]  /*9d30*/  S2R R2, SR_CTAID.Z ;  /* 0x0000000000027919 */ /* 0x000e620000002700 */
[----:B------:R-:W3:Y:S02]  /*9d40*/  S2R R0, SR_CTAID.Y ;  /* 0x0000000000007919 */ /* 0x000ee40000002600 */
[----:B------:R2:W-:Y:S01]  /*9d50*/  ST.E desc[UR46][R70.64], RZ ;  /* 0x000000ff46007985 */ /* 0x0005e2000c10192e */
[----:B------:R-:W-:Y:S05]  /*9d60*/  @!P6 BRA `(.L_x_151) ;  /* 0x000000000090e947 */ /* 0x000fea0003800000 */
[----:B------:R-:W4:Y:S01]  /*9d70*/  LDCU UR4, c[0x0][0x380] ;  /* 0x00007000ff0477ac */ /* 0x000f220008000800 */
[----:B------:R-:W-:Y:S01]  /*9d80*/  IADD3 R3, PT, PT, R18, R17, RZ ;  /* 0x0000001112037210 */ /* 0x000fe20007ffe0ff */
[----:B------:R-:W-:Y:S03]  /*9d90*/  BSSY.RECONVERGENT B0, `(.L_x_151) ;  /* 0x0000021000007945 */ /* 0x000fe60003800200 */
[----:B----4-:R-:W-:-:S13]  /*9da0*/  ISETP.GE.AND P0, PT, R3, UR4, PT ;  /* 0x0000000403007c0c */ /* 0x010fda000bf06270 */
[----:B------:R-:W-:Y:S05]  /*9db0*/  @P0 BRA `(.L_x_152) ;  /* 0x0000000000780947 */ /* 0x000fea0003800000 */
[----:B------:R-:W2:Y:S01]  /*9dc0*/  LDCU UR4, c[0x0][0x38c] ;  /* 0x00007180ff0477ac */ /* 0x000ea20008000800 */
[----:B------:R-:W1:Y:S01]  /*9dd0*/  LDCU UR5, c[0x0][0x890] ;  /* 0x00011200ff0577ac */ /* 0x000e620008000800 */
[----:B------:R-:W4:Y:S01]  /*9de0*/  LDCU.64 UR6, c[0x0][0x888] ;  /* 0x00011100ff0677ac */ /* 0x000f220008000a00 */
[----:B--2---:R-:W2:Y:S01]  /*9df0*/  I2F.U32.RP R8, UR4 ;  /* 0x0000000400087d06 */ /* 0x004ea20008209000 */
[----:B------:R-:W-:-:S07]  /*9e00*/  ISETP.NE.U32.AND P0, PT, RZ, UR4, PT ;  /* 0x00000004ff007c0c */ /* 0x000fce000bf05070 */
[----:B--2---:R-:W2:Y:S02]  /*9e10*/  MUFU.RCP R6, R8 ;  /* 0x0000000800067308 */ /* 0x004ea40000001000 */
[----:B--2---:R-:W-:-:S06]  /*9e20*/  IADD3 R6, PT, PT, R6, 0xffffffe, RZ ;  /* 0x0ffffffe06067810 */ /* 0x004fcc0007ffe0ff */
[----:B------:R-:W2:Y:S02]  /*9e30*/  F2I.FTZ.U32.TRUNC.NTZ R5, R6 ;  /* 0x0000000600057305 */ /* 0x000ea4000021f000 */
[----:B--2---:R-:W-:-:S05]  /*9e40*/  IADD3 R4, PT, PT, RZ, -R5, RZ ;  /* 0x80000005ff047210 */ /* 0x004fca0007ffe0ff */
[----:B------:R-:W-:Y:S02]  /*9e50*/  IMAD R7, R4, UR4, RZ ;  /* 0x0000000404077c24 */ /* 0x000fe4000f8e02ff */
[----:B------:R-:W-:-:S05]  /*9e60*/  HFMA2 R4, -RZ, RZ, 0, 0 ;  /* 0x00000000ff047431 */ /* 0x000fca00000001ff */
[----:B------:R-:W-:-:S04]  /*9e70*/  IMAD.HI.U32 R5, R5, R7, R4 ;  /* 0x0000000705057227 */ /* 0x000fc800078e0004 */
[----:B-1----:R-:W-:Y:S02]  /*9e80*/  IMAD R4, R2, UR5, R3 ;  /* 0x0000000502047c24 */ /* 0x002fe4000f8e0203 */
[----:B---3--:R-:W-:-:S04]  /*9e90*/  IMAD.HI.U32 R5, R5, R0, RZ ;  /* 0x0000000005057227 */ /* 0x008fc800078e00ff */
[----:B------:R-:W-:-:S04]  /*9ea0*/  IMAD.MOV R7, RZ, RZ, -R5 ;  /* 0x000000ffff077224 */ /* 0x000fc800078e0a05 */
[----:B------:R-:W-:-:S05]  /*9eb0*/  IMAD R7, R7, UR4, R0 ;  /* 0x0000000407077c24 */ /* 0x000fca000f8e0200 */
[----:B------:R-:W-:-:S13]  /*9ec0*/  ISETP.GE.U32.AND P2, PT, R7, UR4, PT ;  /* 0x0000000407007c0c */ /* 0x000fda000bf46070 */
[----:B------:R-:W-:Y:S02]  /*9ed0*/  @P2 IADD3 R7, PT, PT, R7, -UR4, RZ ;  /* 0x8000000407072c10 */ /* 0x000fe4000fffe0ff */
[----:B------:R-:W-:Y:S02]  /*9ee0*/  @P2 IADD3 R5, PT, PT, R5, 0x1, RZ ;  /* 0x0000000105052810 */ /* 0x000fe40007ffe0ff */
[----:B------:R-:W-:Y:S02]  /*9ef0*/  ISETP.GE.U32.AND P1, PT, R7, UR4, PT ;  /* 0x0000000407007c0c */ /* 0x000fe4000bf26070 */
[----:B------:R-:W1:Y:S11]  /*9f00*/  LDC.64 R6, c[0x0][0x880] ;  /* 0x00022000ff067b82 */ /* 0x000e760000000a00 */
[----:B------:R-:W-:Y:S01]  /*9f10*/  @P1 VIADD R5, R5, 0x1 ;  /* 0x0000000105051836 */ /* 0x000fe20000000000 */
[----:B------:R-:W-:-:S04]  /*9f20*/  @!P0 LOP3.LUT R5, RZ, UR4, RZ, 0x33, !PT ;  /* 0x00000004ff058c12 */ /* 0x000fc8000f8e33ff */
[C---:B------:R-:W-:Y:S01]  /*9f30*/  IADD3 R3, PT, PT, -R5.reuse, RZ, RZ ;  /* 0x000000ff05037210 */ /* 0x040fe20007ffe1ff */
[----:B----4-:R-:W-:-:S04]  /*9f40*/  IMAD R5, R5, UR7, R4 ;  /* 0x0000000705057c24 */ /* 0x010fc8000f8e0204 */
[----:B------:R-:W-:Y:S01]  /*9f50*/  IMAD R4, R3, UR4, R0 ;  /* 0x0000000403047c24 */ /* 0x000fe2000f8e0200 */
[----:B------:R-:W-:-:S03]  /*9f60*/  MOV R3, 0xff800000 ;  /* 0xff80000000037802 */ /* 0x000fc60000000f00 */
[----:B------:R-:W-:-:S04]  /*9f70*/  IMAD R5, R4, UR6, R5 ;  /* 0x0000000604057c24 */ /* 0x000fc8000f8e0205 */
[----:B-1----:R-:W-:-:S05]  /*9f80*/  IMAD.WIDE.U32 R6, R5, 0x4, R6 ;  /* 0x0000000405067825 */ /* 0x002fca00078e0006 */
[----:B------:R4:W-:Y:S02]  /*9f90*/  STG.E desc[UR46][R6.64], R3 ;  /* 0x0000000306007986 */ /* 0x0009e4000c10192e */
.L_x_152:
[----:B------:R-:W-:Y:S05]  /*9fa0*/  BSYNC.RECONVERGENT B0 ;  /* 0x0000000000007941 */ /* 0x000fea0003800200 */
.L_x_151:
[----:B------:R-:W-:-:S09]  /*9fb0*/  UISETP.NE.AND UP0, UPT, UR41, URZ, UPT ;  /* 0x000000ff2900728c */ /* 0x000fd2000bf05270 */
[----:B------:R-:W-:Y:S05]  /*9fc0*/  BRA.U UP0, `(.L_x_153) ;  /* 0x0000000100047547 */ /* 0x000fea000b800000 */
[----:B------:R-:W-:Y:S05]  /*9fd0*/  BPT.TRAP 0x1 ;  /* 0x000000040000795c */ /* 0x000fea0000300000 */
.L_x_153:
[C---:B------:R-:W-:Y:S01]  /*9fe0*/  IADD3 R5, P2, PT, R44.reuse, 0x10200, RZ ;  /* 0x000102002c057810 */ /* 0x040fe20007f5e0ff */
[----:B------:R3:W-:Y:S01]  /*9ff0*/  SYNCS.ARRIVE.TRANS64.A1T0 RZ, [R16+URZ+0x380b0], RZ ;  /* 0x0380b0ff10ff79a7 */ /* 0x0007e200081000ff */
[C---:B----4-:R-:W-:Y:S01]  /*a000*/  IADD3 R3, P3, PT, R44.reuse, 0x10000, RZ ;  /* 0x000100002c037810 */ /* 0x050fe20007f7e0ff */
[----:B------:R-:W-:Y:S01]  /*a010*/  STL.64 [R1+0x70], R16 ;  /* 0x0000701001007387 */ /* 0x000fe20000100a00 */
[C---:B--2---:R-:W-:Y:S01]  /*a020*/  IADD3 R7, P1, PT, R44.reuse, 0x11000, RZ ;  /* 0x000110002c077810 */ /* 0x044fe20007f3e0ff */
[--C-:B------:R-:W-:Y:S01]  /*a030*/  IMAD.X R77, RZ, RZ, R45.reuse, P2 ;  /* 0x000000ffff4d7224 */ /* 0x100fe200010e062d */
[----:B------:R-:W-:Y:S01]  /*a040*/  IADD3 R9, P0, PT, R44, 0x11200, RZ ;  /* 0x000112002c097810 */ /* 0x000fe20007f1e0ff */
[--C-:B------:R-:W-:Y:S01]  /*a050*/  IMAD.X R87, RZ, RZ, R45.reuse, P3 ;  /* 0x000000ffff577224 */ /* 0x100fe200018e062d */
[----:B------:R-:W-:Y:S01]  /*a060*/  UISETP.NE.AND UP0, UPT, UR41, URZ, UPT ;  /* 0x000000ff2900728c */ /* 0x000fe2000bf05270 */
[----:B------:R-:W-:Y:S01]  /*a070*/  IMAD.X R75, RZ, RZ, R45, P1 ;  /* 0x000000ffff4b7224 */ /* 0x000fe200008e062d */
[----:B------:R-:W-:Y:S01]  /*a080*/  SHF.R.U64 R6, R5, 0x3, R77 ;  /* 0x0000000305067819 */ /* 0x000fe2000000124d */
[----:B------:R-:W-:Y:S01]  /*a090*/  IMAD.X R73, RZ, RZ, R45, P0 ;  /* 0x000000ffff497224 */ /* 0x000fe200000e062d */
[----:B------:R-:W-:-:S02]  /*a0a0*/  SHF.R.U64 R4, R3, 0x3, R87 ;  /* 0x0000000303047819 */ /* 0x000fc40000001257 */
[----:B------:R-:W-:Y:S02]  /*a0b0*/  LOP3.LUT R76, R5, 0x70, R6, 0x78, !PT ;  /* 0x00000070054c7812 */ /* 0x000fe400078e7806 */
[----:B------:R-:W-:Y:S02]  /*a0c0*/  LOP3.LUT R86, R3, 0x70, R4, 0x78, !PT ;  /* 0x0000007003567812 */ /* 0x000fe400078e7804 */
[C---:B------:R-:W-:Y:S02]  /*a0d0*/  IADD3 R5, P2, PT, R44.reuse, 0x12200, RZ ;  /* 0x000122002c057810 */ /* 0x040fe40007f5e0ff */
[----:B------:R-:W-:Y:S01]  /*a0e0*/  SHF.R.U64 R8, R7, 0x3, R75 ;  /* 0x0000000307087819 */ /* 0x000fe2000000124b */
[----:B------:R2:W-:Y:S01]  /*a0f0*/  ST.E desc[UR46][R86.64], RZ ;  /* 0x000000ff56007985 */ /* 0x0005e2000c10192e */
[C---:B------:R-:W-:Y:S01]  /*a100*/  IADD3 R3, P3, PT, R44.reuse, 0x12000, RZ ;  /* 0x000120002c037810 */ /* 0x040fe20007f7e0ff */
[----:B------:R-:W-:Y:S01]  /*a110*/  IMAD.X R63, RZ, RZ, R45, P2 ;  /* 0x000000ffff3f7224 */ /* 0x000fe200010e062d */
[----:B------:R-:W-:Y:S01]  /*a120*/  SHF.R.U64 R10, R9, 0x3, R73 ;  /* 0x00000003090a7819 */ /* 0x000fe20000001249 */
[----:B------:R-:W-:Y:S01]  /*a130*/  ST.E desc[UR46][R76.64], RZ ;  /* 0x000000ff4c007985 */ /* 0x000fe2000c10192e */
[----:B------:R-:W-:Y:S01]  /*a140*/  LOP3.LUT R74, R7, 0x70, R8, 0x78, !PT ;  /* 0x00000070074a7812 */ /* 0x000fe200078e7808 */
[----:B------:R-:W-:Y:S01]  /*a150*/  IMAD.X R65, RZ, RZ, R45, P3 ;  /* 0x000000ffff417224 */ /* 0x000fe200018e062d */
[----:B------:R-:W-:-:S02]  /*a160*/  IADD3 R7, P1, PT, R44, 0x13000, RZ ;  /* 0x000130002c077810 */ /* 0x000fc40007f3e0ff */
        /* <DEDUP_REMOVED lines=8> */
[----:B------:R-:W-:Y:S02]  /*a1f0*/  LOP3.LUT R62, R5, 0x70, R6, 0x78, !PT ;  /* 0x00000070053e7812 */ /* 0x000fe400078e7806 */
[----:B------:R-:W-:-:S02]  /*a200*/  LOP3.LUT R64, R3, 0x70, R4, 0x78, !PT ;  /* 0x0000007003407812 */ /* 0x000fc400078e7804 */
        /* <DEDUP_REMOVED lines=11> */
[----:B------:R-:W-:Y:S01]  /*a2c0*/  ST.E desc[UR46][R60.64], RZ ;  /* 0x000000ff3c007985 */ /* 0x000fe2000c10192e */
        /* <DEDUP_REMOVED lines=109> */
[C---:B------:R-:W-:Y:S01]  /*a9a0*/  SHF.R.U64 R8, R7.reuse, 0x3, R67 ;  /* 0x0000000307087819 */ /* 0x040fe20000001243 */
[----:B------:R3:W-:Y:S01]  /*a9b0*/  ST.E desc[UR46][R70.64], RZ ;  /* 0x000000ff46007985 */ /* 0x0007e2000c10192e */
[C---:B------:R-:W-:Y:S01]  /*a9c0*/  IADD3 R3, P1, PT, R44.reuse, 0x10400, RZ ;  /* 0x000104002c037810 */ /* 0x040fe20007f3e0ff */
[--C-:B------:R-:W-:Y:S01]  /*a9d0*/  IMAD.X R83, RZ, RZ, R45.reuse, P0 ;  /* 0x000000ffff537224 */ /* 0x100fe200000e062d */
[----:B------:R-:W-:Y:S01]  /*a9e0*/  LOP3.LUT R66, R7, 0x70, R8, 0x78, !PT ;  /* 0x0000007007427812 */ /* 0x000fe200078e7808 */
[----:B------:R-:W-:Y:S01]  /*a9f0*/  ST.E desc[UR46][R68.64], RZ ;  /* 0x000000ff44007985 */ /* 0x000fe2000c10192e */
        /* <DEDUP_REMOVED lines=8> */
[----:B------:R-:W-:-:S02]  /*aa80*/  LOP3.LUT R82, R5, 0x70, R6, 0x78, !PT ;  /* 0x0000007005527812 */ /* 0x000fc400078e7806 */
[----:B------:R-:W-:Y:S02]  /*aa90*/  LOP3.LUT R84, R3, 0x70, R4, 0x78, !PT ;  /* 0x0000007003547812 */ /* 0x000fe400078e7804 */
[C---:B------:R-:W-:Y:S02]  /*aaa0*/  SHF.R.U64 R3, R8.reuse, 0x3, R79 ;  /* 0x0000000308037819 */ /* 0x040fe4000000124f */
[----:B------:R-:W-:Y:S02]  /*aab0*/  SHF.R.U64 R4, R7, 0x3, R81 ;  /* 0x0000000307047819 */ /* 0x000fe40000001251 */
[----:B------:R-:W-:Y:S02]  /*aac0*/  LOP3.LUT R78, R8, 0x70, R3, 0x78, !PT ;  /* 0x00000070084e7812 */ /* 0x000fe400078e7803 */
[C---:B------:R-:W-:Y:S02]  /*aad0*/  IADD3 R3, P1, PT, R44.reuse, 0x12400, RZ ;  /* 0x000124002c037810 */ /* 0x040fe40007f3e0ff */
[----:B------:R-:W-:-:S02]  /*aae0*/  IADD3 R5, P0, PT, R44, 0x12600, RZ ;  /* 0x000126002c057810 */ /* 0x000fc40007f1e0ff */
[----:B------:R-:W-:Y:S01]  /*aaf0*/  LOP3.LUT R80, R7, 0x70, R4, 0x78, !PT ;  /* 0x0000007007507812 */ /* 0x000fe200078e7804 */
[--C-:B------:R-:W-:Y:S01]  /*ab00*/  IMAD.X R89, RZ, RZ, R45.reuse, P1 ;  /* 0x000000ffff597224 */ /* 0x100fe200008e062d */
[C---:B------:R-:W-:Y:S01]  /*ab10*/  IADD3 R7, P1, PT, R44.reuse, 0x13400, RZ ;  /* 0x000134002c077810 */ /* 0x040fe20007f3e0ff */
[----:B--2---:R-:W-:Y:S01]  /*ab20*/  IMAD.X R87, RZ, RZ, R45, P0 ;  /* 0x000000ffff577224 */ /* 0x004fe200000e062d */
[----:B------:R-:W-:Y:S02]  /*ab30*/  IADD3 R8, P0, PT, R44, 0x13600, RZ ;  /* 0x000136002c087810 */ /* 0x000fe40007f1e0ff */
[----:B------:R-:W-:Y:S01]  /*ab40*/  SHF.R.U64 R4, R3, 0x3, R89 ;  /* 0x0000000303047819 */ /* 0x000fe20000001259 */
[----:B----4-:R-:W-:Y:S01]  /*ab50*/  IMAD.X R75, RZ, RZ, R45, P1 ;  /* 0x000000ffff4b7224 */ /* 0x010fe200008e062d */
[----:B------:R-:W-:Y:S01]  /*ab60*/  SHF.R.U64 R6, R5, 0x3, R87 ;  /* 0x0000000305067819 */ /* 0x000fe20000001257 */
[----:B-1----:R-:W-:Y:S01]  /*ab70*/  IMAD.X R73, RZ, RZ, R45, P0 ;  /* 0x000000ffff497224 */ /* 0x002fe200000e062d */
[----:B------:R-:W-:-:S02]  /*ab80*/  LOP3.LUT R88, R3, 0x70, R4, 0x78, !PT ;  /* 0x0000007003587812 */ /* 0x000fc400078e7804 */
[C---:B------:R-:W-:Y:S02]  /*ab90*/  SHF.R.U64 R4, R7.reuse, 0x3, R75 ;  /* 0x0000000307047819 */ /* 0x040fe4000000124b */
[C---:B------:R-:W-:Y:S02]  /*aba0*/  SHF.R.U64 R3, R8.reuse, 0x3, R73 ;  /* 0x0000000308037819 */ /* 0x040fe40000001249 */
[----:B------:R-:W-:Y:S02]  /*abb0*/  LOP3.LUT R74, R7, 0x70, R4, 0x78, !PT ;  /* 0x00000070074a7812 */ /* 0x000fe400078e7804 */
[----:B------:R-:W-:Y:S02]  /*abc0*/  LOP3.LUT R72, R8, 0x70, R3, 0x78, !PT ;  /* 0x0000007008487812 */ /* 0x000fe400078e7803 */
[C---:B------:R-:W-:Y:S02]  /*abd0*/  IADD3 R4, P0, PT, R44.reuse, 0x14600, RZ ;  /* 0x000146002c047810 */ /* 0x040fe40007f1e0ff */
[----:B------:R-:W-:-:S02]  /*abe0*/  IADD3 R3, P1, PT, R44, 0x14400, RZ ;  /* 0x000144002c037810 */ /* 0x000fc40007f3e0ff */
[----:B------:R-:W-:Y:S01]  /*abf0*/  LOP3.LUT R86, R5, 0x70, R6, 0x78, !PT ;  /* 0x0000007005567812 */ /* 0x000fe200078e7806 */
[--C-:B---3--:R-:W-:Y:S01]  /*ac00*/  IMAD.X R65, RZ, RZ, R45.reuse, P0 ;  /* 0x000000ffff417224 */ /* 0x108fe200000e062d */
[C---:B------:R-:W-:Y:S01]  /*ac10*/  IADD3 R8, P0, PT, R44.reuse, 0x15600, RZ ;  /* 0x000156002c087810 */ /* 0x040fe20007f1e0ff */
[----:B------:R-:W-:Y:S01]  /*ac20*/  IMAD.X R77, RZ, RZ, R45, P1 ;  /* 0x000000ffff4d7224 */ /* 0x000fe200008e062d */
[----:B------:R-:W-:Y:S02]  /*ac30*/  IADD3 R7, P1, PT, R44, 0x15400, RZ ;  /* 0x000154002c077810 */ /* 0x000fe40007f3e0ff */
[C---:B------:R-:W-:Y:S01]  /*ac40*/  SHF.R.U64 R5, R4.reuse, 0x3, R65 ;  /* 0x0000000304057819 */ /* 0x040fe20000001241 */
[----:B------:R-:W-:Y:S01]  /*ac50*/  IMAD.X R59, RZ, RZ, R45, P0 ;  /* 0x000000ffff3b7224 */ /* 0x000fe200000e062d */
[----:B------:R-:W-:Y:S01]  /*ac60*/  SHF.R.U64 R6, R3, 0x3, R77 ;  /* 0x0000000303067819 */ /* 0x000fe2000000124d */
[----:B------:R-:W-:Y:S01]  /*ac70*/  IMAD.X R61, RZ, RZ, R45, P1 ;  /* 0x000000ffff3d7224 */ /* 0x000fe200008e062d */
[----:B------:R-:W-:-:S02]  /*ac80*/  LOP3.LUT R64, R4, 0x70, R5, 0x78, !PT ;  /* 0x0000007004407812 */ /* 0x000fc400078e7805 */
[----:B------:R-:W-:Y:S02]  /*ac90*/  LOP3.LUT R76, R3, 0x70, R6, 0x78, !PT ;  /* 0x00000070034c7812 */ /* 0x000fe400078e7806 */
[C---:B------:R-:W-:Y:S02]  /*aca0*/  SHF.R.U64 R3, R8.reuse, 0x3, R59 ;  /* 0x0000000308037819 */ /* 0x040fe4000000123b */
[C---:B------:R-:W-:Y:S02]  /*acb0*/  SHF.R.U64 R4, R7.reuse, 0x3, R61 ;  /* 0x0000000307047819 */ /* 0x040fe4000000123d */
[----:B------:R-:W-:Y:S02]  /*acc0*/  LOP3.LUT R58, R8, 0x70, R3, 0x78, !PT ;  /* 0x00000070083a7812 */ /* 0x000fe400078e7803 */
[----:B------:R-:W-:Y:S02]  /*acd0*/  LOP3.LUT R60, R7, 0x70, R4, 0x78, !PT ;  /* 0x00000070073c7812 */ /* 0x000fe400078e7804 */
[----:B------:R-:W-:-:S02]  /*ace0*/  IADD3 R3, P1, PT, R44, 0x16400, RZ ;  /* 0x000164002c037810 */ /* 0x000fc40007f3e0ff */
[C---:B------:R-:W-:Y:S02]  /*acf0*/  IADD3 R4, P0, PT, R44.reuse, 0x16600, RZ ;  /* 0x000166002c047810 */ /* 0x040fe40007f1e0ff */
[----:B------:R-:W-:Y:S01]  /*ad00*/  SHF.R.U64 R28, R9, 0x3, R29 ;  /* 0x00000003091c7819 */ /* 0x000fe2000000121d */
[--C-:B------:R-:W-:Y:S01]  /*ad10*/  IMAD.X R63, RZ, RZ, R45.reuse, P1 ;  /* 0x000000ffff3f7224 */ /* 0x100fe200008e062d */
        /* <DEDUP_REMOVED lines=15> */
[----:B------:R-:W-:Y:S01]  /*ae10*/  LOP3.LUT R28, R9, 0x70, R28, 0x78, !PT ;  /* 0x00000070091c7812 */ /* 0x000fe200078e781c */
[--C-:B------:R-:W-:Y:S01]  /*ae20*/  IMAD.X R49, RZ, RZ, R45.reuse, P0 ;  /* 0x000000ffff317224 */ /* 0x100fe200000e062d */
[C---:B------:R-:W-:Y:S01]  /*ae30*/  IADD3 R8, P0, PT, R44.reuse, 0x19600, RZ ;  /* 0x000196002c087810 */ /* 0x040fe20007f1e0ff */
[----:B------:R-:W-:Y:S01]  /*ae40*/  IMAD.X R55, RZ, RZ, R45, P1 ;  /* 0x000000ffff377224 */ /* 0x000fe200008e062d */
[----:B------:R-:W-:Y:S01]  /*ae50*/  IADD3 R7, P1, PT, R44, 0x19400, RZ ;  /* 0x000194002c077810 */ /* 0x000fe20007f3e0ff */
[----:B------:R-:W-:Y:S01]  /*ae60*/  ST.E desc[UR46][R28.64], RZ ;  /* 0x000000ff1c007985 */ /* 0x000fe2000c10192e */
[C---:B------:R-:W-:Y:S01]  /*ae70*/  SHF.R.U64 R5, R4.reuse, 0x3, R49 ;  /* 0x0000000304057819 */ /* 0x040fe20000001231 */
[----:B------:R-:W-:Y:S01]  /*ae80*/  IMAD.X R41, RZ, RZ, R45, P0 ;  /* 0x000000ffff297224 */ /* 0x000fe200000e062d */
[C---:B------:R-:W-:Y:S01]  /*ae90*/  SHF.R.U64 R6, R3.reuse, 0x3, R55 ;  /* 0x0000000303067819 */ /* 0x040fe20000001237 */
[----:B------:R-:W-:Y:S01]  /*aea0*/  IMAD.X R43, RZ, RZ, R45, P1 ;  /* 0x000000ffff2b7224 */ /* 0x000fe200008e062d */
[----:B------:R-:W-:Y:S01]  /*aeb0*/  LOP3.LUT R48, R4, 0x70, R5, 0x78, !PT ;  /* 0x0000007004307812 */ /* 0x000fe200078e7805 */
[----:B------:R1:W-:Y:S01]  /*aec0*/  ST.E desc[UR46][R84.64], RZ ;  /* 0x000000ff54007985 */ /* 0x0003e2000c10192e */
[----:B------:R-:W-:-:S02]  /*aed0*/  LOP3.LUT R54, R3, 0x70, R6, 0x78, !PT ;  /* 0x0000007003367812 */ /* 0x000fc400078e7806 */
[C---:B------:R-:W-:Y:S01]  /*aee0*/  SHF.R.U64 R3, R8.reuse, 0x3, R41 ;  /* 0x0000000308037819 */ /* 0x040fe20000001229 */
[----:B------:R-:W-:Y:S01]  /*aef0*/  ST.E desc[UR46][R82.64], RZ ;  /* 0x000000ff52007985 */ /* 0x000fe2000c10192e */
[C---:B------:R-:W-:Y:S02]  /*af00*/  SHF.R.U64 R4, R7.reuse, 0x3, R43 ;  /* 0x0000000307047819 */ /* 0x040fe4000000122b */
[----:B------:R-:W-:Y:S01]  /*af10*/  LOP3.LUT R40, R8, 0x70, R3, 0x78, !PT ;  /* 0x0000007008287812 */ /* 0x000fe200078e7803 */
[----:B------:R-:W-:Y:S01]  /*af20*/  ST.E desc[UR46][R80.64], RZ ;  /* 0x000000ff50007985 */ /* 0x000fe2000c10192e */
[----:B------:R-:W-:Y:S02]  /*af30*/  LOP3.LUT R42, R7, 0x70, R4, 0x78, !PT ;  /* 0x00000070072a7812 */ /* 0x000fe400078e7804 */
[C---:B------:R-:W-:Y:S01]  /*af40*/  IADD3 R3, P1, PT, R44.reuse, 0x1a400, RZ ;  /* 0x0001a4002c037810 */ /* 0x040fe20007f3e0ff */
[----:B------:R2:W-:Y:S01]  /*af50*/  ST.E desc[UR46][R78.64], RZ ;  /* 0x000000ff4e007985 */ /* 0x0005e2000c10192e */
[----:B------:R-:W-:-:S03]  /*af60*/  IADD3 R4, P0, PT, R44, 0x1a600, RZ ;  /* 0x0001a6002c047810 */ /* 0x000fc60007f1e0ff */
        /* <DEDUP_REMOVED lines=10> */
[----:B------:R-:W-:Y:S01]  /*b010*/  ST.E desc[UR46][R86.64], RZ ;  /* 0x000000ff56007985 */ /* 0x000fe2000c10192e */
[----:B------:R-:W-:-:S02]  /*b020*/  LOP3.LUT R38, R4, 0x70, R5, 0x78, !PT ;  /* 0x0000007004267812 */ /* 0x000fc400078e7805 */
[C---:B------:R-:W-:Y:S01]  /*b030*/  SHF.R.U64 R4, R7.reuse, 0x3, R35 ;  /* 0x0000000307047819 */ /* 0x040fe20000001223 */
[----:B------:R-:W-:Y:S01]  /*b040*/  ST.E desc[UR46][R74.64], RZ ;  /* 0x000000ff4a007985 */ /* 0x000fe2000c10192e */
[C---:B------:R-:W-:Y:S02]  /*b050*/  SHF.R.U64 R3, R8.reuse, 0x3, R33 ;  /* 0x0000000308037819 */ /* 0x040fe40000001221 */
[----:B------:R-:W-:Y:S01]  /*b060*/  LOP3.LUT R34, R7, 0x70, R4, 0x78, !PT ;  /* 0x0000007007227812 */ /* 0x000fe200078e7804 */
[----:B------:R3:W-:Y:S01]  /*b070*/  ST.E desc[UR46][R72.64], RZ ;  /* 0x000000ff48007985 */ /* 0x0007e2000c10192e */
        /* <DEDUP_REMOVED lines=17> */
[----:B------:R4:W-:Y:S01]  /*b190*/  ST.E desc[UR46][R58.64], RZ ;  /* 0x000000ff3a007985 */ /* 0x0009e2000c10192e */
[C---:B------:R-:W-:Y:S02]  /*b1a0*/  SHF.R.U64 R4, R7.reuse, 0x3, R25 ;  /* 0x0000000307047819 */ /* 0x040fe40000001219 */
[----:B------:R-:W-:Y:S01]  /*b1b0*/  LOP3.LUT R22, R8, 0x70, R3, 0x78, !PT ;  /* 0x0000007008167812 */ /* 0x000fe200078e7803 */
[----:B------:R4:W-:Y:S01]  /*b1c0*/  ST.E desc[UR46][R62.64], RZ ;  /* 0x000000ff3e007985 */ /* 0x0009e2000c10192e */
[----:B------:R-:W-:Y:S02]  /*b1d0*/  LOP3.LUT R24, R7, 0x70, R4, 0x78, !PT ;  /* 0x0000007007187812 */ /* 0x000fe400078e7804 */
[C---:B------:R-:W-:Y:S01]  /*b1e0*/  IADD3 R3, P1, PT, R44.reuse, 0x1e400, RZ ;  /* 0x0001e4002c037810 */ /* 0x040fe20007f3e0ff */
[----:B------:R-:W-:Y:S01]  /*b1f0*/  ST.E desc[UR46][R56.64], RZ ;  /* 0x000000ff38007985 */ /* 0x000fe2000c10192e */
        /* <DEDUP_REMOVED lines=26> */
[----:B------:R4:W-:Y:S01]  /*b3a0*/  ST.E desc[UR46][R40.64], RZ ;  /* 0x000000ff28007985 */ /* 0x0009e2000c10192e */
        /* <DEDUP_REMOVED lines=18> */
[----:B-1----:R-:W-:Y:S01]  /*b4d0*/  IMAD.X R85, RZ, RZ, R45, P0 ;  /* 0x000000ffff557224 */ /* 0x002fe200000e062d */
        /* <DEDUP_REMOVED lines=16> */
[----:B------:R-:W-:Y:S01]  /*b5e0*/  ST.E desc[UR46][R26.64], RZ ;  /* 0x000000ff1a007985 */ /* 0x000fe2000c10192e */
[----:B------:R-:W-:-:S03]  /*b5f0*/  IADD3 R3, P1, PT, R44, 0x14800, RZ ;  /* 0x000148002c037810 */ /* 0x000fc60007f3e0ff */
[--C-:B--2---:R-:W-:Y:S01]  /*b600*/  IMAD.X R79, RZ, RZ, R45.reuse, P0 ;  /* 0x000000ffff4f7224 */ /* 0x104fe200000e062d */
[C---:B------:R-:W-:Y:S01]  /*b610*/  IADD3 R8, P0, PT, R44.reuse, 0x15a00, RZ ;  /* 0x00015a002c087810 */ /* 0x040fe20007f1e0ff */
[----:B------:R-:W-:Y:S01]  /*b620*/  IMAD.X R81, RZ, RZ, R45, P1 ;  /* 0x000000ffff517224 */ /* 0x000fe200008e062d */
[----:B------:R-:W-:Y:S01]  /*b630*/  IADD3 R7, P1, PT, R44, 0x15800, RZ ;  /* 0x000158002c077810 */ /* 0x000fe20007f3e0ff */
[----:B------:R-:W-:Y:S01]  /*b640*/  ST.E desc[UR46][R20.64], RZ ;  /* 0x000000ff14007985 */ /* 0x000fe2000c10192e */
[C---:B------:R-:W-:Y:S01]  /*b650*/  SHF.R.U64 R5, R4.reuse, 0x3, R79 ;  /* 0x0000000304057819 */ /* 0x040fe2000000124f */
[----:B---3--:R-:W-:Y:S01]  /*b660*/  IMAD.X R73, RZ, RZ, R45, P0 ;  /* 0x000000ffff497224 */ /* 0x008fe200000e062d */
[C---:B------:R-:W-:Y:S01]  /*b670*/  SHF.R.U64 R6, R3.reuse, 0x3, R81 ;  /* 0x0000000303067819 */ /* 0x040fe20000001251 */
[----:B------:R-:W-:Y:S01]  /*b680*/  IMAD.X R75, RZ, RZ, R45, P1 ;  /* 0x000000ffff4b7224 */ /* 0x000fe200008e062d */
[----:B------:R-:W-:Y:S01]  /*b690*/  LOP3.LUT R78, R4, 0x70, R5, 0x78, !PT ;  /* 0x00000070044e7812 */ /* 0x000fe200078e7805 */
[----:B------:R-:W-:Y:S01]  /*b6a0*/  ST.E desc[UR46][R12.64], RZ ;  /* 0x000000ff0c007985 */ /* 0x000fe2000c10192e */
        /* <DEDUP_REMOVED lines=8> */
[----:B------:R-:W-:Y:S01]  /*b730*/  ST.E desc[UR46][R70.64], RZ ;  /* 0x000000ff46007985 */ /* 0x000fe2000c10192e */
[----:B------:R-:W-:-:S03]  /*b740*/  IADD3 R4, P0, PT, R44, 0x16a00, RZ ;  /* 0x00016a002c047810 */ /* 0x000fc60007f1e0ff */
[--C-:B------:R-:W-:Y:S01]  /*b750*/  IMAD.X R83, RZ, RZ, R45.reuse, P1 ;  /* 0x000000ffff537224 */ /* 0x100fe200008e062d */
[C---:B------:R-:W-:Y:S01]  /*b760*/  IADD3 R7, P1, PT, R44.reuse, 0x17800, RZ ;  /* 0x000178002c077810 */ /* 0x040fe20007f3e0ff */
[----:B----4-:R-:W-:Y:S01]  /*b770*/  IMAD.X R77, RZ, RZ, R45, P0 ;  /* 0x000000ffff4d7224 */ /* 0x010fe200000e062d */
        /* <DEDUP_REMOVED lines=77> */
[C---:B------:R-:W-:Y:S02]  /*bc50*/  IADD3 R3, P5, PT, R44.reuse, 0x1e800, RZ ;  /* 0x0001e8002c037810 */ /* 0x040fe40007fbe0ff */
[----:B------:R-:W-:Y:S01]  /*bc60*/  LOP3.LUT R34, R7, 0x70, R4, 0x78, !PT ;  /* 0x0000007007227812 */ /* 0x000fe200078e7804 */
[----:B------:R-:W-:Y:S01]  /*bc70*/  ST.E desc[UR46][R54.64], RZ ;  /* 0x000000ff36007985 */ /* 0x000fe2000c10192e */
[----:B-1----:R-:W-:-:S02]  /*bc80*/  IADD3 R10, P0, PT, R44, 0x10e00, RZ ;  /* 0x00010e002c0a7810 */ /* 0x002fc40007f1e0ff */
[C---:B------:R-:W-:Y:S01]  /*bc90*/  IADD3 R7, P3, PT, R44.reuse, 0x1f800, RZ ;  /* 0x0001f8002c077810 */ /* 0x040fe20007f7e0ff */
[----:B------:R1:W-:Y:S01]  /*bca0*/  STL.64 [R1+0xb8], R2 ;  /* 0x0000b80201007387 */ /* 0x0003e20000100a00 */
[C---:B------:R-:W-:Y:S01]  /*bcb0*/  IADD3 R8, P2, PT, R44.reuse, 0x1fa00, RZ ;  /* 0x0001fa002c087810 */ /* 0x040fe20007f5e0ff */
[--C-:B------:R-:W-:Y:S01]  /*bcc0*/  IMAD.X R21, RZ, RZ, R45.reuse, P0 ;  /* 0x000000ffff157224 */ /* 0x100fe200000e062d */
[C---:B------:R-:W-:Y:S01]  /*bcd0*/  IADD3 R9, P1, PT, R44.reuse, 0x10c00, RZ ;  /* 0x00010c002c097810 */ /* 0x040fe20007f3e0ff */
[--C-:B--2---:R-:W-:Y:S01]  /*bce0*/  IMAD.X R15, RZ, RZ, R45.reuse, P3 ;  /* 0x000000ffff0f7224 */ /* 0x104fe200018e062d */
[C---:B------:R-:W-:Y:S01]  /*bcf0*/  IADD3 R13, P3, PT, R44.reuse, 0x12c00, RZ ;  /* 0x00012c002c0d7810 */ /* 0x040fe20007f7e0ff */
[----:B------:R-:W-:Y:S01]  /*bd00*/  ST.E desc[UR46][R42.64], RZ ;  /* 0x000000ff2a007985 */ /* 0x000fe2000c10192e */
[C---:B------:R-:W-:Y:S01]  /*bd10*/  IADD3 R5, P4, PT, R44.reuse, 0x1ea00, RZ ;  /* 0x0001ea002c057810 */ /* 0x040fe20007f9e0ff */
[--C-:B------:R-:W-:Y:S01]  /*bd20*/  IMAD.X R23, RZ, RZ, R45.reuse, P1 ;  /* 0x000000ffff177224 */ /* 0x100fe200008e062d */
[C---:B------:R-:W-:Y:S01]  /*bd30*/  IADD3 R19, P0, PT, R44.reuse, 0x13e00, RZ ;  /* 0x00013e002c137810 */ /* 0x040fe20007f1e0ff */
[----:B------:R2:W-:Y:S04]  /*bd40*/  STL.64 [R1+0xa8], R8 ;  /* 0x0000a80801007387 */ /* 0x0005e80000100a00 */
[----:B------:R3:W-:Y:S04]  /*bd50*/  STL [R1+0x5c], R15 ;  /* 0x00005c0f01007387 */ /* 0x0007e80000100800 */
[----:B------:R-:W-:Y:S04]  /*bd60*/  STL [R1+0x44], R21 ;  /* 0x0000441501007387 */ /* 0x000fe80000100800 */
[----:B------:R-:W-:Y:S04]  /*bd70*/  STL [R1+0x4c], R23 ;  /* 0x00004c1701007387 */ /* 0x000fe80000100800 */
[----:B------:R4:W-:Y:S01]  /*bd80*/  STL.64 [R1+0x88], R18 ;  /* 0x0000881201007387 */ /* 0x0009e20000100a00 */
[----:B-1----:R-:W-:Y:S01]  /*bd90*/  IMAD.X R3, RZ, RZ, R45, P5 ;  /* 0x000000ffff037224 */ /* 0x002fe200028e062d */
[----:B------:R-:W-:-:S02]  /*bda0*/  IADD3 R11, P5, PT, R44, 0x11c00, RZ ;  /* 0x00011c002c0b7810 */ /* 0x000fc40007fbe0ff */
[----:B------:R-:W-:Y:S04]  /*bdb0*/  ST.E desc[UR46][R40.64], RZ ;  /* 0x000000ff28007985 */ /* 0x000fe8000c10192e */
[----:B------:R1:W-:Y:S01]  /*bdc0*/  STL.64 [R1+0x98], R10 ;  /* 0x0000980a01007387 */ /* 0x0003e20000100a00 */
[----:B--2---:R-:W-:-:S03]  /*bdd0*/  IMAD.X R9, RZ, RZ, R45, P4 ;  /* 0x000000ffff097224 */ /* 0x004fc600020e062d */
[----:B------:R-:W-:Y:S01]  /*bde0*/  STL [R1+0x6c], R3 ;  /* 0x00006c0301007387 */ /* 0x000fe20000100800 */
[C---:B------:R-:W-:Y:S02]  /*bdf0*/  IADD3 R12, P4, PT, R44.reuse, 0x11e00, RZ ;  /* 0x00011e002c0c7810 */ /* 0x040fe40007f9e0ff */
[C---:B---3--:R-:W-:Y:S01]  /*be00*/  IADD3 R15, P1, PT, R44.reuse, 0x13c00, RZ ;  /* 0x00013c002c0f7810 */ /* 0x048fe20007f3e0ff */
[--C-:B------:R-:W-:Y:S01]  /*be10*/  IMAD.X R93, RZ, RZ, R45.reuse, P0 ;  /* 0x000000ffff5d7224 */ /* 0x100fe200000e062d */
[----:B------:R-:W-:Y:S04]  /*be20*/  ST.E desc[UR46][R48.64], RZ ;  /* 0x000000ff30007985 */ /* 0x000fe8000c10192e */
[----:B----4-:R-:W2:Y:S01]  /*be30*/  LDL.64 R18, [R1+0x40] ;  /* 0x0000400001127983 */ /* 0x010ea20000100a00 */
[----:B-1----:R-:W-:Y:S01]  /*be40*/  IMAD.X R11, RZ, RZ, R45, P2 ;  /* 0x000000ffff0b7224 */ /* 0x002fe200010e062d */
[----:B------:R-:W-:-:S02]  /*be50*/  IADD3 R14, P2, PT, R44, 0x12e00, RZ ;  /* 0x00012e002c0e7810 */ /* 0x000fc40007f5e0ff */
[----:B------:R1:W-:Y:S04]  /*be60*/  STL.64 [R1+0x80], R12 ;  /* 0x0000800c01007387 */ /* 0x0003e80000100a00 */
[----:B------:R3:W-:Y:S01]  /*be70*/  STL.64 [R1+0xb0], R10 ;  /* 0x0000b00a01007387 */ /* 0x0007e20000100a00 */
[----:B------:R-:W-:-:S03]  /*be80*/  SHF.R.U64 R6, R5, 0x3, R9 ;  /* 0x0000000305067819 */ /* 0x000fc60000001209 */
[----:B------:R4:W-:Y:S01]  /*be90*/  STL.64 [R1+0x78], R14 ;  /* 0x0000780e01007387 */ /* 0x0009e20000100a00 */
[--C-:B------:R-:W-:Y:S01]  /*bea0*/  IMAD.X R17, RZ, RZ, R45.reuse, P1 ;  /* 0x000000ffff117224 */ /* 0x100fe200008e062d */
[C---:B------:R-:W-:Y:S02]  /*beb0*/  IADD3 R25, P0, PT, R44.reuse, 0x16e00, RZ ;  /* 0x00016e002c197810 */ /* 0x040fe40007f1e0ff */
[----:B------:R-:W-:Y:S01]  /*bec0*/  ST.E desc[UR46][R46.64], RZ ;  /* 0x000000ff2e007985 */ /* 0x000fe2000c10192e */
[--C-:B-1----:R-:W-:Y:S01]  /*bed0*/  IMAD.X R13, RZ, RZ, R45.reuse, P4 ;  /* 0x000000ffff0d7224 */ /* 0x102fe200020e062d */
[C---:B------:R-:W-:Y:S01]  /*bee0*/  IADD3 R21, P4, PT, R44.reuse, 0x14e00, RZ ;  /* 0x00014e002c157810 */ /* 0x040fe20007f9e0ff */
[--C-:B---3--:R-:W-:Y:S02]  /*bef0*/  IMAD.X R11, RZ, RZ, R45.reuse, P3 ;  /* 0x000000ffff0b7224 */ /* 0x108fe400018e062d */
[----:B------:R-:W-:Y:S01]  /*bf00*/  IMAD.MOV.U32 R10, RZ, RZ, R2 ;  /* 0x000000ffff0a7224 */ /* 0x000fe200078e0002 */
[----:B------:R-:W-:Y:S01]  /*bf10*/  LOP3.LUT R8, R5, 0x70, R6, 0x78, !PT ;  /* 0x0000007005087812 */ /* 0x000fe200078e7806 */
[----:B----4-:R-:W-:Y:S01]  /*bf20*/  IMAD.X R15, RZ, RZ, R45, P5 ;  /* 0x000000ffff0f7224 */ /* 0x010fe200028e062d */
[----:B------:R1:W-:Y:S01]  /*bf30*/  STL [R1+0x2c], R11 ;  /* 0x00002c0b01007387 */ /* 0x0003e20000100800 */
[----:B------:R-:W-:-:S03]  /*bf40*/  IADD3 R20, P5, PT, R44, 0x14c00, RZ ;  /* 0x00014c002c147810 */ /* 0x000fc60007fbe0ff */
[----:B------:R-:W-:Y:S01]  /*bf50*/  STL [R1+0x34], R13 ;  /* 0x0000340d01007387 */ /* 0x000fe20000100800 */
[----:B------:R-:W-:-:S03]  /*bf60*/  IADD3 R22, P3, PT, R44, 0x15c00, RZ ;  /* 0x00015c002c167810 */ /* 0x000fc60007f7e0ff */
[----:B------:R3:W-:Y:S04]  /*bf70*/  STL.64 [R1+0xa0], R20 ;  /* 0x0000a01401007387 */ /* 0x0007e80000100a00 */
[----:B------:R4:W-:Y:S01]  /*bf80*/  STL.64 [R1+0x90], R14 ;  /* 0x0000900e01007387 */ /* 0x0009e20000100a00 */
[----:B------:R-:W-:Y:S01]  /*bf90*/  IADD3 R24, P1, PT, R44, 0x16c00, RZ ;  /* 0x00016c002c187810 */ /* 0x000fe20007f3e0ff */
[----:B------:R-:W-:Y:S02]  /*bfa0*/  IMAD.X R81, RZ, RZ, R45, P0 ;  /* 0x000000ffff517224 */ /* 0x000fe400000e062d */
[----:B------:R-:W-:Y:S01]  /*bfb0*/  ST.E desc[UR46][R34.64], RZ ;  /* 0x000000ff22007985 */ /* 0x000fe2000c10192e */
[----:B-1----:R-:W-:-:S03]  /*bfc0*/  IMAD.MOV.U32 R11, RZ, RZ, R3 ;  /* 0x000000ffff0b7224 */ /* 0x002fc600078e0003 */
[----:B------:R1:W-:Y:S01]  /*bfd0*/  STL.64 [R1+0x60], R8 ;  /* 0x0000600801007387 */ /* 0x0003e20000100a00 */
[----:B------:R-:W-:-:S03]  /*bfe0*/  IMAD.MOV.U32 R11, RZ, RZ, R3 ;  /* 0x000000ffff0b7224 */ /* 0x000fc600078e0003 */
[----:B------:R-:W2:Y:S04]  /*bff0*/  LDL.LU.64 R2, [R1+0xb8] ;  /* 0x0000b80001027983 */ /* 0x000ea80000300a00 */
[----:B---3--:R3:W3:Y:S01]  /*c000*/  LDL.64 R20, [R1+0x58] ;  /* 0x0000580001147983 */ /* 0x0086e20000100a00 */
[----:B----4-:R-:W-:-:S03]  /*c010*/  IMAD.X R15, RZ, RZ, R45, P2 ;  /* 0x000000ffff0f7224 */ /* 0x010fc600010e062d */
[----:B------:R-:W-:Y:S04]  /*c020*/  ST.E desc[UR46][R32.64], RZ ;  /* 0x000000ff20007985 */ /* 0x000fe8000c10192e */
[----:B-1----:R-:W4:Y:S01]  /*c030*/  LDL.LU.64 R8, [R1+0xa8] ;  /* 0x0000a80001087983 */ /* 0x002f220000300a00 */
[----:B--2---:R-:W-:-:S04]  /*c040*/  SHF.R.U64 R4, R3, 0x3, R11 ;  /* 0x0000000303047819 */ /* 0x004fc8000000120b */
[----:B------:R-:W-:Y:S02]  /*c050*/  LOP3.LUT R10, R3, 0x70, R4, 0x78, !PT ;  /* 0x00000070030a7812 */ /* 0x000fe400078e7804 */
[----:B------:R-:W3:Y:S04]  /*c060*/  LDL.64 R4, [R1+0x58] ;  /* 0x0000580001047983 */ /* 0x000ee80000100a00 */
[----:B------:R1:W-:Y:S04]  /*c070*/  STL [R1+0x68], R10 ;  /* 0x0000680a01007387 */ /* 0x0003e80000100800 */
[----:B------:R2:W-:Y:S04]  /*c080*/  STL [R1+0x24], R15 ;  /* 0x0000240f01007387 */ /* 0x0005e80000100800 */
[----:B-1----:R-:W4:Y:S04]  /*c090*/  LDL.LU.64 R10, [R1+0xb0] ;  /* 0x0000b000010a7983 */ /* 0x002f280000300a00 */
[----:B--2---:R1:W2:Y:S01]  /*c0a0*/  LDL.64 R14, [R1+0x48] ;  /* 0x00004800010e7983 */ /* 0x0042a20000100a00 */
[----:B---3--:R-:W-:-:S05]  /*c0b0*/  IMAD.MOV.U32 R21, RZ, RZ, R5 ;  /* 0x000000ffff157224 */ /* 0x008fca00078e0005 */
[----:B------:R-:W-:-:S04]  /*c0c0*/  SHF.R.U64 R4, R7, 0x3, R21 ;  /* 0x0000000307047819 */ /* 0x000fc80000001215 */
[----:B------:R-:W-:Y:S02]  /*c0d0*/  LOP3.LUT R20, R7, 0x70, R4, 0x78, !PT ;  /* 0x0000007007147812 */ /* 0x000fe400078e7804 */
[----:B------:R-:W2:Y:S04]  /*c0e0*/  LDL.64 R4, [R1+0x48] ;  /* 0x0000480001047983 */ /* 0x000ea80000100a00 */
[----:B------:R1:W3:Y:S01]  /*c0f0*/  LDL.64 R6, [R1+0x30] ;  /* 0x0000300001067983 */ /* 0x0002e20000100a00 */
[----:B----4-:R-:W-:-:S04]  /*c100*/  SHF.R.U64 R3, R8, 0x3, R11 ;  /* 0x0000000308037819 */ /* 0x010fc8000000120b */
[----:B------:R-:W-:-:S05]  /*c110*/  LOP3.LUT R10, R8, 0x70, R3, 0x78, !PT ;  /* 0x00000070080a7812 */ /* 0x000fca00078e7803 */
[----:B------:R4:W-:Y:S04]  /*c120*/  STL.64 [R1+0x50], R10 ;  /* 0x0000500a01007387 */ /* 0x0009e80000100a00 */
[----:B----4-:R-:W4:Y:S01]  /*c130*/  LDL.LU.64 R10, [R1+0x98] ;  /* 0x00009800010a7983 */ /* 0x010f220000300a00 */
[----:B--2---:R-:W-:-:S05]  /*c140*/  IMAD.MOV.U32 R15, RZ, RZ, R5 ;  /* 0x000000ffff0f7224 */ /* 0x004fca00078e0005 */
[----:B------:R-:W-:-:S04]  /*c150*/  SHF.R.U64 R4, R9, 0x3, R15 ;  /* 0x0000000309047819 */ /* 0x000fc8000000120f */
[----:B------:R-:W-:Y:S01]  /*c160*/  LOP3.LUT R14, R9, 0x70, R4, 0x78, !PT ;  /* 0x00000070090e7812 */ /* 0x000fe200078e7804 */
[----:B---3--:R-:W-:Y:S01]  /*c170*/  IMAD.MOV.U32 R7, RZ, RZ, R13 ;  /* 0x000000ffff077224 */ /* 0x008fe200078e000d */
[----:B------:R-:W2:Y:S04]  /*c180*/  LDL.LU.64 R8, [R1+0x20] ;  /* 0x0000200001087983 */ /* 0x000ea80000300a00 */
[----:B------:R3:W-:Y:S01]  /*c190*/  STL [R1+0x48], R14 ;  /* 0x0000480e01007387 */ /* 0x0007e20000100800 */
[----:B------:R-:W-:-:S03]  /*c1a0*/  IMAD.MOV.U32 R4, RZ, RZ, R18 ;  /* 0x000000ffff047224 */ /* 0x000fc600078e0012 */
[----:B------:R-:W2:Y:S04]  /*c1b0*/  LDL.LU.64 R12, [R1+0x80] ;  /* 0x00008000010c7983 */ /* 0x000ea80000300a00 */
[----:B---3--:R-:W3:Y:S01]  /*c1c0*/  LDL.LU.64 R14, [R1+0x90] ;  /* 0x00009000010e7983 */ /* 0x008ee20000300a00 */
[----:B----4-:R-:W-:-:S04]  /*c1d0*/  SHF.R.U64 R3, R10, 0x3, R19 ;  /* 0x000000030a037819 */ /* 0x010fc80000001213 */
[----:B------:R-:W-:-:S05]  /*c1e0*/  LOP3.LUT R4, R10, 0x70, R3, 0x78, !PT ;  /* 0x000000700a047812 */ /* 0x000fca00078e7803 */
[----:B------:R-:W-:Y:S04]  /*c1f0*/  STL [R1+0x40], R4 ;  /* 0x0000400401007387 */ /* 0x000fe80000100800 */
[----:B------:R4:W-:Y:S01]  /*c200*/  STL [R1+0x58], R20 ;  /* 0x0000581401007387 */ /* 0x0009e20000100800 */
[----:B------:R-:W-:-:S03]  /*c210*/  IMAD.MOV.U32 R5, RZ, RZ, R19 ;  /* 0x000000ffff057224 */ /* 0x000fc600078e0013 */
[----:B------:R-:W2:Y:S04]  /*c220*/  LDL.LU.64 R18, [R1+0x88] ;  /* 0x0000880001127983 */ /* 0x000ea80000300a00 */
[----:B----4-:R-:W4:Y:S01]  /*c230*/  LDL.LU.64 R20, [R1+0xa0] ;  /* 0x0000a00001147983 */ /* 0x010f220000300a00 */
[----:B---3--:R-:W-:-:S04]  /*c240*/  SHF.R.U64 R4, R11, 0x3, R15 ;  /* 0x000000030b047819 */ /* 0x008fc8000000120f */
[----:B------:R-:W-:Y:S02]  /*c250*/  LOP3.LUT R14, R11, 0x70, R4, 0x78, !PT ;  /* 0x000000700b0e7812 */ /* 0x000fe400078e7804 */
[----:B------:R-:W3:Y:S04]  /*c260*/  LDL.LU.64 R10, [R1+0x28] ;  /* 0x00002800010a7983 */ /* 0x000ee80000300a00 */
[----:B------:R1:W-:Y:S04]  /*c270*/  STL.64 [R1+0x38], R14 ;  /* 0x0000380e01007387 */ /* 0x0003e80000100a00 */
[----:B-1----:R-:W4:Y:S01]  /*c280*/  LDL.LU.64 R14, [R1+0x78] ;  /* 0x00007800010e7983 */ /* 0x002f220000300a00 */
[----:B--2---:R-:W-:Y:S01]  /*c290*/  SHF.R.U64 R3, R12, 0x3, R7 ;  /* 0x000000030c037819 */ /* 0x004fe20000001207 */
[--C-:B------:R-:W-:Y:S01]  /*c2a0*/  IMAD.X R91, RZ, RZ, R45.reuse, P5 ;  /* 0x000000ffff5b7224 */ /* 0x100fe200028e062d */
[----:B------:R-:W-:Y:S01]  /*c2b0*/  IADD3 R23, P2, PT, R44, 0x15e00, RZ ;  /* 0x00015e002c177810 */ /* 0x000fe20007f5e0ff */
[----:B------:R-:W-:Y:S01]  /*c2c0*/  IMAD.X R89, RZ, RZ, R45, P4 ;  /* 0x000000ffff597224 */ /* 0x000fe200020e062d */
[----:B------:R-:W-:Y:S01]  /*c2d0*/  LOP3.LUT R6, R12, 0x70, R3, 0x78, !PT ;  /* 0x000000700c067812 */ /* 0x000fe200078e7803 */
[----:B------:R-:W-:-:S02]  /*c2e0*/  IMAD.X R87, RZ, RZ, R45, P3 ;  /* 0x000000ffff577224 */ /* 0x000fc400018e062d */
[--C-:B------:R-:W-:Y:S01]  /*c2f0*/  IMAD.X R85, RZ, RZ, R45.reuse, P2 ;  /* 0x000000ffff557224 */ /* 0x100fe200010e062d */
[C---:B------:R-:W-:Y:S01]  /*c300*/  IADD3 R26, P5, PT, R44.reuse, 0x17c00, RZ ;  /* 0x00017c002c1a7810 */ /* 0x040fe20007fbe0ff */
[--C-:B------:R-:W-:Y:S01]  /*c310*/  IMAD.X R83, RZ, RZ, R45.reuse, P1 ;  /* 0x000000ffff537224 */ /* 0x100fe200008e062d */
[C---:B------:R-:W-:Y:S02]  /*c320*/  IADD3 R27, P4, PT, R44.reuse, 0x17e00, RZ ;  /* 0x00017e002c1b7810 */ /* 0x040fe40007f9e0ff */
[C---:B------:R-:W-:Y:S01]  /*c330*/  IADD3 R28, P3, PT, R44.reuse, 0x18c00, RZ ;  /* 0x00018c002c1c7810 */ /* 0x040fe20007f7e0ff */
[--C-:B------:R-:W-:Y:S01]  /*c340*/  IMAD.X R79, RZ, RZ, R45.reuse, P5 ;  /* 0x000000ffff4f7224 */ /* 0x100fe200028e062d */
[----:B------:R-:W-:Y:S01]  /*c350*/  IADD3 R29, P2, PT, R44, 0x18e00, RZ ;  /* 0x00018e002c1d7810 */ /* 0x000fe20007f5e0ff */
[--C-:B------:R-:W-:Y:S02]  /*c360*/  IMAD.X R77, RZ, RZ, R45.reuse, P4 ;  /* 0x000000ffff4d7224 */ /* 0x100fe400020e062d */
[----:B------:R-:W-:-:S02]  /*c370*/  IMAD.X R75, RZ, RZ, R45, P3 ;  /* 0x000000ffff4b7224 */ /* 0x000fc400018e062d */
[----:B------:R-:W-:Y:S01]  /*c380*/  IMAD.X R73, RZ, RZ, R45, P2 ;  /* 0x000000ffff497224 */ /* 0x000fe200010e062d */
[----:B------:R1:W-:Y:S02]  /*c390*/  STL [R1+0x30], R6 ;  /* 0x0000300601007387 */ /* 0x0003e40000100800 */
[----:B-1----:R-:W-:-:S04]  /*c3a0*/  SHF.R.U64 R6, R19, 0x3, R93 ;  /* 0x0000000313067819 */ /* 0x002fc8000000125d */
[----:B------:R-:W-:Y:S02]  /*c3b0*/  LOP3.LUT R92, R19, 0x70, R6, 0x78, !PT ;  /* 0x00000070135c7812 */ /* 0x000fe400078e7806 */
[----:B------:R-:W2:Y:S01]  /*c3c0*/  LDL.LU.64 R6, [R1+0x40] ;  /* 0x0000400001067983 */ /* 0x000ea20000300a00 */
[----:B---3--:R-:W-:-:S04]  /*c3d0*/  SHF.R.U64 R4, R13, 0x3, R11 ;  /* 0x000000030d047819 */ /* 0x008fc8000000120b */
[----:B------:R-:W-:Y:S02]  /*c3e0*/  LOP3.LUT R10, R13, 0x70, R4, 0x78, !PT ;  /* 0x000000700d0a7812 */ /* 0x000fe400078e7804 */
[----:B------:R-:W3:Y:S01]  /*c3f0*/  LDL.LU.64 R12, [R1+0x30] ;  /* 0x00003000010c7983 */ /* 0x000ee20000300a00 */
[C---:B----4-:R-:W-:Y:S02]  /*c400*/  SHF.R.U64 R3, R14.reuse, 0x3, R9 ;  /* 0x000000030e037819 */ /* 0x050fe40000001209 */
[C---:B------:R-:W-:Y:S02]  /*c410*/  SHF.R.U64 R4, R15.reuse, 0x3, R17 ;  /* 0x000000030f047819 */ /* 0x040fe40000001211 */
[----:B------:R-:W-:Y:S02]  /*c420*/  LOP3.LUT R8, R14, 0x70, R3, 0x78, !PT ;  /* 0x000000700e087812 */ /* 0x000fe400078e7803 */
[----:B------:R-:W-:Y:S02]  /*c430*/  LOP3.LUT R16, R15, 0x70, R4, 0x78, !PT ;  /* 0x000000700f107812 */ /* 0x000fe400078e7804 */
[----:B------:R-:W-:Y:S01]  /*c440*/  SHF.R.U64 R3, R20, 0x3, R91 ;  /* 0x0000000314037819 */ /* 0x000fe2000000125b */
[----:B------:R-:W4:Y:S01]  /*c450*/  LDL.LU.64 R14, [R1+0x38] ;  /* 0x00003800010e7983 */ /* 0x000f220000300a00 */
[----:B------:R-:W-:-:S02]  /*c460*/  SHF.R.U64 R4, R21, 0x3, R89 ;  /* 0x0000000315047819 */ /* 0x000fc40000001259 */
[----:B------:R-:W-:Y:S02]  /*c470*/  LOP3.LUT R90, R20, 0x70, R3, 0x78, !PT ;  /* 0x00000070145a7812 */ /* 0x000fe400078e7803 */
[----:B------:R-:W-:Y:S02]  /*c480*/  LOP3.LUT R88, R21, 0x70, R4, 0x78, !PT ;  /* 0x0000007015587812 */ /* 0x000fe400078e7804 */
[C---:B------:R-:W-:Y:S01]  /*c490*/  SHF.R.U64 R3, R22.reuse, 0x3, R87 ;  /* 0x0000000316037819 */ /* 0x040fe20000001257 */
[----:B------:R-:W2:Y:S01]  /*c4a0*/  LDL.LU.64 R20, [R1+0x48] ;  /* 0x0000480001147983 */ /* 0x000ea20000300a00 */
[C---:B------:R-:W-:Y:S02]  /*c4b0*/  SHF.R.U64 R4, R23.reuse, 0x3, R85 ;  /* 0x0000000317047819 */ /* 0x040fe40000001255 */
[----:B------:R-:W-:Y:S02]  /*c4c0*/  LOP3.LUT R86, R22, 0x70, R3, 0x78, !PT ;  /* 0x0000007016567812 */ /* 0x000fe400078e7803 */
[----:B------:R-:W-:-:S02]  /*c4d0*/  LOP3.LUT R84, R23, 0x70, R4, 0x78, !PT ;  /* 0x0000007017547812 */ /* 0x000fc400078e7804 */
[C---:B------:R-:W-:Y:S01]  /*c4e0*/  SHF.R.U64 R3, R24.reuse, 0x3, R83 ;  /* 0x0000000318037819 */ /* 0x040fe20000001253 */
[----:B------:R-:W3:Y:S01]  /*c4f0*/  LDL.LU.64 R22, [R1+0x50] ;  /* 0x0000500001167983 */ /* 0x000ee20000300a00 */
        /* <DEDUP_REMOVED lines=13> */
[----:B------:R-:W3:Y:S01]  /*c5d0*/  LDL.LU.64 R28, [R1+0x68] ;  /* 0x00006800011c7983 */ /* 0x000ee20000300a00 */
[C---:B------:R-:W-:Y:S02]  /*c5e0*/  IADD3 R30, P1, PT, R44.reuse, 0x19c00, RZ ;  /* 0x00019c002c1e7810 */ /* 0x040fe40007f3e0ff */
[C---:B------:R-:W-:Y:S02]  /*c5f0*/  IADD3 R31, P0, PT, R44.reuse, 0x19e00, RZ ;  /* 0x00019e002c1f7810 */ /* 0x040fe40007f1e0ff */
[C---:B------:R-:W-:Y:S01]  /*c600*/  IADD3 R32, P5, PT, R44.reuse, 0x1ac00, RZ ;  /* 0x0001ac002c207810 */ /* 0x040fe20007fbe0ff */
[--C-:B------:R-:W-:Y:S01]  /*c610*/  IMAD.X R71, RZ, RZ, R45.reuse, P1 ;  /* 0x000000ffff477224 */ /* 0x100fe200008e062d */
[C---:B------:R-:W-:Y:S01]  /*c620*/  IADD3 R33, P4, PT, R44.reuse, 0x1ae00, RZ ;  /* 0x0001ae002c217810 */ /* 0x040fe20007f9e0ff */
[--C-:B------:R-:W-:Y:S01]  /*c630*/  IMAD.X R69, RZ, RZ, R45.reuse, P0 ;  /* 0x000000ffff457224 */ /* 0x100fe200000e062d */
[----:B------:R-:W-:Y:S01]  /*c640*/  IADD3 R34, P3, PT, R44, 0x1bc00, RZ ;  /* 0x0001bc002c227810 */ /* 0x000fe20007f7e0ff */
[----:B------:R-:W-:Y:S01]  /*c650*/  IMAD.X R67, RZ, RZ, R45, P5 ;  /* 0x000000ffff437224 */ /* 0x000fe200028e062d */
[----:B------:R-:W-:Y:S01]  /*c660*/  SHF.R.U64 R3, R30, 0x3, R71 ;  /* 0x000000031e037819 */ /* 0x000fe20000001247 */
[----:B------:R-:W-:Y:S01]  /*c670*/  IMAD.X R65, RZ, RZ, R45, P4 ;  /* 0x000000ffff417224 */ /* 0x000fe200020e062d */
[----:B------:R-:W-:-:S02]  /*c680*/  IADD3 R35, P2, PT, R44, 0x1be00, RZ ;  /* 0x0001be002c237810 */ /* 0x000fc40007f5e0ff */
[C---:B------:R-:W-:Y:S01]  /*c690*/  SHF.R.U64 R4, R31.reuse, 0x3, R69 ;  /* 0x000000031f047819 */ /* 0x040fe20000001245 */
[----:B------:R-:W-:Y:S01]  /*c6a0*/  IMAD.X R63, RZ, RZ, R45, P3 ;  /* 0x000000ffff3f7224 */ /* 0x000fe200018e062d */
[----:B------:R-:W-:Y:S01]  /*c6b0*/  LOP3.LUT R70, R30, 0x70, R3, 0x78, !PT ;  /* 0x000000701e467812 */ /* 0x000fe200078e7803 */
[----:B------:R-:W-:Y:S01]  /*c6c0*/  IMAD.X R61, RZ, RZ, R45, P2 ;  /* 0x000000ffff3d7224 */ /* 0x000fe200010e062d */
[----:B------:R-:W-:Y:S02]  /*c6d0*/  IADD3 R36, P1, PT, R44, 0x1cc00, RZ ;  /* 0x0001cc002c247810 */ /* 0x000fe40007f3e0ff */
[----:B------:R-:W-:Y:S02]  /*c6e0*/  LOP3.LUT R68, R31, 0x70, R4, 0x78, !PT ;  /* 0x000000701f447812 */ /* 0x000fe400078e7804 */
[----:B------:R-:W-:Y:S02]  /*c6f0*/  SHF.R.U64 R3, R32, 0x3, R67 ;  /* 0x0000000320037819 */ /* 0x000fe40000001243 */
        /* <DEDUP_REMOVED lines=10> */
[----:B---3--:R-:W-:Y:S04]  /*c7a0*/  ST.E desc[UR46][R28.64], RZ ;  /* 0x000000ff1c007985 */ /* 0x008fe8000c10192e */
[----:B--2---:R-:W-:Y:S04]  /*c7b0*/  ST.E desc[UR46][R26.64], RZ ;  /* 0x000000ff1a007985 */ /* 0x004fe8000c10192e */
[----:B----4-:R-:W-:Y:S04]  /*c7c0*/  ST.E desc[UR46][R24.64], RZ ;  /* 0x000000ff18007985 */ /* 0x010fe8000c10192e */
[----:B------:R-:W-:Y:S04]  /*c7d0*/  ST.E desc[UR46][R22.64], RZ ;  /* 0x000000ff16007985 */ /* 0x000fe8000c10192e */
[----:B------:R-:W-:Y:S04]  /*c7e0*/  ST.E desc[UR46][R20.64], RZ ;  /* 0x000000ff14007985 */ /* 0x000fe8000c10192e */
[----:B------:R-:W-:Y:S04]  /*c7f0*/  ST.E desc[UR46][R6.64], RZ ;  /* 0x000000ff06007985 */ /* 0x000fe8000c10192e */
[----:B------:R-:W-:Y:S04]  /*c800*/  ST.E desc[UR46][R14.64], RZ ;  /* 0x000000ff0e007985 */ /* 0x000fe8000c10192e */
[----:B------:R-:W-:Y:S04]  /*c810*/  ST.E desc[UR46][R12.64], RZ ;  /* 0x000000ff0c007985 */ /* 0x000fe8000c10192e */
[----:B------:R-:W-:Y:S04]  /*c820*/  ST.E desc[UR46][R10.64], RZ ;  /* 0x000000ff0a007985 */ /* 0x000fe8000c10192e */
[----:B------:R-:W-:Y:S04]  /*c830*/  ST.E desc[UR46][R8.64], RZ ;  /* 0x000000ff08007985 */ /* 0x000fe8000c10192e */
[----:B------:R1:W-:Y:S04]  /*c840*/  ST.E desc[UR46][R16.64], RZ ;  /* 0x000000ff10007985 */ /* 0x0003e8000c10192e */
[----:B-1----:R1:W5:Y:S01]  /*c850*/  LDL.LU.64 R16, [R1+0x70] ;  /* 0x0000700001107983 */ /* 0x0023620000300a00 */
[----:B------:R-:W-:Y:S01]  /*c860*/  LOP3.LUT R62, R34, 0x70, R3, 0x78, !PT ;  /* 0x00000070223e7812 */ /* 0x000fe200078e7803 */
[--C-:B------:R-:W-:Y:S01]  /*c870*/  IMAD.X R55, RZ, RZ, R45.reuse, P5 ;  /* 0x000000ffff377224 */ /* 0x100fe200028e062d */
[----:B------:R-:W-:Y:S01]  /*c880*/  IADD3 R40, P3, PT, R44, 0x1ec00, RZ ;  /* 0x0001ec002c287810 */ /* 0x000fe20007f7e0ff */
[----:B------:R-:W-:Y:S01]  /*c890*/  IMAD.X R53, RZ, RZ, R45, P4 ;  /* 0x000000ffff357224 */ /* 0x000fe200020e062d */
[----:B------:R-:W-:Y:S01]  /*c8a0*/  LOP3.LUT R60, R35, 0x70, R4, 0x78, !PT ;  /* 0x00000070233c7812 */ /* 0x000fe200078e7804 */
[----:B------:R1:W-:Y:S01]  /*c8b0*/  ST.E desc[UR46][R92.64], RZ ;  /* 0x000000ff5c007985 */ /* 0x0003e2000c10192e */
[----:B------:R-:W-:-:S02]  /*c8c0*/  SHF.R.U64 R3, R36, 0x3, R59 ;  /* 0x0000000324037819 */ /* 0x000fc4000000123b */
[----:B------:R-:W-:Y:S01]  /*c8d0*/  IADD3 R41, P2, PT, R44, 0x1ee00, RZ ;  /* 0x0001ee002c297810 */ /* 0x000fe20007f5e0ff */
[----:B------:R1:W-:Y:S01]  /*c8e0*/  ST.E desc[UR46][R90.64], RZ ;  /* 0x000000ff5a007985 */ /* 0x0003e2000c10192e */
[C---:B------:R-:W-:Y:S01]  /*c8f0*/  SHF.R.U64 R4, R37.reuse, 0x3, R57 ;  /* 0x0000000325047819 */ /* 0x040fe20000001239 */
[----:B------:R-:W-:Y:S01]  /*c900*/  IMAD.X R51, RZ, RZ, R45, P3 ;  /* 0x000000ffff337224 */ /* 0x000fe200018e062d */
[----:B------:R-:W-:Y:S01]  /*c910*/  LOP3.LUT R58, R36, 0x70, R3, 0x78, !PT ;  /* 0x00000070243a7812 */ /* 0x000fe200078e7803 */
[----:B------:R1:W-:Y:S01]  /*c920*/  ST.E desc[UR46][R88.64], RZ ;  /* 0x000000ff58007985 */ /* 0x0003e2000c10192e */
[----:B------:R-:W-:Y:S01]  /*c930*/  IADD3 R42, P1, PT, R44, 0x1fc00, RZ ;  /* 0x0001fc002c2a7810 */ /* 0x000fe20007f3e0ff */
[----:B------:R-:W-:Y:S01]  /*c940*/  IMAD.X R49, RZ, RZ, R45, P2 ;  /* 0x000000ffff317224 */ /* 0x000fe200010e062d */
[----:B------:R-:W-:Y:S01]  /*c950*/  LOP3.LUT R56, R37, 0x70, R4, 0x78, !PT ;  /* 0x0000007025387812 */ /* 0x000fe200078e7804 */
[----:B------:R1:W-:Y:S01]  /*c960*/  ST.E desc[UR46][R86.64], RZ ;  /* 0x000000ff56007985 */ /* 0x0003e2000c10192e */
[----:B------:R-:W-:-:S02]  /*c970*/  SHF.R.U64 R3, R38, 0x3, R55 ;  /* 0x0000000326037819 */ /* 0x000fc40000001237 */
[----:B------:R-:W-:Y:S01]  /*c980*/  IADD3 R43, P0, PT, R44, 0x1fe00, RZ ;  /* 0x0001fe002c2b7810 */ /* 0x000fe20007f1e0ff */
[----:B------:R1:W-:Y:S01]  /*c990*/  ST.E desc[UR46][R84.64], RZ ;  /* 0x000000ff54007985 */ /* 0x0003e2000c10192e */
[----:B------:R-:W-:-:S03]  /*c9a0*/  SHF.R.U64 R4, R39, 0x3, R53 ;  /* 0x0000000327047819 */ /* 0x000fc60000001235 */
[----:B------:R1:W-:Y:S01]  /*c9b0*/  ST.E desc[UR46][R82.64], RZ ;  /* 0x000000ff52007985 */ /* 0x0003e2000c10192e */
[----:B------:R-:W-:-:S03]  /*c9c0*/  LOP3.LUT R54, R38, 0x70, R3, 0x78, !PT ;  /* 0x0000007026367812 */ /* 0x000fc600078e7803 */
[----:B------:R1:W-:Y:S01]  /*c9d0*/  ST.E desc[UR46][R80.64], RZ ;  /* 0x000000ff50007985 */ /* 0x0003e2000c10192e */
[----:B------:R-:W-:Y:S01]  /*c9e0*/  IMAD.X R47, RZ, RZ, R45, P1 ;  /* 0x000000ffff2f7224 */ /* 0x000fe200008e062d */
[----:B------:R-:W-:Y:S02]  /*c9f0*/  LOP3.LUT R52, R39, 0x70, R4, 0x78, !PT ;  /* 0x0000007027347812 */ /* 0x000fe400078e7804 */
[----:B------:R1:W-:Y:S01]  /*ca00*/  ST.E desc[UR46][R78.64], RZ ;  /* 0x000000ff4e007985 */ /* 0x0003e2000c10192e */
[----:B------:R-:W-:Y:S01]  /*ca10*/  SHF.R.U64 R3, R40, 0x3, R51 ;  /* 0x0000000328037819 */ /* 0x000fe20000001233 */
[----:B------:R-:W-:Y:S02]  /*ca20*/  IMAD.X R45, RZ, RZ, R45, P0 ;  /* 0x000000ffff2d7224 */ /* 0x000fe400000e062d */
[----:B------:R1:W-:Y:S01]  /*ca30*/  ST.E desc[UR46][R76.64], RZ ;  /* 0x000000ff4c007985 */ /* 0x0003e2000c10192e */
[----:B------:R-:W-:-:S03]  /*ca40*/  SHF.R.U64 R4, R41, 0x3, R49 ;  /* 0x0000000329047819 */ /* 0x000fc60000001231 */
[----:B------:R1:W-:Y:S01]  /*ca50*/  ST.E desc[UR46][R74.64], RZ ;  /* 0x000000ff4a007985 */ /* 0x0003e2000c10192e */
[----:B------:R-:W-:-:S03]  /*ca60*/  LOP3.LUT R50, R40, 0x70, R3, 0x78, !PT ;  /* 0x0000007028327812 */ /* 0x000fc600078e7803 */
[----:B------:R1:W-:Y:S01]  /*ca70*/  ST.E desc[UR46][R72.64], RZ ;  /* 0x000000ff48007985 */ /* 0x0003e2000c10192e */
[----:B------:R-:W-:-:S03]  /*ca80*/  LOP3.LUT R48, R41, 0x70, R4, 0x78, !PT ;  /* 0x0000007029307812 */ /* 0x000fc600078e7804 */
[----:B------:R1:W-:Y:S01]  /*ca90*/  ST.E desc[UR46][R70.64], RZ ;  /* 0x000000ff46007985 */ /* 0x0003e2000c10192e */
[----:B------:R-:W-:-:S03]  /*caa0*/  SHF.R.U64 R3, R42, 0x3, R47 ;  /* 0x000000032a037819 */ /* 0x000fc6000000122f */
[----:B------:R1:W-:Y:S01]  /*cab0*/  ST.E desc[UR46][R68.64], RZ ;  /* 0x000000ff44007985 */ /* 0x0003e2000c10192e */
[----:B------:R-:W-:-:S03]  /*cac0*/  SHF.R.U64 R4, R43, 0x3, R45 ;  /* 0x000000032b047819 */ /* 0x000fc6000000122d */
[----:B------:R1:W-:Y:S04]  /*cad0*/  ST.E desc[UR46][R66.64], RZ ;  /* 0x000000ff42007985 */ /* 0x0003e8000c10192e */
[----:B------:R1:W-:Y:S01]  /*cae0*/  ST.E desc[UR46][R64.64], RZ ;  /* 0x000000ff40007985 */ /* 0x0003e2000c10192e */
[----:B------:R-:W-:-:S03]  /*caf0*/  LOP3.LUT R46, R42, 0x70, R3, 0x78, !PT ;  /* 0x000000702a2e7812 */ /* 0x000fc600078e7803 */
        /* <DEDUP_REMOVED lines=8> */
[----:B------:R1:W-:Y:S04]  /*cb80*/  ST.E desc[UR46][R48.64], RZ ;  /* 0x000000ff30007985 */ /* 0x0003e8000c10192e */
[----:B------:R1:W-:Y:S04]  /*cb90*/  ST.E desc[UR46][R46.64], RZ ;  /* 0x000000ff2e007985 */ /* 0x0003e8000c10192e */
[----:B------:R1:W-:Y:S01]  /*cba0*/  ST.E desc[UR46][R44.64], RZ ;  /* 0x000000ff2c007985 */ /* 0x0003e2000c10192e */
[----:B------:R-:W-:Y:S01]  /*cbb0*/  @!PT LDS RZ, [RZ] ;  /* 0x00000000fffff984 */ /* 0x000fe20000000800 */
[----:B------:R-:W-:Y:S01]  /*cbc0*/  @!PT LDS RZ, [RZ] ;  /* 0x00000000fffff984 */ /* 0x000fe20000000800 */
[----:B------:R-:W-:Y:S01]  /*cbd0*/  @!PT LDS RZ, [RZ] ;  /* 0x00000000fffff984 */ /* 0x000fe20000000800 */
[----:B------:R-:W-:Y:S01]  /*cbe0*/  @!PT LDS RZ, [RZ] ;  /* 0x00000000fffff984 */ /* 0x000fe20000000800 */
[----:B------:R2:W-:Y:S06]  /*cbf0*/  MEMBAR.ALL.CTA ;  /* 0x0000000000007992 */ /* 0x0005ec0000008000 */
[----:B--2---:R-:W2:Y:S01]  /*cc00*/  FENCE.VIEW.ASYNC.S ;  /* 0x00000000000073c6 */ /* 0x004ea20000000000 */
[----:B------:R-:W-:Y:S05]  /*cc10*/  BRA.U UP0, `(.L_x_154) ;  /* 0x0000000100047547 */ /* 0x000fea000b800000 */
[----:B------:R-:W-:Y:S05]  /*cc20*/  BPT.TRAP 0x1 ;  /* 0x000000040000795c */ /* 0x000fea0000300000 */
.L_x_154:
[----:B------:R-:W-:-:S05]  /*cc30*/  HFMA2 R3, -RZ, RZ, 0, 5.9604644775390625e-08 ;  /* 0x00000001ff037431 */ /* 0x000fca00000001ff */
[----:B------:R-:W-:-:S04]  /*cc40*/  SHF.L.U32 R3, R3, 0x1f, RZ ;  /* 0x0000001f03037819 */ /* 0x000fc800000006ff */
[----:B--2--5:R-:W2:Y:S02]  /*cc50*/  SYNCS.PHASECHK.TRANS64.TRYWAIT P0, [R16+URZ+0x380c8], R3 ;  /* 0x0380c803100075a7 */ /* 0x024ea400080011ff */
[----:B--2---:R-:W-:Y:S05]  /*cc60*/  @!P0 BRA `(.L_x_155) ;  /* 0x0000019400e08947 */ /* 0x004fea0003800000 */
.L_x_449:
[----:B------:R-:W-:Y:S05]  /*cc70*/  @!P6 BRA `(.L_x_156) ;  /* 0x000000000090e947 */ /* 0x000fea0003800000 */
[----:B------:R-:W3:Y:S01]  /*cc80*/  LDCU UR4, c[0x0][0x380] ;  /* 0x00007000ff0477ac */ /* 0x000ee20008000800 */
[----:B------:R-:W-:Y:S01]  /*cc90*/  IADD3 R17, PT, PT, R17, 0x80, R18 ;  /* 0x0000008011117810 */ /* 0x000fe20007ffe012 */
[----:B------:R-:W-:Y:S03]  /*cca0*/  BSSY.RECONVERGENT B0, `(.L_x_156) ;  /* 0x0000021000007945 */ /* 0x000fe60003800200 */
[----:B---3--:R-:W-:-:S13]  /*ccb0*/  ISETP.GE.AND P0, PT, R17, UR4, PT ;  /* 0x0000000411007c0c */ /* 0x008fda000bf06270 */
[----:B------:R-:W-:Y:S05]  /*ccc0*/  @P0 BRA `(.L_x_157) ;  /* 0x0000000000780947 */ /* 0x000fea0003800000 */
[----:B------:R-:W3:Y:S01]  /*ccd0*/  LDCU UR4, c[0x0][0x38c] ;  /* 0x00007180ff0477ac */ /* 0x000ee20008000800 */
[----:B------:R-:W-:Y:S01]  /*cce0*/  MOV R4, RZ ;  /* 0x000000ff00047202 */ /* 0x000fe20000000f00 */
[----:B------:R-:W4:Y:S01]  /*ccf0*/  LDCU UR5, c[0x0][0x890] ;  /* 0x00011200ff0577ac */ /* 0x000f220008000800 */
[----:B------:R-:W5:Y:S01]  /*cd00*/  LDCU.64 UR6, c[0x0][0x888] ;  /* 0x00011100ff0677ac */ /* 0x000f620008000a00 */
[----:B---3--:R-:W3:Y:S01]  /*cd10*/  I2F.U32.RP R7, UR4 ;  /* 0x0000000400077d06 */ /* 0x008ee20008209000 */
[----:B------:R-:W-:Y:S01]  /*cd20*/  ISETP.NE.U32.AND P0, PT, RZ, UR4, PT ;  /* 0x00000004ff007c0c */ /* 0x000fe2000bf05070 */
[----:B----4-:R-:W-:-:S06]  /*cd30*/  IMAD R2, R2, UR5, R17 ;  /* 0x0000000502027c24 */ /* 0x010fcc000f8e0211 */
[----:B---3--:R-:W3:Y:S02]  /*cd40*/  MUFU.RCP R6, R7 ;  /* 0x0000000700067308 */ /* 0x008ee40000001000 */
[----:B---3--:R-:W-:-:S06]  /*cd50*/  IADD3 R6, PT, PT, R6, 0xffffffe, RZ ;  /* 0x0ffffffe06067810 */ /* 0x008fcc0007ffe0ff */
[----:B------:R-:W2:Y:S02]  /*cd60*/  F2I.FTZ.U32.TRUNC.NTZ R5, R6 ;  /* 0x0000000600057305 */ /* 0x000ea4000021f000 */
[----:B--2---:R-:W-:-:S05]  /*cd70*/  IADD3 R3, PT, PT, RZ, -R5, RZ ;  /* 0x80000005ff037210 */ /* 0x004fca0007ffe0ff */
[----:B------:R-:W-:-:S04]  /*cd80*/  IMAD R3, R3, UR4, RZ ;  /* 0x0000000403037c24 */ /* 0x000fc8000f8e02ff */
[----:B------:R-:W-:-:S06]  /*cd90*/  IMAD.HI.U32 R3, R5, R3, R4 ;  /* 0x0000000305037227 */ /* 0x000fcc00078e0004 */
[----:B------:R-:W-:-:S04]  /*cda0*/  IMAD.HI.U32 R3, R3, R0, RZ ;  /* 0x0000000003037227 */ /* 0x000fc800078e00ff */
[----:B------:R-:W-:-:S04]  /*cdb0*/  IMAD.MOV R5, RZ, RZ, -R3 ;  /* 0x000000ffff057224 */ /* 0x000fc800078e0a03 */
[----:B------:R-:W-:-:S05]  /*cdc0*/  IMAD R4, R5, UR4, R0 ;  /* 0x0000000405047c24 */ /* 0x000fca000f8e0200 */
[----:B------:R-:W-:-:S13]  /*cdd0*/  ISETP.GE.U32.AND P2, PT, R4, UR4, PT ;  /* 0x0000000404007c0c */ /* 0x000fda000bf46070 */
[----:B------:R-:W-:Y:S02]  /*cde0*/  @P2 IADD3 R4, PT, PT, R4, -UR4, RZ ;  /* 0x8000000404042c10 */ /* 0x000fe4000fffe0ff */
[----:B------:R-:W-:Y:S02]  /*cdf0*/  @P2 IADD3 R3, PT, PT, R3, 0x1, RZ ;  /* 0x0000000103032810 */ /* 0x000fe40007ffe0ff */
[----:B------:R-:W-:Y:S02]  /*ce00*/  ISETP.GE.U32.AND P1, PT, R4, UR4, PT ;  /* 0x0000000404007c0c */ /* 0x000fe4000bf26070 */
[----:B------:R-:W2:Y:S11]  /*ce10*/  LDC.64 R4, c[0x0][0x880] ;  /* 0x00022000ff047b82 */ /* 0x000eb60000000a00 */
[----:B------:R-:W-:Y:S01]  /*ce20*/  @P1 VIADD R3, R3, 0x1 ;  /* 0x0000000103031836 */ /* 0x000fe20000000000 */
[----:B------:R-:W-:-:S04]  /*ce30*/  @!P0 LOP3.LUT R3, RZ, UR4, RZ, 0x33, !PT ;  /* 0x00000004ff038c12 */ /* 0x000fc8000f8e33ff */
[C---:B------:R-:W-:Y:S01]  /*ce40*/  IADD3 R7, PT, PT, -R3.reuse, RZ, RZ ;  /* 0x000000ff03077210 */ /* 0x040fe20007ffe1ff */
[----:B-----5:R-:W-:-:S04]  /*ce50*/  IMAD R2, R3, UR7, R2 ;  /* 0x0000000703027c24 */ /* 0x020fc8000f8e0202 */
[----:B------:R-:W-:Y:S01]  /*ce60*/  IMAD R7, R7, UR4, R0 ;  /* 0x0000000407077c24 */ /* 0x000fe2000f8e0200 */
[----:B------:R-:W-:-:S03]  /*ce70*/  MOV R0, 0xff800000 ;  /* 0xff80000000007802 */ /* 0x000fc60000000f00 */
[----:B------:R-:W-:-:S04]  /*ce80*/  IMAD R7, R7, UR6, R2 ;  /* 0x0000000607077c24 */ /* 0x000fc8000f8e0202 */
[----:B--2---:R-:W-:-:S05]  /*ce90*/  IMAD.WIDE.U32 R4, R7, 0x4, R4 ;  /* 0x0000000407047825 */ /* 0x004fca00078e0004 */
[----:B------:R3:W-:Y:S02]  /*cea0*/  STG.E desc[UR46][R4.64], R0 ;  /* 0x0000000004007986 */ /* 0x0007e4000c10192e */
.L_x_157:
[----:B------:R-:W-:Y:S05]  /*ceb0*/  BSYNC.RECONVERGENT B0 ;  /* 0x0000000000007941 */ /* 0x000fea0003800200 */
.L_x_156:
[----:B------:R-:W-:Y:S01]  /*cec0*/  @!PT LDS RZ, [RZ] ;  /* 0x00000000fffff984 */ /* 0x000fe20000000800 */
[----:B------:R-:W-:Y:S01]  /*ced0*/  @!PT LDS RZ, [RZ] ;  /* 0x00000000fffff984 */ /* 0x000fe20000000800 */
[----:B------:R-:W-:Y:S01]  /*cee0*/  @!PT LDS RZ, [RZ] ;  /* 0x00000000fffff984 */ /* 0x000fe20000000800 */
[----:B------:R-:W-:Y:S01]  /*cef0*/  @!PT LDS RZ, [RZ] ;  /* 0x00000000fffff984 */ /* 0x000fe20000000800 */
[----:B------:R4:W-:Y:S06]  /*cf00*/  MEMBAR.ALL.CTA ;  /* 0x0000000000007992 */ /* 0x0009ec0000008000 */
[----:B----4-:R-:W4:Y:S01]  /*cf10*/  FENCE.VIEW.ASYNC.S ;  /* 0x00000000000073c6 */ /* 0x010f220000000000 */
[----:B------:R-:W-:-:S09]  /*cf20*/  UISETP.NE.AND UP0, UPT, UR41, URZ, UPT ;  /* 0x000000ff2900728c */ /* 0x000fd2000bf05270 */
[----:B------:R-:W-:Y:S05]  /*cf30*/  BRA.U UP0, `(.L_x_158) ;  /* 0x0000000100047547 */ /* 0x000fea000b800000 */
[----:B------:R-:W-:Y:S05]  /*cf40*/  BPT.TRAP 0x1 ;  /* 0x000000040000795c */ /* 0x000fea0000300000 */
.L_x_158:
[----:B----4-:R-:W-:Y:S01]  /*cf50*/  SYNCS.ARRIVE.TRANS64.A1T0 RZ, [R16+URZ+0x380b8], RZ ;  /* 0x0380b8ff10ff79a7 */ /* 0x010fe200081000ff */
[----:B------:R-:W-:Y:S05]  /*cf60*/  EXIT ;  /* 0x000000000000794d */ /* 0x000fea0003800000 */
.L_x_87:
[----:B------:R-:W-:Y:S01]  /*cf70*/  UISETP.NE.AND UP0, UPT, UR43, URZ, UPT ;  /* 0x000000ff2b00728c */ /* 0x000fe2000bf05270 */
[----:B------:R-:W-:-:S04]  /*cf80*/  SHF.L.U32 R22, R2, 0x10, RZ ;  /* 0x0000001002167819 */ /* 0x000fc800000006ff */
[----:B------:R-:W-:-:S04]  /*cf90*/  LOP3.LUT R22, R22, 0x600000, RZ, 0xc0, !PT ;  /* 0x0060000016167812 */ /* 0x000fc800078ec0ff */
[----:B------:R-:W-:Y:S05]  /*cfa0*/  BRA.U !UP0, `(.L_x_159) ;  /* 0x0000000108047547 */ /* 0x000fea000b800000 */
[----:B------:R-:W-:Y:S05]  /*cfb0*/  BPT.TRAP 0x1 ;  /* 0x000000040000795c */ /* 0x000fea0000300000 */
.L_x_159:
[----:B------:R-:W1:Y:S01]  /*cfc0*/  S2UR UR49, SR_CgaCtaId ;  /* 0x00000000003179c3 */ /* 0x000e620000008800 */
[----:B------:R-:W-:Y:S01]  /*cfd0*/  UMOV UR36, 0x400 ;  /* 0x0000040000247882 */ /* 0x000fe20000000000 */
[----:B------:R-:W-:Y:S01]  /*cfe0*/  SHF.L.U32 R3, RZ, 0x1f, RZ ;  /* 0x0000001fff037819 */ /* 0x000fe200000006ff */
[----:B-1----:R-:W-:-:S09]  /*cff0*/  ULEA UR36, UR49, UR36, 0x18 ;  /* 0x0000002431247291 */ /* 0x002fd2000f8ec0ff */
[----:B------:R-:W1:Y:S02]  /*d000*/  SYNCS.PHASECHK.TRANS64.TRYWAIT P0, [UR36+0x38070], R3 ;  /* 0x03807003ff0075a7 */ /* 0x000e640008001124 */
[----:B-1----:R-:W-:Y:S05]  /*d010*/  @!P0 BRA `(.L_x_160) ;  /* 0x0000019400088947 */ /* 0x002fea0003800000 */
.L_x_450:
[----:B------:R-:W-:-:S09]  /*d020*/  UISETP.NE.AND UP0, UPT, UR43, URZ, UPT ;  /* 0x000000ff2b00728c */ /* 0x000fd2000bf05270 */
[----:B------:R-:W-:Y:S05]  /*d030*/  BRA.U !UP0, `(.L_x_161) ;  /* 0x0000000108047547 */ /* 0x000fea000b800000 */
[----:B------:R-:W-:Y:S05]  /*d040*/  BPT.TRAP 0x1 ;  /* 0x000000040000795c */ /* 0x000fea0000300000 */
.L_x_161:
[----:B------:R-:W-:Y:S02]  /*d050*/  UIADD3 UR48, UPT, UPT, UR36, 0x38078, URZ ;  /* 0x0003807824307890 */ /* 0x000fe4000fffe0ff */
[----:B------:R-:W-:Y:S02]  /*d060*/  UISETP.NE.AND UP0, UPT, UR44, URZ, UPT ;  /* 0x000000ff2c00728c */ /* 0x000fe4000bf05270 */
[----:B------:R-:W-:-:S09]  /*d070*/  UPRMT UR5, UR49, 0x654, UR48 ;  /* 0x0000065431057896 */ /* 0x000fd20008000030 */
[----:B------:R-:W-:Y:S01]  /*d080*/  SYNCS.ARRIVE.TRANS64.RED.A1T0 RZ, [UR5], RZ ;  /* 0x000000ffffff79a7 */ /* 0x000fe20008100405 */
[----:B------:R-:W-:Y:S05]  /*d090*/  BRA.U !UP0, `(.L_x_162) ;  /* 0x0000000108047547 */ /* 0x000fea000b800000 */
[----:B------:R-:W-:Y:S05]  /*d0a0*/  BPT.TRAP 0x1 ;  /* 0x000000040000795c */ /* 0x000fea0000300000 */
.L_x_162:
[----:B------:R-:W2:Y:S01]  /*d0b0*/  SYNCS.PHASECHK.TRANS64.TRYWAIT P0, [UR36+0x38080], R3 ;  /* 0x03808003ff0075a7 */ /* 0x000ea20008001124 */
[----:B------:R-:W-:Y:S01]  /*d0c0*/  UMOV UR38, URZ ;  /* 0x000000ff00267c82 */ /* 0x000fe20008000000 */
[----:B--2---:R-:W-:Y:S05]  /*d0d0*/  @!P0 BRA `(.L_x_163) ;  /* 0x0000019000f08947 */ /* 0x004fea0003800000 */
.L_x_451:
[----:B------:R-:W-:Y:S01]  /*d0e0*/  UISETP.GE.AND UP0, UPT, UR4, 0x41, UPT ;  /* 0x000000410400788c */ /* 0x000fe2000bf06270 */
[----:B------:R-:W-:Y:S01]  /*d0f0*/  UMOV UR45, 0x1 ;  /* 0x00000001002d7882 */ /* 0x000fe20000000000 */
[----:B------:R-:W-:-:S07]  /*d100*/  UMOV UR39, 0x1 ;  /* 0x0000000100277882 */ /* 0x000fce0000000000 */
[----:B------:R-:W-:Y:S05]  /*d110*/  BRA.U !UP0, `(.L_x_164) ;  /* 0x0000006508887547 */ /* 0x000fea000b800000 */
[----:B------:R-:W-:Y:S01]  /*d120*/  UIADD3 UR5, UPT, UPT, UR4, 0x3f, URZ ;  /* 0x0000003f04057890 */ /* 0x000fe2000fffe0ff */
[C---:B------:R-:W-:Y:S01]  /*d130*/  VIADD R65, R22.reuse, 0x190 ;  /* 0x0000019016417836 */ /* 0x040fe20000000000 */
[C---:B------:R-:W-:Y:S01]  /*d140*/  IADD3 R63, PT, PT, R22.reuse, 0x1b0, RZ ;  /* 0x000001b0163f7810 */ /* 0x040fe20007ffe0ff */
[C---:B------:R-:W-:Y:S01]  /*d150*/  VIADD R64, R22.reuse, 0x1a0 ;  /* 0x000001a016407836 */ /* 0x040fe20000000000 */
[----:B------:R-:W-:Y:S01]  /*d160*/  USHF.R.S32.HI UR4, URZ, 0x1f, UR5 ;  /* 0x0000001fff047899 */ /* 0x000fe20008011405 */
[C---:B------:R-:W-:Y:S01]  /*d170*/  VIADD R61, R22.reuse, 0x1d0 ;  /* 0x000001d0163d7836 */ /* 0x040fe20000000000 */
[C---:B------:R-:W-:Y:S01]  /*d180*/  IADD3 R59, PT, PT, R22.reuse, 0x1f0, RZ ;  /* 0x000001f0163b7810 */ /* 0x040fe20007ffe0ff */
[----:B------:R-:W-:Y:S01]  /*d190*/  VIADD R60, R22, 0x1e0 ;  /* 0x000001e0163c7836 */ /* 0x000fe20000000000 */
[----:B------:R-:W-:Y:S01]  /*d1a0*/  ULEA.HI UR4, UR4, UR5, URZ, 0x6 ;  /* 0x0000000504047291 */ /* 0x000fe2000f8f30ff */
[----:B------:R-:W-:Y:S01]  /*d1b0*/  LOP3.LUT R74, R74, 0x3, RZ, 0xc0, !PT ;  /* 0x000000034a4a7812 */ /* 0x000fe200078ec0ff */
[C---:B------:R-:W-:Y:S01]  /*d1c0*/  VIADD R75, R22.reuse, 0x100 ;  /* 0x00000100164b7836 */ /* 0x040fe20000000000 */
[C---:B------:R-:W-:Y:S01]  /*d1d0*/  IADD3 R72, PT, PT, R22.reuse, 0x110, RZ ;  /* 0x0000011016487810 */ /* 0x040fe20007ffe0ff */
        /* <DEDUP_REMOVED lines=15> */
[----:B------:R-:W-:Y:S01]  /*d2d0*/  SHF.R.U32.HI R65, RZ, 0x15, R65 ;  /* 0x00000015ff417819 */ /* 0x000fe20000011641 */
[----:B------:R-:W-:Y:S01]  /*d2e0*/  VIADD R17, R22, 0x260 ;  /* 0x0000026016117836 */ /* 0x000fe20000000000 */
[----:B------:R-:W-:Y:S01]  /*d2f0*/  SHF.R.U32.HI R64, RZ, 0x15, R64 ;  /* 0x00000015ff407819 */ /* 0x000fe20000011640 */
[----:B------:R-:W-:Y:S01]  /*d300*/  UMOV UR38, URZ ;  /* 0x000000ff00267c82 */ /* 0x000fe20008000000 */
[----:B------:R-:W-:Y:S01]  /*d310*/  SHF.R.U32.HI R63, RZ, 0x15, R63 ;  /* 0x00000015ff3f7819 */ /* 0x000fe2000001163f */
[----:B------:R-:W-:Y:S01]  /*d320*/  USHF.R.S32.HI UR40, URZ, 0x6, UR4 ;  /* 0x00000006ff287899 */ /* 0x000fe20008011404 */
[----:B------:R-:W-:Y:S01]  /*d330*/  SHF.R.U32.HI R61, RZ, 0x15, R61 ;  /* 0x00000015ff3d7819 */ /* 0x000fe2000001163d */
[----:B------:R-:W-:Y:S01]  /*d340*/  UMOV UR39, 0x1 ;  /* 0x0000000100277882 */ /* 0x000fe20000000000 */
[----:B------:R-:W-:Y:S01]  /*d350*/  SHF.R.U32.HI R60, RZ, 0x15, R60 ;  /* 0x00000015ff3c7819 */ /* 0x000fe2000001163c */
[----:B------:R-:W-:Y:S01]  /*d360*/  UMOV UR37, URZ ;  /* 0x000000ff00257c82 */ /* 0x000fe20008000000 */
[----:B------:R-:W-:-:S07]  /*d370*/  SHF.R.U32.HI R59, RZ, 0x15, R59 ;  /* 0x00000015ff3b7819 */ /* 0x000fce000001163b */
.L_x_244:
[----:B------:R-:W-:Y:S01]  /*d380*/  UISETP.NE.AND UP0, UPT, UR43, URZ, UPT ;  /* 0x000000ff2b00728c */ /* 0x000fe2000bf05270 */
[----:B------:R-:W-:Y:S01]  /*d390*/  UMOV UR4, UR40 ;  /* 0x0000002800047c82 */ /* 0x000fe20008000000 */
[----:B------:R-:W-:Y:S02]  /*d3a0*/  UIADD3 UR40, UPT, UPT, UR40, -0x1, URZ ;  /* 0xffffffff28287890 */ /* 0x000fe4000fffe0ff */
[----:B------:R-:W-:Y:S01]  /*d3b0*/  UISETP.GT.AND UP1, UPT, UR4, 0x2, UPT ;  /* 0x000000020400788c */ /* 0x000fe2000bf24270 */
[----:B------:R-:W-:-:S03]  /*d3c0*/  UMOV UR45, UR37 ;  /* 0x00000025002d7c82 */ /* 0x000fc60008000000 */
[----:B------:R-:W-:Y:S01]  /*d3d0*/  UP2UR UR42, UPR, URZ, 0x2 ;  /* 0x00000002ff2a7883 */ /* 0x000fe20008000000 */
[----:B--234-:R-:W-:Y:S11]  /*d3e0*/  BRA.U !UP0, `(.L_x_165) ;  /* 0x0000000108047547 */ /* 0x01cff6000b800000 */
[----:B------:R-:W-:Y:S05]  /*d3f0*/  BPT.TRAP 0x1 ;  /* 0x000000040000795c */ /* 0x000fea0000300000 */
.L_x_165:
[----:B-1----:R-:W-:-:S04]  /*d400*/  MOV R3, UR39 ;  /* 0x0000002700037c02 */ /* 0x002fc80008000f00 */
[----:B------:R-:W-:-:S04]  /*d410*/  SHF.L.U32 R3, R3, 0x1f, RZ ;  /* 0x0000001f03037819 */ /* 0x000fc800000006ff */
[----:B------:R-:W1:Y:S02]  /*d420*/  SYNCS.PHASECHK.TRANS64.TRYWAIT P0, [UR36+0x38070], R3 ;  /* 0x03807003ff0075a7 */ /* 0x000e640008001124 */
[----:B-1----:R-:W-:Y:S05]  /*d430*/  @!P0 BRA `(.L_x_166) ;  /* 0x0000019000308947 */ /* 0x002fea0003800000 */
.L_x_452:
[----:B------:R-:W-:Y:S01]  /*d440*/  R2UR UR4, R22 ;  /* 0x00000000160472ca */ /* 0x000fe200000e0000 */
[----:B------:R-:W-:Y:S01]  /*d450*/  UISETP.NE.AND UP0, UPT, UR41, URZ, UPT ;  /* 0x000000ff2900728c */ /* 0x000fe2000bf05270 */
[----:B------:R-:W-:Y:S01]  /*d460*/  PLOP3.LUT P0, PT, PT, PT, PT, 0x80, 0x8 ;  /* 0x000000000008781c */ /* 0x000fe20003f0f070 */
[----:B------:R-:W-:-:S10]  /*d470*/  IMAD.MOV.U32 R76, RZ, RZ, 0x3f800000 ;  /* 0x3f800000ff4c7424 */ /* 0x000fd400078e00ff */
[----:B------:R-:W2:Y:S02]  /*d480*/  LDTM.x2 R4, tmem[UR4] ;  /* 0x00000004000479ee */ /* 0x000ea400080c0000 */
[----:B--2---:R-:W-:-:S13]  /*d490*/  FSETP.NEU.AND P2, PT, R4, R5, PT ;  /* 0x000000050400720b */ /* 0x004fda0003f4d000 */
[----:B-1----:R-:W1:Y:S01]  /*d4a0*/  @P2 LDC R0, c[0x0][0x704] ;  /* 0x0001c100ff002b82 */ /* 0x002e620000000800 */
[----:B------:R-:W-:-:S04]  /*d4b0*/  @P2 FADD R5, R4, -R5 ;  /* 0x8000000504052221 */ /* 0x000fc80000000000 */
[----:B-1----:R-:W-:-:S05]  /*d4c0*/  @P2 FMUL R5, R5, R0 ;  /* 0x0000000005052220 */ /* 0x002fca0000400000 */
[----:B------:R-:W-:-:S04]  /*d4d0*/  @P2 FSETP.GEU.AND P1, PT, R5, -126, PT ;  /* 0xc2fc00000500280b */ /* 0x000fc80003f2e000 */
[----:B------:R-:W-:-:S13]  /*d4e0*/  @P2 PLOP3.LUT P0, PT, P1, PT, PT, 0x80, 0x8 ;  /* 0x000000000008281c */ /* 0x000fda0000f0f070 */
[----:B------:R-:W-:-:S04]  /*d4f0*/  @!P0 FMUL R5, R5, 0.5 ;  /* 0x3f00000005058820 */ /* 0x000fc80000400000 */
[----:B------:R-:W1:Y:S02]  /*d500*/  @P2 MUFU.EX2 R0, R5 ;  /* 0x0000000500002308 */ /* 0x000e640000000800 */
[----:B-1----:R-:W-:-:S05]  /*d510*/  @!P0 FMUL R0, R0, R0 ;  /* 0x0000000000008220 */ /* 0x002fca0000400000 */
[----:B------:R-:W-:Y:S01]  /*d520*/  @P2 MOV R76, R0 ;  /* 0x00000000004c2202 */ /* 0x000fe20000000f00 */
[----:B------:R-:W-:Y:S06]  /*d530*/  BRA.U UP0, `(.L_x_167) ;  /* 0x0000000100047547 */ /* 0x000fec000b800000 */
[----:B------:R-:W-:Y:S05]  /*d540*/  BPT.TRAP 0x1 ;  /* 0x000000040000795c */ /* 0x000fea0000300000 */
.L_x_167:
[----:B------:R-:W-:Y:S01]  /*d550*/  IMAD.U32 R3, RZ, RZ, UR38 ;  /* 0x00000026ff037e24 */ /* 0x000fe2000f8e00ff */
[----:B------:R-:W-:-:S04]  /*d560*/  FSETP.NEU.AND P1, PT, R76, 1, PT ;  /* 0x3f8000004c00780b */ /* 0x000fc80003f2d000 */
[----:B------:R-:W-:-:S04]  /*d570*/  SHF.L.U32 R3, R3, 0x1f, RZ ;  /* 0x0000001f03037819 */ /* 0x000fc800000006ff */
[----:B------:R-:W1:Y:S02]  /*d580*/  SYNCS.PHASECHK.TRANS64.TRYWAIT P0, [UR36+0x38090], R3 ;  /* 0x03809003ff0075a7 */ /* 0x000e640008001124 */
[----:B-1----:R-:W-:Y:S05]  /*d590*/  @!P0 BRA `(.L_x_168) ;  /* 0x0000018c00f08947 */ /* 0x002fea0003800000 */
.L_x_453:
[----:B------:R-:W-:-:S13]  /*d5a0*/  VOTE.ANY P1, P1 ;  /* 0x0000000000ff7806 */ /* 0x000fda0000820100 */
[----:B------:R-:W-:Y:S05]  /*d5b0*/  @!P1 BRA `(.L_x_169) ;  /* 0x0000002c00889947 */ /* 0x000fea0003800000 */
[----:B------:R-:W-:-:S04]  /*d5c0*/  SHF.R.U32.HI R77, RZ, 0x15, R75 ;  /* 0x00000015ff4d7819 */ /* 0x000fc8000001164b */
[----:B------:R-:W-:-:S13]  /*d5d0*/  ISETP.NE.AND P0, PT, R74, R77, PT ;  /* 0x0000004d4a00720c */ /* 0x000fda0003f05270 */
[----:B------:R-:W-:Y:S05]  /*d5e0*/  @!P0 BRA `(.L_x_170) ;  /* 0x0000000000408947 */ /* 0x000fea0003800000 */
[----:B------:R-:W-:Y:S01]  /*d5f0*/  MOV R14, 0x8 ;  /* 0x00000008000e7802 */ /* 0x000fe20000000f00 */
[----:B------:R-:W2:Y:S01]  /*d600*/  LDCU.64 UR8, c[0x4][0xb0] ;  /* 0x01001600ff0877ac */ /* 0x000ea20008000a00 */
[----:B------:R-:W-:Y:S02]  /*d610*/  HFMA2 R12, -RZ, RZ, 0, 5.9604644775390625e-08 ;  /* 0x00000001ff0c7431 */ /* 0x000fe400000001ff */
[----:B------:R-:W-:Y:S01]  /*d620*/  IMAD.MOV.U32 R8, RZ, RZ, 0x192 ;  /* 0x00000192ff087424 */ /* 0x000fe200078e00ff */
[----:B------:R-:W3:Y:S01]  /*d630*/  LDCU.64 UR6, c[0x4][0xb8] ;  /* 0x01001700ff0677ac */ /* 0x000ee20008000a00 */
[----:B------:R-:W4:Y:S01]  /*d640*/  LDC.64 R14, c[0x4][R14] ;  /* 0x010000000e0e7b82 */ /* 0x000f220000000a00 */
[----:B------:R-:W-:Y:S01]  /*d650*/  IMAD.MOV.U32 R13, RZ, RZ, RZ ;  /* 0x000000ffff0d7224 */ /* 0x000fe200078e00ff */
[----:B------:R-:W5:Y:S01]  /*d660*/  LDCU.64 UR4, c[0x4][0x30] ;  /* 0x01000600ff0477ac */ /* 0x000f620008000a00 */
[----:B--2---:R-:W-:Y:S01]  /*d670*/  IMAD.U32 R4, RZ, RZ, UR8 ;  /* 0x00000008ff047e24 */ /* 0x004fe2000f8e00ff */
[----:B------:R-:W-:Y:S01]  /*d680*/  MOV R5, UR9 ;  /* 0x0000000900057c02 */ /* 0x000fe20008000f00 */
[----:B---3--:R-:W-:Y:S01]  /*d690*/  IMAD.U32 R6, RZ, RZ, UR6 ;  /* 0x00000006ff067e24 */ /* 0x008fe2000f8e00ff */
[----:B------:R-:W-:Y:S01]  /*d6a0*/  MOV R7, UR7 ;  /* 0x0000000700077c02 */ /* 0x000fe20008000f00 */
[----:B-----5:R-:W-:Y:S01]  /*d6b0*/  IMAD.U32 R10, RZ, RZ, UR4 ;  /* 0x00000004ff0a7e24 */ /* 0x020fe2000f8e00ff */
[----:B------:R-:W-:-:S02]  /*d6c0*/  MOV R11, UR5 ;  /* 0x00000005000b7c02 */ /* 0x000fc40008000f00 */
[----:B------:R-:W-:-:S07]  /*d6d0*/  LEPC R20, `(.L_x_170) ;  /* 0x000000001014794e */ /* 0x000fce0000000000 */
[----:B-1--4-:R-:W-:Y:S05]  /*d6e0*/  CALL.ABS.NOINC R14 ;  /* 0x000000000e007343 */ /* 0x012fea0003c00000 */
.L_x_170:
[----:B------:R-:W-:Y:S01]  /*d6f0*/  SHF.R.U32.HI R79, RZ, 0x15, R72 ;  /* 0x00000015ff4f7819 */ /* 0x000fe20000011648 */
[----:B------:R-:W-:Y:S05]  /*d700*/  WARPSYNC.ALL ;  /* 0x0000000000007948 */ /* 0x000fea0003800000 */
[----:B------:R-:W-:Y:S02]  /*d710*/  R2UR UR4, R22 ;  /* 0x00000000160472ca */ /* 0x000fe400000e0000 */
[----:B------:R-:W-:-:S11]  /*d720*/  ISETP.NE.AND P0, PT, R74, R79, PT ;  /* 0x0000004f4a00720c */ /* 0x000fd60003f05270 */
[----:B------:R-:W2:Y:S02]  /*d730*/  LDTM.x16 R40, tmem[UR4+0x100] ;  /* 0x00010004002879ee */ /* 0x000ea40008240000 */
[----:B--2---:R-:W-:Y:S05]  /*d740*/  @!P0 BRA `(.L_x_171) ;  /* 0x0000000000408947 */ /* 0x004fea0003800000 */
        /* <DEDUP_REMOVED lines=16> */
.L_x_171:
[----:B------:R-:W-:Y:S05]  /*d850*/  WARPSYNC.ALL ;  /* 0x0000000000007948 */ /* 0x000fea0003800000 */
[----:B------:R-:W-:Y:S02]  /*d860*/  R2UR UR4, R22 ;  /* 0x00000000160472ca */ /* 0x000fe400000e0000 */
[----:B------:R-:W-:Y:S02]  /*d870*/  ISETP.NE.AND P0, PT, R74, R77, PT ;  /* 0x0000004d4a00720c */ /* 0x000fe40003f05270 */
[----:B------:R-:W-:-:S09]  /*d880*/  FSETP.NEU.AND P1, PT, R76, 1, PT ;  /* 0x3f8000004c00780b */ /* 0x000fd20003f2d000 */
[----:B------:R-:W2:Y:S04]  /*d890*/  LDTM.x16 R24, tmem[UR4+0x110] ;  /* 0x00011004001879ee */ /* 0x000ea80008240000 */
[C---:B------:R-:W-:Y:S02]  /*d8a0*/  @P1 FMUL2 R40, R76.reuse.F32, R40.F32x2.HI_LO ;  /* 0x000000284c28124a */ /* 0x040fe40000040000 */
[C---:B------:R-:W-:Y:S02]  /*d8b0*/  @P1 FMUL2 R42, R76.reuse.F32, R42.F32x2.HI_LO ;  /* 0x0000002a4c2a124a */ /* 0x040fe40000040000 */
[C---:B------:R-:W-:Y:S02]  /*d8c0*/  @P1 FMUL2 R44, R76.reuse.F32, R44.F32x2.HI_LO ;  /* 0x0000002c4c2c124a */ /* 0x040fe40000040000 */
[----:B------:R-:W-:-:S02]  /*d8d0*/  @P1 FMUL2 R46, R76.F32, R46.F32x2.HI_LO ;  /* 0x0000002e4c2e124a */ /* 0x000fc40000040000 */
[C---:B------:R-:W-:Y:S02]  /*d8e0*/  @P1 FMUL2 R48, R76.reuse.F32, R48.F32x2.HI_LO ;  /* 0x000000304c30124a */ /* 0x040fe40000040000 */
[C---:B------:R-:W-:Y:S02]  /*d8f0*/  @P1 FMUL2 R50, R76.reuse.F32, R50.F32x2.HI_LO ;  /* 0x000000324c32124a */ /* 0x040fe40000040000 */
[C---:B------:R-:W-:Y:S02]  /*d900*/  @P1 FMUL2 R52, R76.reuse.F32, R52.F32x2.HI_LO ;  /* 0x000000344c34124a */ /* 0x040fe40000040000 */
[----:B------:R-:W-:Y:S01]  /*d910*/  @P1 FMUL2 R54, R76.F32, R54.F32x2.HI_LO ;  /* 0x000000364c36124a */ /* 0x000fe20000040000 */
[----:B--2---:R-:W-:Y:S06]  /*d920*/  @!P0 BRA `(.L_x_172) ;  /* 0x0000000000408947 */ /* 0x004fec0003800000 */
        /* <DEDUP_REMOVED lines=16> */
.L_x_172:
[----:B------:R-:W-:Y:S01]  /*da30*/  SHF.R.U32.HI R77, RZ, 0x15, R71 ;  /* 0x00000015ff4d7819 */ /* 0x000fe20000011647 */
[----:B------:R-:W-:Y:S05]  /*da40*/  WARPSYNC.ALL ;  /* 0x0000000000007948 */ /* 0x000fea0003800000 */
[----:B------:R-:W-:Y:S02]  /*da50*/  R2UR UR4, R22 ;  /* 0x00000000160472ca */ /* 0x000fe400000e0000 */
[----:B------:R-:W-:-:S11]  /*da60*/  ISETP.NE.AND P0, PT, R74, R77, PT ;  /* 0x0000004d4a00720c */ /* 0x000fd60003f05270 */
[----:B------:R2:W-:Y:S02]  /*da70*/  STTM.x16 tmem[UR4+0x100], R40 ;  /* 0x00010028000079ed */ /* 0x0005e40008240004 */
[----:B------:R-:W-:Y:S05]  /*da80*/  @!P0 BRA `(.L_x_173) ;  /* 0x0000000000408947 */ /* 0x000fea0003800000 */
[----:B------:R-:W-:Y:S01]  /*da90*/  MOV R14, 0x8 ;  /* 0x00000008000e7802 */ /* 0x000fe20000000f00 */
[----:B------:R-:W3:Y:S01]  /*daa0*/  LDCU.64 UR8, c[0x4][0xb0] ;  /* 0x01001600ff0877ac */ /* 0x000ee20008000a00 */
[----:B------:R-:W-:Y:S02]  /*dab0*/  HFMA2 R12, -RZ, RZ, 0, 5.9604644775390625e-08 ;  /* 0x00000001ff0c7431 */ /* 0x000fe400000001ff */
[----:B------:R-:W-:Y:S01]  /*dac0*/  IMAD.MOV.U32 R8, RZ, RZ, 0x192 ;  /* 0x00000192ff087424 */ /* 0x000fe200078e00ff */
[----:B------:R-:W4:Y:S01]  /*dad0*/  LDCU.64 UR6, c[0x4][0xb8] ;  /* 0x01001700ff0677ac */ /* 0x000f220008000a00 */
[----:B------:R-:W1:Y:S01]  /*dae0*/  LDC.64 R14, c[0x4][R14] ;  /* 0x010000000e0e7b82 */ /* 0x000e620000000a00 */
[----:B------:R-:W-:Y:S01]  /*daf0*/  IMAD.MOV.U32 R13, RZ, RZ, RZ ;  /* 0x000000ffff0d7224 */ /* 0x000fe200078e00ff */
[----:B------:R-:W5:Y:S01]  /*db00*/  LDCU.64 UR4, c[0x4][0x30] ;  /* 0x01000600ff0477ac */ /* 0x000f620008000a00 */
[----:B---3--:R-:W-:Y:S01]  /*db10*/  IMAD.U32 R4, RZ, RZ, UR8 ;  /* 0x00000008ff047e24 */ /* 0x008fe2000f8e00ff */
[----:B------:R-:W-:Y:S01]  /*db20*/  MOV R5, UR9 ;  /* 0x0000000900057c02 */ /* 0x000fe20008000f00 */
[----:B----4-:R-:W-:Y:S01]  /*db30*/  IMAD.U32 R6, RZ, RZ, UR6 ;  /* 0x00000006ff067e24 */ /* 0x010fe2000f8e00ff */
[----:B------:R-:W-:Y:S01]  /*db40*/  MOV R7, UR7 ;  /* 0x0000000700077c02 */ /* 0x000fe20008000f00 */
[----:B-----5:R-:W-:Y:S01]  /*db50*/  IMAD.U32 R10, RZ, RZ, UR4 ;  /* 0x00000004ff0a7e24 */ /* 0x020fe2000f8e00ff */
[----:B------:R-:W-:-:S02]  /*db60*/  MOV R11, UR5 ;  /* 0x00000005000b7c02 */ /* 0x000fc40008000f00 */
[----:B------:R-:W-:-:S07]  /*db70*/  LEPC R20, `(.L_x_173) ;  /* 0x000000001014794e */ /* 0x000fce0000000000 */
[----:B-12---:R-:W-:Y:S05]  /*db80*/  CALL.ABS.NOINC R14 ;  /* 0x000000000e007343 */ /* 0x006fea0003c00000 */
.L_x_173:
[----:B------:R-:W-:Y:S05]  /*db90*/  WARPSYNC.ALL ;  /* 0x0000000000007948 */ /* 0x000fea0003800000 */
[----:B------:R-:W-:Y:S02]  /*dba0*/  R2UR UR4, R22 ;  /* 0x00000000160472ca */ /* 0x000fe400000e0000 */
[----:B------:R-:W-:Y:S02]  /*dbb0*/  ISETP.NE.AND P0, PT, R74, R79, PT ;  /* 0x0000004f4a00720c */ /* 0x000fe40003f05270 */
[----:B------:R-:W-:-:S09]  /*dbc0*/  FSETP.NEU.AND P1, PT, R76, 1, PT ;  /* 0x3f8000004c00780b */ /* 0x000fd20003f2d000 */
[----:B--2---:R-:W2:Y:S04]  /*dbd0*/  LDTM.x16 R40, tmem[UR4+0x120] ;  /* 0x00012004002879ee */ /* 0x004ea80008240000 */
        /* <DEDUP_REMOVED lines=25> */
.L_x_174:
        /* <DEDUP_REMOVED lines=22> */
.L_x_175:
        /* <DEDUP_REMOVED lines=30> */
.L_x_176:
        /* <DEDUP_REMOVED lines=22> */
.L_x_177:
        /* <DEDUP_REMOVED lines=30> */
.L_x_178:
        /* <DEDUP_REMOVED lines=22> */
.L_x_179:
        /* <DEDUP_REMOVED lines=30> */
.L_x_180:
        /* <DEDUP_REMOVED lines=22> */
.L_x_181:
        /* <DEDUP_REMOVED lines=30> */
.L_x_182:
        /* <DEDUP_REMOVED lines=22> */
.L_x_183:
        /* <DEDUP_REMOVED lines=30> */
.L_x_184:
        /* <DEDUP_REMOVED lines=22> */
.L_x_185:
[----:B------:R-:W-:Y:S01]  /*ef10*/  ISETP.NE.AND P0, PT, R74, R79, PT ;  /* 0x0000004f4a00720c */ /* 0x000fe20003f05270 */
[----:B------:R-:W-:Y:S05]  /*ef20*/  WARPSYNC.ALL ;  /* 0x0000000000007948 */ /* 0x000fea0003800000 */
[----:B------:R-:W-:-:S13]  /*ef30*/  FSETP.NEU.AND P1, PT, R76, 1, PT ;  /* 0x3f8000004c00780b */ /* 0x000fda0003f2d000 */
[C---:B------:R-:W-:Y:S02]  /*ef40*/  @P1 FMUL2 R24, R76.reuse.F32, R24.F32x2.HI_LO ;  /* 0x000000184c18124a */ /* 0x040fe40000040000 */
[C---:B------:R-:W-:Y:S02]  /*ef50*/  @P1 FMUL2 R26, R76.reuse.F32, R26.F32x2.HI_LO ;  /* 0x0000001a4c1a124a */ /* 0x040fe40000040000 */
[C---:B------:R-:W-:Y:S02]  /*ef60*/  @P1 FMUL2 R28, R76.reuse.F32, R28.F32x2.HI_LO ;  /* 0x0000001c4c1c124a */ /* 0x040fe40000040000 */
[C---:B------:R-:W-:Y:S02]  /*ef70*/  @P1 FMUL2 R30, R76.reuse.F32, R30.F32x2.HI_LO ;  /* 0x0000001e4c1e124a */ /* 0x040fe40000040000 */
[C---:B------:R-:W-:Y:S02]  /*ef80*/  @P1 FMUL2 R32, R76.reuse.F32, R32.F32x2.HI_LO ;  /* 0x000000204c20124a */ /* 0x040fe40000040000 */
[----:B------:R-:W-:-:S02]  /*ef90*/  @P1 FMUL2 R34, R76.F32, R34.F32x2.HI_LO ;  /* 0x000000224c22124a */ /* 0x000fc40000040000 */
[C---:B------:R-:W-:Y:S02]  /*efa0*/  @P1 FMUL2 R36, R76.reuse.F32, R36.F32x2.HI_LO ;  /* 0x000000244c24124a */ /* 0x040fe40000040000 */
[----:B------:R-:W-:Y:S01]  /*efb0*/  @P1 FMUL2 R38, R76.F32, R38.F32x2.HI_LO ;  /* 0x000000264c26124a */ /* 0x000fe20000040000 */
[----:B------:R-:W-:Y:S06]  /*efc0*/  @!P0 BRA `(.L_x_186) ;  /* 0x0000000000408947 */ /* 0x000fec0003800000 */
        /* <DEDUP_REMOVED lines=16> */
.L_x_186:
[----:B------:R-:W-:Y:S05]  /*f0d0*/  WARPSYNC.ALL ;  /* 0x0000000000007948 */ /* 0x000fea0003800000 */
[----:B------:R-:W-:Y:S02]  /*f0e0*/  R2UR UR4, R22 ;  /* 0x00000000160472ca */ /* 0x000fe400000e0000 */
[----:B------:R-:W-:-:S11]  /*f0f0*/  ISETP.NE.AND P0, PT, R74, R65, PT ;  /* 0x000000414a00720c */ /* 0x000fd60003f05270 */
[----:B------:R3:W-:Y:S02]  /*f100*/  STTM.x16 tmem[UR4+0x170], R24 ;  /* 0x00017018000079ed */ /* 0x0007e40008240004 */
[----:B------:R-:W-:Y:S05]  /*f110*/  @!P0 BRA `(.L_x_187) ;  /* 0x0000000000408947 */ /* 0x000fea0003800000 */
[----:B------:R-:W-:Y:S01]  /*f120*/  MOV R14, 0x8 ;  /* 0x00000008000e7802 */ /* 0x000fe20000000f00 */
[----:B------:R-:W4:Y:S01]  /*f130*/  LDCU.64 UR8, c[0x4][0xb0] ;  /* 0x01001600ff0877ac */ /* 0x000f220008000a00 */
[----:B------:R-:W-:Y:S02]  /*f140*/  HFMA2 R12, -RZ, RZ, 0, 5.9604644775390625e-08 ;  /* 0x00000001ff0c7431 */ /* 0x000fe400000001ff */
[----:B------:R-:W-:Y:S01]  /*f150*/  IMAD.MOV.U32 R8, RZ, RZ, 0x192 ;  /* 0x00000192ff087424 */ /* 0x000fe200078e00ff */
[----:B------:R-:W5:Y:S01]  /*f160*/  LDCU.64 UR6, c[0x4][0xb8] ;  /* 0x01001700ff0677ac */ /* 0x000f620008000a00 */
[----:B------:R-:W1:Y:S01]  /*f170*/  LDC.64 R14, c[0x4][R14] ;  /* 0x010000000e0e7b82 */ /* 0x000e620000000a00 */
[----:B------:R-:W-:Y:S01]  /*f180*/  IMAD.MOV.U32 R13, RZ, RZ, RZ ;  /* 0x000000ffff0d7224 */ /* 0x000fe200078e00ff */
[----:B------:R-:W2:Y:S01]  /*f190*/  LDCU.64 UR4, c[0x4][0x30] ;  /* 0x01000600ff0477ac */ /* 0x000ea20008000a00 */
[----:B----4-:R-:W-:Y:S01]  /*f1a0*/  IMAD.U32 R4, RZ, RZ, UR8 ;  /* 0x00000008ff047e24 */ /* 0x010fe2000f8e00ff */
[----:B------:R-:W-:Y:S01]  /*f1b0*/  MOV R5, UR9 ;  /* 0x0000000900057c02 */ /* 0x000fe20008000f00 */
[----:B-----5:R-:W-:Y:S01]  /*f1c0*/  IMAD.U32 R6, RZ, RZ, UR6 ;  /* 0x00000006ff067e24 */ /* 0x020fe2000f8e00ff */
[----:B------:R-:W-:Y:S01]  /*f1d0*/  MOV R7, UR7 ;  /* 0x0000000700077c02 */ /* 0x000fe20008000f00 */
[----:B--2---:R-:W-:Y:S01]  /*f1e0*/  IMAD.U32 R10, RZ, RZ, UR4 ;  /* 0x00000004ff0a7e24 */ /* 0x004fe2000f8e00ff */
[----:B------:R-:W-:-:S02]  /*f1f0*/  MOV R11, UR5 ;  /* 0x00000005000b7c02 */ /* 0x000fc40008000f00 */
[----:B------:R-:W-:-:S07]  /*f200*/  LEPC R20, `(.L_x_187) ;  /* 0x000000001014794e */ /* 0x000fce0000000000 */
[----:B-1-3--:R-:W-:Y:S05]  /*f210*/  CALL.ABS.NOINC R14 ;  /* 0x000000000e007343 */ /* 0x00afea0003c00000 */
.L_x_187:
[----:B------:R-:W-:Y:S01]  /*f220*/  ISETP.NE.AND P0, PT, R74, R77, PT ;  /* 0x0000004d4a00720c */ /* 0x000fe20003f05270 */
[----:B------:R-:W-:-:S12]  /*f230*/  WARPSYNC.ALL ;  /* 0x0000000000007948 */ /* 0x000fd80003800000 */
        /* <DEDUP_REMOVED lines=17> */
.L_x_188:
[----:B------:R-:W-:Y:S05]  /*f350*/  WARPSYNC.ALL ;  /* 0x0000000000007948 */ /* 0x000fea0003800000 */
[----:B------:R-:W-:Y:S02]  /*f360*/  R2UR UR4, R22 ;  /* 0x00000000160472ca */ /* 0x000fe400000e0000 */
[----:B------:R-:W-:-:S11]  /*f370*/  ISETP.NE.AND P0, PT, R74, R64, PT ;  /* 0x000000404a00720c */ /* 0x000fd60003f05270 */
[----:B------:R4:W-:Y:S02]  /*f380*/  STTM.x16 tmem[UR4+0x180], R0 ;  /* 0x00018000000079ed */ /* 0x0009e40008240004 */
[----:B------:R-:W-:Y:S05]  /*f390*/  @!P0 BRA `(.L_x_189) ;  /* 0x0000000000408947 */ /* 0x000fea0003800000 */
[----:B----4-:R-:W-:Y:S01]  /*f3a0*/  MOV R14, 0x8 ;  /* 0x00000008000e7802 */ /* 0x010fe20000000f00 */
        /* <DEDUP_REMOVED lines=15> */
.L_x_189:
[----:B------:R-:W-:Y:S01]  /*f4a0*/  ISETP.NE.AND P0, PT, R74, R65, PT ;  /* 0x000000414a00720c */ /* 0x000fe20003f05270 */
[----:B------:R-:W-:-:S12]  /*f4b0*/  WARPSYNC.ALL ;  /* 0x0000000000007948 */ /* 0x000fd80003800000 */
        /* <DEDUP_REMOVED lines=17> */
.L_x_190:
[----:B------:R-:W-:Y:S05]  /*f5d0*/  WARPSYNC.ALL ;  /* 0x0000000000007948 */ /* 0x000fea0003800000 */
[----:B------:R-:W-:Y:S02]  /*f5e0*/  R2UR UR4, R22 ;  /* 0x00000000160472ca */ /* 0x000fe400000e0000 */
[----:B------:R-:W-:-:S11]  /*f5f0*/  ISETP.NE.AND P0, PT, R74, R63, PT ;  /* 0x0000003f4a00720c */ /* 0x000fd60003f05270 */
[----:B------:R1:W-:Y:S02]  /*f600*/  STTM.x16 tmem[UR4+0x190], R0 ;  /* 0x00019000000079ed */ /* 0x0003e40008240004 */
[----:B------:R-:W-:Y:S05]  /*f610*/  @!P0 BRA `(.L_x_191) ;  /* 0x0000000000408947 */ /* 0x000fea0003800000 */
[----:B-1--4-:R-:W-:Y:S01]  /*f620*/  MOV R14, 0x8 ;  /* 0x00000008000e7802 */ /* 0x012fe20000000f00 */
[----:B------:R-:W1:Y:S01]  /*f630*/  LDCU.64 UR8, c[0x4][0xb0] ;  /* 0x01001600ff0877ac */ /* 0x000e620008000a00 */
[----:B------:R-:W-:Y:S02]  /*f640*/  HFMA2 R12, -RZ, RZ, 0, 5.9604644775390625e-08 ;  /* 0x00000001ff0c7431 */ /* 0x000fe400000001ff */
[----:B------:R-:W-:Y:S01]  /*f650*/  IMAD.MOV.U32 R8, RZ, RZ, 0x192 ;  /* 0x00000192ff087424 */ /* 0x000fe200078e00ff */
[----:B------:R-:W4:Y:S01]  /*f660*/  LDCU.64 UR6, c[0x4][0xb8] ;  /* 0x01001700ff0677ac */ /* 0x000f220008000a00 */
[----:B------:R-:W2:Y:S01]  /*f670*/  LDC.64 R14, c[0x4][R14] ;  /* 0x010000000e0e7b82 */ /* 0x000ea20000000a00 */
[----:B------:R-:W-:Y:S01]  /*f680*/  IMAD.MOV.U32 R13, RZ, RZ, RZ ;  /* 0x000000ffff0d7224 */ /* 0x000fe200078e00ff */
[----:B------:R-:W5:Y:S01]  /*f690*/  LDCU.64 UR4, c[0x4][0x30] ;  /* 0x01000600ff0477ac */ /* 0x000f620008000a00 */
[----:B-1----:R-:W-:Y:S01]  /*f6a0*/  IMAD.U32 R4, RZ, RZ, UR8 ;  /* 0x00000008ff047e24 */ /* 0x002fe2000f8e00ff */
[----:B------:R-:W-:Y:S01]  /*f6b0*/  MOV R5, UR9 ;  /* 0x0000000900057c02 */ /* 0x000fe20008000f00 */
[----:B----4-:R-:W-:Y:S01]  /*f6c0*/  IMAD.U32 R6, RZ, RZ, UR6 ;  /* 0x00000006ff067e24 */ /* 0x010fe2000f8e00ff */
[----:B------:R-:W-:Y:S01]  /*f6d0*/  MOV R7, UR7 ;  /* 0x0000000700077c02 */ /* 0x000fe20008000f00 */
[----:B-----5:R-:W-:Y:S01]  /*f6e0*/  IMAD.U32 R10, RZ, RZ, UR4 ;  /* 0x00000004ff0a7e24 */ /* 0x020fe2000f8e00ff */
[----:B------:R-:W-:-:S02]  /*f6f0*/  MOV R11, UR5 ;  /* 0x00000005000b7c02 */ /* 0x000fc40008000f00 */
[----:B------:R-:W-:-:S07]  /*f700*/  LEPC R20, `(.L_x_191) ;  /* 0x000000001014794e */ /* 0x000fce0000000000 */
[----:B--23--:R-:W-:Y:S05]  /*f710*/  CALL.ABS.NOINC R14 ;  /* 0x000000000e007343 */ /* 0x00cfea0003c00000 */
.L_x_191:
[----:B------:R-:W-:Y:S01]  /*f720*/  ISETP.NE.AND P0, PT, R74, R64, PT ;  /* 0x000000404a00720c */ /* 0x000fe20003f05270 */
[----:B------:R-:W-:-:S12]  /*f730*/  WARPSYNC.ALL ;  /* 0x0000000000007948 */ /* 0x000fd80003800000 */
        /* <DEDUP_REMOVED lines=17> */
.L_x_192:
[----:B---3--:R-:W-:Y:S01]  /*f850*/  SHF.R.U32.HI R25, RZ, 0x15, R62 ;  /* 0x00000015ff197819 */ /* 0x008fe2000001163e */
[----:B------:R-:W-:Y:S05]  /*f860*/  WARPSYNC.ALL ;  /* 0x0000000000007948 */ /* 0x000fea0003800000 */
[----:B------:R-:W-:Y:S02]  /*f870*/  R2UR UR4, R22 ;  /* 0x00000000160472ca */ /* 0x000fe400000e0000 */
[----:B------:R-:W-:-:S11]  /*f880*/  ISETP.NE.AND P0, PT, R74, R25, PT ;  /* 0x000000194a00720c */ /* 0x000fd60003f05270 */
[----:B------:R3:W-:Y:S02]  /*f890*/  STTM.x16 tmem[UR4+0x1a0], R0 ;  /* 0x0001a000000079ed */ /* 0x0007e40008240004 */
[----:B------:R-:W-:Y:S05]  /*f8a0*/  @!P0 BRA `(.L_x_193) ;  /* 0x0000000000408947 */ /* 0x000fea0003800000 */
[----:B-1-34-:R-:W-:Y:S01]  /*f8b0*/  MOV R14, 0x8 ;  /* 0x00000008000e7802 */ /* 0x01afe20000000f00 */
[----:B------:R-:W1:Y:S01]  /*f8c0*/  LDCU.64 UR8, c[0x4][0xb0] ;  /* 0x01001600ff0877ac */ /* 0x000e620008000a00 */
[----:B------:R-:W-:Y:S02]  /*f8d0*/  HFMA2 R12, -RZ, RZ, 0, 5.9604644775390625e-08 ;  /* 0x00000001ff0c7431 */ /* 0x000fe400000001ff */
[----:B------:R-:W-:Y:S01]  /*f8e0*/  IMAD.MOV.U32 R8, RZ, RZ, 0x192 ;  /* 0x00000192ff087424 */ /* 0x000fe200078e00ff */
[----:B------:R-:W3:Y:S01]  /*f8f0*/  LDCU.64 UR6, c[0x4][0xb8] ;  /* 0x01001700ff0677ac */ /* 0x000ee20008000a00 */
[----:B------:R-:W4:Y:S01]  /*f900*/  LDC.64 R14, c[0x4][R14] ;  /* 0x010000000e0e7b82 */ /* 0x000f220000000a00 */
[----:B------:R-:W-:Y:S01]  /*f910*/  IMAD.MOV.U32 R13, RZ, RZ, RZ ;  /* 0x000000ffff0d7224 */ /* 0x000fe200078e00ff */
[----:B------:R-:W5:Y:S01]  /*f920*/  LDCU.64 UR4, c[0x4][0x30] ;  /* 0x01000600ff0477ac */ /* 0x000f620008000a00 */
[----:B-1----:R-:W-:Y:S01]  /*f930*/  IMAD.U32 R4, RZ, RZ, UR8 ;  /* 0x00000008ff047e24 */ /* 0x002fe2000f8e00ff */
[----:B------:R-:W-:Y:S01]  /*f940*/  MOV R5, UR9 ;  /* 0x0000000900057c02 */ /* 0x000fe20008000f00 */
[----:B---3--:R-:W-:Y:S01]  /*f950*/  IMAD.U32 R6, RZ, RZ, UR6 ;  /* 0x00000006ff067e24 */ /* 0x008fe2000f8e00ff */
[----:B------:R-:W-:Y:S01]  /*f960*/  MOV R7, UR7 ;  /* 0x0000000700077c02 */ /* 0x000fe20008000f00 */
[----:B-----5:R-:W-:Y:S01]  /*f970*/  IMAD.U32 R10, RZ, RZ, UR4 ;  /* 0x00000004ff0a7e24 */ /* 0x020fe2000f8e00ff */
[----:B------:R-:W-:-:S02]  /*f980*/  MOV R11, UR5 ;  /* 0x00000005000b7c02 */ /* 0x000fc40008000f00 */
[----:B------:R-:W-:-:S07]  /*f990*/  LEPC R20, `(.L_x_193) ;  /* 0x000000001014794e */ /* 0x000fce0000000000 */
[----:B--2-4-:R-:W-:Y:S05]  /*f9a0*/  CALL.ABS.NOINC R14 ;  /* 0x000000000e007343 */ /* 0x014fea0003c00000 */
.L_x_193:
[----:B------:R-:W-:Y:S01]  /*f9b0*/  ISETP.NE.AND P0, PT, R74, R63, PT ;  /* 0x0000003f4a00720c */ /* 0x000fe20003f05270 */
[----:B------:R-:W-:-:S12]  /*f9c0*/  WARPSYNC.ALL ;  /* 0x0000000000007948 */ /* 0x000fd80003800000 */
        /* <DEDUP_REMOVED lines=17> */
.L_x_194:
        /* <DEDUP_REMOVED lines=21> */
.L_x_195:
        /* <DEDUP_REMOVED lines=19> */
.L_x_196:
        /* <DEDUP_REMOVED lines=21> */
.L_x_197:
        /* <DEDUP_REMOVED lines=19> */
.L_x_198:
        /* <DEDUP_REMOVED lines=21> */
.L_x_199:
        /* <DEDUP_REMOVED lines=19> */
.L_x_200:
        /* <DEDUP_REMOVED lines=21> */
.L_x_201:
[----:B------:R-:W-:Y:S05]  /*103b0*/  WARPSYNC.ALL ;  /* 0x0000000000007948 */ /* 0x000fea0003800000 */
[----:B------:R-:W-:-:S13]  /*103c0*/  R2UR UR4, R22 ;  /* 0x00000000160472ca */ /* 0x000fda00000e0000 */
[----:B------:R1:W-:Y:S02]  /*103d0*/  STTM.x16 tmem[UR4+0x1f0], R0 ;  /* 0x0001f000000079ed */ /* 0x0003e40008240004 */
.L_x_169:
[----:B------:R-:W-:-:S09]  /*103e0*/  UISETP.NE.AND UP0, UPT, UR44, URZ, UPT ;  /* 0x000000ff2c00728c */ /* 0x000fd2000bf05270 */
[----:B------:R-:W-:Y:S05]  /*103f0*/  BRA.U !UP0, `(.L_x_202) ;  /* 0x0000000108047547 */ /* 0x000fea000b800000 */
[----:B------:R-:W-:Y:S05]  /*10400*/  BPT.TRAP 0x1 ;  /* 0x000000040000795c */ /* 0x000fea0000300000 */
.L_x_202:
[----:B------:R-:W-:Y:S02]  /*10410*/  UIADD3 UR4, UPT, UPT, UR36, 0x38088, URZ ;  /* 0x0003808824047890 */ /* 0x000fe4000fffe0ff */
[----:B------:R-:W-:Y:S02]  /*10420*/  UISETP.NE.AND UP0, UPT, UR41, URZ, UPT ;  /* 0x000000ff2900728c */ /* 0x000fe4000bf05270 */
[----:B------:R-:W-:Y:S02]  /*10430*/  UPRMT UR4, UR49, 0x654, UR4 ;  /* 0x0000065431047896 */ /* 0x000fe40008000004 */
[----:B------:R-:W-:-:S07]  /*10440*/  ULOP3.LUT UR37, UR45, 0x1, URZ, 0x3c, !UPT ;  /* 0x000000012d257892 */ /* 0x000fce000f8e3cff */
[----:B------:R-:W-:Y:S01]  /*10450*/  SYNCS.ARRIVE.TRANS64.RED.A1T0 RZ, [UR4], RZ ;  /* 0x000000ffffff79a7 */ /* 0x000fe20008100404 */
[----:B------:R-:W1:Y:S01]  /*10460*/  FENCE.VIEW.ASYNC.T ;  /* 0x00000000000073c6 */ /* 0x000e620000000200 */
[----:B------:R-:W-:Y:S05]  /*10470*/  BRA.U UP0, `(.L_x_203) ;  /* 0x0000000100087547 */ /* 0x000fea000b800000 */
[----:B------:R-:W-:Y:S05]  /*10480*/  BPT.TRAP 0x1 ;  /* 0x000000040000795c */ /* 0x000fea0000300000 */
[----:B------:R-:W-:Y:S05]  /*10490*/  BPT.TRAP 0x1 ;  /* 0x000000040000795c */ /* 0x000fea0000300000 */
.L_x_203:
[----:B------:R-:W-:Y:S02]  /*104a0*/  UIADD3 UR4, UPT, UPT, UR36, 0x380a0, URZ ;  /* 0x000380a024047890 */ /* 0x000fe4000fffe0ff */
[----:B------:R-:W-:Y:S02]  /*104b0*/  UISETP.NE.AND UP0, UPT, UR44, URZ, UPT ;  /* 0x000000ff2c00728c */ /* 0x000fe4000bf05270 */
[----:B------:R-:W-:-:S09]  /*104c0*/  UPRMT UR4, UR49, 0x654, UR4 ;  /* 0x0000065431047896 */ /* 0x000fd20008000004 */
[----:B-1----:R-:W-:Y:S01]  /*104d0*/  SYNCS.ARRIVE.TRANS64.RED.A1T0 RZ, [UR4], RZ ;  /* 0x000000ffffff79a7 */ /* 0x002fe20008100404 */
[----:B------:R-:W-:Y:S05]  /*104e0*/  BRA.U !UP0, `(.L_x_204) ;  /* 0x0000000108047547 */ /* 0x000fea000b800000 */
[----:B------:R-:W-:Y:S05]  /*104f0*/  BPT.TRAP 0x1 ;  /* 0x000000040000795c */ /* 0x000fea0000300000 */
.L_x_204:
[----:B---34-:R-:W-:Y:S02]  /*10500*/  IMAD.U32 R3, RZ, RZ, UR37 ;  /* 0x00000025ff037e24 */ /* 0x018fe4000f8e00ff */
[----:B------:R-:W-:-:S03]  /*10510*/  VIADD R5, R22, 0x80 ;  /* 0x0000008016057836 */ /* 0x000fc60000000000 */
[----:B------:R-:W-:Y:S02]  /*10520*/  SHF.L.U32 R3, R3, 0x1f, RZ ;  /* 0x0000001f03037819 */ /* 0x000fe400000006ff */
[----:B------:R-:W-:Y:S02]  /*10530*/  SHF.R.U32.HI R5, RZ, 0x15, R5 ;  /* 0x00000015ff057819 */ /* 0x000fe40000011605 */
[----:B------:R-:W1:Y:S02]  /*10540*/  SYNCS.PHASECHK.TRANS64.TRYWAIT P1, [UR36+0x38080], R3 ;  /* 0x03808003ff0075a7 */ /* 0x000e640008021124 */
[----:B------:R-:W-:Y:S01]  /*10550*/  ISETP.NE.AND P0, PT, R74, R5, PT ;  /* 0x000000054a00720c */ /* 0x000fe20003f05270 */
[----:B-1----:R-:W-:-:S12]  /*10560*/  @!P1 BRA `(.L_x_205) ;  /* 0x0000016000149947 */ /* 0x002fd80003800000 */
.L_x_454:
        /* <DEDUP_REMOVED lines=17> */
.L_x_206:
[----:B------:R-:W-:Y:S05]  /*10680*/  WARPSYNC.ALL ;  /* 0x0000000000007948 */ /* 0x000fea0003800000 */
[----:B------:R-:W-:Y:S01]  /*10690*/  R2UR UR4, R22 ;  /* 0x00000000160472ca */ /* 0x000fe200000e0000 */
[----:B------:R-:W-:Y:S01]  /*106a0*/  UISETP.NE.AND UP0, UPT, UR41, URZ, UPT ;  /* 0x000000ff2900728c */ /* 0x000fe2000bf05270 */
[----:B------:R-:W-:Y:S01]  /*106b0*/  PLOP3.LUT P0, PT, PT, PT, PT, 0x80, 0x8 ;  /* 0x000000000008781c */ /* 0x000fe20003f0f070 */
[----:B------:R-:W-:-:S10]  /*106c0*/  IMAD.MOV.U32 R76, RZ, RZ, 0x3f800000 ;  /* 0x3f800000ff4c7424 */ /* 0x000fd400078e00ff */
[----:B------:R-:W3:Y:S02]  /*106d0*/  LDTM.x2 R4, tmem[UR4+0x80] ;  /* 0x00008004000479ee */ /* 0x000ee400080c0000 */
[----:B---3--:R-:W-:-:S13]  /*106e0*/  FSETP.NEU.AND P2, PT, R4, R5, PT ;  /* 0x000000050400720b */ /* 0x008fda0003f4d000 */
        /* <DEDUP_REMOVED lines=11> */
.L_x_207:
[----:B------:R-:W-:Y:S01]  /*107a0*/  IMAD.U32 R3, RZ, RZ, UR38 ;  /* 0x00000026ff037e24 */ /* 0x000fe2000f8e00ff */
[----:B------:R-:W-:-:S04]  /*107b0*/  FSETP.NEU.AND P1, PT, R76, 1, PT ;  /* 0x3f8000004c00780b */ /* 0x000fc80003f2d000 */
[----:B------:R-:W-:-:S04]  /*107c0*/  SHF.L.U32 R3, R3, 0x1f, RZ ;  /* 0x0000001f03037819 */ /* 0x000fc800000006ff */
[----:B------:R-:W1:Y:S02]  /*107d0*/  SYNCS.PHASECHK.TRANS64.TRYWAIT P0, [UR36+0x38098], R3 ;  /* 0x03809803ff0075a7 */ /* 0x000e640008001124 */
[----:B-1----:R-:W-:Y:S05]  /*107e0*/  @!P0 BRA `(.L_x_208) ;  /* 0x0000015c008c8947 */ /* 0x002fea0003800000 */
.L_x_455:
[----:B------:R-:W-:-:S13]  /*107f0*/  VOTE.ANY P1, P1 ;  /* 0x0000000000ff7806 */ /* 0x000fda0000820100 */
[----:B------:R-:W-:Y:S05]  /*10800*/  @!P1 BRA `(.L_x_209) ;  /* 0x0000002c00889947 */ /* 0x000fea0003800000 */
[----:B------:R-:W-:-:S04]  /*10810*/  SHF.R.U32.HI R77, RZ, 0x15, R73 ;  /* 0x00000015ff4d7819 */ /* 0x000fc80000011649 */
[----:B------:R-:W-:-:S13]  /*10820*/  ISETP.NE.AND P0, PT, R74, R77, PT ;  /* 0x0000004d4a00720c */ /* 0x000fda0003f05270 */
        /* <DEDUP_REMOVED lines=17> */
.L_x_210:
[----:B------:R-:W-:Y:S05]  /*10940*/  WARPSYNC.ALL ;  /* 0x0000000000007948 */ /* 0x000fea0003800000 */
[----:B------:R-:W-:Y:S02]  /*10950*/  R2UR UR4, R22 ;  /* 0x00000000160472ca */ /* 0x000fe400000e0000 */
[----:B------:R-:W-:-:S11]  /*10960*/  ISETP.NE.AND P0, PT, R74, R65, PT ;  /* 0x000000414a00720c */ /* 0x000fd60003f05270 */
[----:B--2---:R-:W2:Y:S02]  /*10970*/  LDTM.x16 R40, tmem[UR4+0x180] ;  /* 0x00018004002879ee */ /* 0x004ea40008240000 */
        /* <DEDUP_REMOVED lines=17> */
.L_x_211:
        /* <DEDUP_REMOVED lines=30> */
.L_x_212:
        /* <DEDUP_REMOVED lines=21> */
.L_x_213:
        /* <DEDUP_REMOVED lines=30> */
.L_x_214:
        /* <DEDUP_REMOVED lines=21> */
.L_x_215:
        /* <DEDUP_REMOVED lines=30> */
.L_x_216:
        /* <DEDUP_REMOVED lines=22> */
.L_x_217:
        /* <DEDUP_REMOVED lines=30> */
.L_x_218:
        /* <DEDUP_REMOVED lines=21> */
.L_x_219:
        /* <DEDUP_REMOVED lines=30> */
.L_x_220:
        /* <DEDUP_REMOVED lines=21> */
.L_x_221:
        /* <DEDUP_REMOVED lines=30> */
.L_x_222:
        /* <DEDUP_REMOVED lines=21> */
.L_x_223:
        /* <DEDUP_REMOVED lines=30> */
.L_x_224:
        /* <DEDUP_REMOVED lines=22> */
.L_x_225:
        /* <DEDUP_REMOVED lines=28> */
.L_x_226:
[----:B--2---:R-:W-:Y:S01]  /*122c0*/  SHF.R.U32.HI R41, RZ, 0x15, R57 ;  /* 0x00000015ff297819 */ /* 0x004fe20000011639 */
        /* <DEDUP_REMOVED lines=21> */
.L_x_227:
[----:B------:R-:W-:Y:S01]  /*12420*/  ISETP.NE.AND P0, PT, R74, R77, PT ;  /* 0x0000004d4a00720c */ /* 0x000fe20003f05270 */
[----:B------:R-:W-:-:S12]  /*12430*/  WARPSYNC.ALL ;  /* 0x0000000000007948 */ /* 0x000fd80003800000 */
        /* <DEDUP_REMOVED lines=17> */
.L_x_228:
[----:B--2---:R-:W-:Y:S01]  /*12550*/  SHF.R.U32.HI R25, RZ, 0x15, R56 ;  /* 0x00000015ff197819 */ /* 0x004fe20000011638 */
[----:B------:R-:W-:Y:S05]  /*12560*/  WARPSYNC.ALL ;  /* 0x0000000000007948 */ /* 0x000fea0003800000 */
[----:B------:R-:W-:Y:S02]  /*12570*/  R2UR UR4, R22 ;  /* 0x00000000160472ca */ /* 0x000fe400000e0000 */
[----:B------:R-:W-:-:S11]  /*12580*/  ISETP.NE.AND P0, PT, R74, R25, PT ;  /* 0x000000194a00720c */ /* 0x000fd60003f05270 */
[----:B------:R2:W-:Y:S02]  /*12590*/  STTM.x16 tmem[UR4+0x200], R0 ;  /* 0x00020000000079ed */ /* 0x0005e40008240004 */
[----:B------:R-:W-:Y:S05]  /*125a0*/  @!P0 BRA `(.L_x_229) ;  /* 0x0000000000408947 */ /* 0x000fea0003800000 */
[----:B--2---:R-:W-:Y:S01]  /*125b0*/  MOV R14, 0x8 ;  /* 0x00000008000e7802 */ /* 0x004fe20000000f00 */
        /* <DEDUP_REMOVED lines=15> */
.L_x_229:
[----:B------:R-:W-:Y:S01]  /*126b0*/  ISETP.NE.AND P0, PT, R74, R41, PT ;  /* 0x000000294a00720c */ /* 0x000fe20003f05270 */
[----:B------:R-:W-:-:S12]  /*126c0*/  WARPSYNC.ALL ;  /* 0x0000000000007948 */ /* 0x000fd80003800000 */
        /* <DEDUP_REMOVED lines=17> */
.L_x_230:
[----:B------:R-:W-:Y:S01]  /*127e0*/  SHF.R.U32.HI R27, RZ, 0x15, R23 ;  /* 0x00000015ff1b7819 */ /* 0x000fe20000011617 */
[----:B------:R-:W-:Y:S05]  /*127f0*/  WARPSYNC.ALL ;  /* 0x0000000000007948 */ /* 0x000fea0003800000 */
[----:B------:R-:W-:Y:S02]  /*12800*/  R2UR UR4, R22 ;  /* 0x00000000160472ca */ /* 0x000fe400000e0000 */
[----:B------:R-:W-:-:S11]  /*12810*/  ISETP.NE.AND P0, PT, R74, R27, PT ;  /* 0x0000001b4a00720c */ /* 0x000fd60003f05270 */
[----:B------:R3:W-:Y:S02]  /*12820*/  STTM.x16 tmem[UR4+0x210], R0 ;  /* 0x00021000000079ed */ /* 0x0007e40008240004 */
[----:B------:R-:W-:Y:S05]  /*12830*/  @!P0 BRA `(.L_x_231) ;  /* 0x0000000000408947 */ /* 0x000fea0003800000 */
[----:B--23--:R-:W-:Y:S01]  /*12840*/  MOV R14, 0x8 ;  /* 0x00000008000e7802 */ /* 0x00cfe20000000f00 */
        /* <DEDUP_REMOVED lines=15> */
.L_x_231:
[----:B------:R-:W-:Y:S01]  /*12940*/  ISETP.NE.AND P0, PT, R74, R25, PT ;  /* 0x000000194a00720c */ /* 0x000fe20003f05270 */
[----:B------:R-:W-:-:S12]  /*12950*/  WARPSYNC.ALL ;  /* 0x0000000000007948 */ /* 0x000fd80003800000 */
        /* <DEDUP_REMOVED lines=17> */
.L_x_232:
[----:B------:R-:W-:Y:S01]  /*12a70*/  SHF.R.U32.HI R25, RZ, 0x15, R19 ;  /* 0x00000015ff197819 */ /* 0x000fe20000011613 */
[----:B------:R-:W-:Y:S05]  /*12a80*/  WARPSYNC.ALL ;  /* 0x0000000000007948 */ /* 0x000fea0003800000 */
[----:B------:R-:W-:Y:S02]  /*12a90*/  R2UR UR4, R22 ;  /* 0x00000000160472ca */ /* 0x000fe400000e0000 */
[----:B------:R-:W-:-:S11]  /*12aa0*/  ISETP.NE.AND P0, PT, R74, R25, PT ;  /* 0x000000194a00720c */ /* 0x000fd60003f05270 */
[----:B------:R4:W-:Y:S02]  /*12ab0*/  STTM.x16 tmem[UR4+0x220], R0 ;  /* 0x00022000000079ed */ /* 0x0009e40008240004 */
[----:B------:R-:W-:Y:S05]  /*12ac0*/  @!P0 BRA `(.L_x_233) ;  /* 0x0000000000408947 */ /* 0x000fea0003800000 */
[----:B--234-:R-:W-:Y:S01]  /*12ad0*/  MOV R14, 0x8 ;  /* 0x00000008000e7802 */ /* 0x01cfe20000000f00 */
        /* <DEDUP_REMOVED lines=15> */
.L_x_233:
[----:B------:R-:W-:Y:S01]  /*12bd0*/  ISETP.NE.AND P0, PT, R74, R27, PT ;  /* 0x0000001b4a00720c */ /* 0x000fe20003f05270 */
[----:B------:R-:W-:-:S12]  /*12be0*/  WARPSYNC.ALL ;  /* 0x0000000000007948 */ /* 0x000fd80003800000 */
        /* <DEDUP_REMOVED lines=17> */
.L_x_234:
[----:B------:R-:W-:Y:S01]  /*12d00*/  SHF.R.U32.HI R27, RZ, 0x15, R18 ;  /* 0x00000015ff1b7819 */ /* 0x000fe20000011612 */
[----:B------:R-:W-:Y:S05]  /*12d10*/  WARPSYNC.ALL ;  /* 0x0000000000007948 */ /* 0x000fea0003800000 */
[----:B------:R-:W-:Y:S02]  /*12d20*/  R2UR UR4, R22 ;  /* 0x00000000160472ca */ /* 0x000fe400000e0000 */
[----:B------:R-:W-:-:S11]  /*12d30*/  ISETP.NE.AND P0, PT, R74, R27, PT ;  /* 0x0000001b4a00720c */ /* 0x000fd60003f05270 */
[----:B------:R1:W-:Y:S02]  /*12d40*/  STTM.x16 tmem[UR4+0x230], R0 ;  /* 0x00023000000079ed */ /* 0x0003e40008240004 */
[----:B------:R-:W-:Y:S05]  /*12d50*/  @!P0 BRA `(.L_x_235) ;  /* 0x0000000000408947 */ /* 0x000fea0003800000 */
[----:B-1234-:R-:W-:Y:S01]  /*12d60*/  MOV R14, 0x8 ;  /* 0x00000008000e7802 */ /* 0x01efe20000000f00 */
[----:B------:R-:W1:Y:S01]  /*12d70*/  LDCU.64 UR8, c[0x4][0xb0] ;  /* 0x01001600ff0877ac */ /* 0x000e620008000a00 */
[----:B------:R-:W-:Y:S02]  /*12d80*/  HFMA2 R12, -RZ, RZ, 0, 5.9604644775390625e-08 ;  /* 0x00000001ff0c7431 */ /* 0x000fe400000001ff */
[----:B------:R-:W-:Y:S01]  /*12d90*/  IMAD.MOV.U32 R8, RZ, RZ, 0x192 ;  /* 0x00000192ff087424 */ /* 0x000fe200078e00ff */
[----:B------:R-:W2:Y:S01]  /*12da0*/  LDCU.64 UR6, c[0x4][0xb8] ;  /* 0x01001700ff0677ac */ /* 0x000ea20008000a00 */
[----:B------:R-:W3:Y:S01]  /*12db0*/  LDC.64 R14, c[0x4][R14] ;  /* 0x010000000e0e7b82 */ /* 0x000ee20000000a00 */
[----:B------:R-:W-:Y:S01]  /*12dc0*/  IMAD.MOV.U32 R13, RZ, RZ, RZ ;  /* 0x000000ffff0d7224 */ /* 0x000fe200078e00ff */
[----:B------:R-:W4:Y:S01]  /*12dd0*/  LDCU.64 UR4, c[0x4][0x30] ;  /* 0x01000600ff0477ac */ /* 0x000f220008000a00 */
[----:B-1----:R-:W-:Y:S01]  /*12de0*/  IMAD.U32 R4, RZ, RZ, UR8 ;  /* 0x00000008ff047e24 */ /* 0x002fe2000f8e00ff */
[----:B------:R-:W-:Y:S01]  /*12df0*/  MOV R5, UR9 ;  /* 0x0000000900057c02 */ /* 0x000fe20008000f00 */
[----:B--2---:R-:W-:Y:S01]  /*12e00*/  IMAD.U32 R6, RZ, RZ, UR6 ;  /* 0x00000006ff067e24 */ /* 0x004fe2000f8e00ff */
[----:B------:R-:W-:Y:S01]  /*12e10*/  MOV R7, UR7 ;  /* 0x0000000700077c02 */ /* 0x000fe20008000f00 */
[----:B----4-:R-:W-:Y:S01]  /*12e20*/  IMAD.U32 R10, RZ, RZ, UR4 ;  /* 0x00000004ff0a7e24 */ /* 0x010fe2000f8e00ff */
[----:B------:R-:W-:-:S02]  /*12e30*/  MOV R11, UR5 ;  /* 0x00000005000b7c02 */ /* 0x000fc40008000f00 */
[----:B------:R-:W-:-:S07]  /*12e40*/  LEPC R20, `(.L_x_235) ;  /* 0x000000001014794e */ /* 0x000fce0000000000 */
[----:B---3--:R-:W-:Y:S05]  /*12e50*/  CALL.ABS.NOINC R14 ;  /* 0x000000000e007343 */ /* 0x008fea0003c00000 */
.L_x_235:
[----:B------:R-:W-:Y:S01]  /*12e60*/  ISETP.NE.AND P0, PT, R74, R25, PT ;  /* 0x000000194a00720c */ /* 0x000fe20003f05270 */
[----:B------:R-:W-:-:S12]  /*12e70*/  WARPSYNC.ALL ;  /* 0x0000000000007948 */ /* 0x000fd80003800000 */
        /* <DEDUP_REMOVED lines=17> */
.L_x_236:
        /* <DEDUP_REMOVED lines=22> */
.L_x_237:
        /* <DEDUP_REMOVED lines=19> */
.L_x_238:
        /* <DEDUP_REMOVED lines=22> */
.L_x_239:
        /* <DEDUP_REMOVED lines=19> */
.L_x_240:
        /* <DEDUP_REMOVED lines=21> */
.L_x_241:
[----:B------:R-:W-:Y:S05]  /*13600*/  WARPSYNC.ALL ;  /* 0x0000000000007948 */ /* 0x000fea0003800000 */
[----:B------:R-:W-:-:S13]  /*13610*/  R2UR UR4, R22 ;  /* 0x00000000160472ca */ /* 0x000fda00000e0000 */
[----:B------:R1:W-:Y:S02]  /*13620*/  STTM.x16 tmem[UR4+0x270], R0 ;  /* 0x00027000000079ed */ /* 0x0003e40008240004 */
.L_x_209:
[----:B------:R-:W-:-:S09]  /*13630*/  UISETP.NE.AND UP0, UPT, UR43, URZ, UPT ;  /* 0x000000ff2b00728c */ /* 0x000fd2000bf05270 */
[----:B------:R-:W-:Y:S05]  /*13640*/  BRA.U !UP0, `(.L_x_242) ;  /* 0x0000000108047547 */ /* 0x000fea000b800000 */
[----:B------:R-:W-:Y:S05]  /*13650*/  BPT.TRAP 0x1 ;  /* 0x000000040000795c */ /* 0x000fea0000300000 */
.L_x_242:
[----:B------:R-:W-:Y:S02]  /*13660*/  UPRMT UR5, UR49, 0x654, UR48 ;  /* 0x0000065431057896 */ /* 0x000fe40008000030 */
[----:B------:R-:W-:-:S07]  /*13670*/  UISETP.NE.AND UP0, UPT, UR41, URZ, UPT ;  /* 0x000000ff2900728c */ /* 0x000fce000bf05270 */
[----:B------:R-:W-:Y:S01]  /*13680*/  SYNCS.ARRIVE.TRANS64.RED.A1T0 RZ, [UR5], RZ ;  /* 0x000000ffffff79a7 */ /* 0x000fe20008100405 */
[----:B------:R-:W1:Y:S01]  /*13690*/  FENCE.VIEW.ASYNC.T ;  /* 0x00000000000073c6 */ /* 0x000e620000000200 */
[----:B------:R-:W-:Y:S05]  /*136a0*/  BRA.U UP0, `(.L_x_243) ;  /* 0x0000000100087547 */ /* 0x000fea000b800000 */
[----:B------:R-:W-:Y:S05]  /*136b0*/  BPT.TRAP 0x1 ;  /* 0x000000040000795c */ /* 0x000fea0000300000 */
[----:B------:R-:W-:Y:S05]  /*136c0*/  BPT.TRAP 0x1 ;  /* 0x000000040000795c */ /* 0x000fea0000300000 */
.L_x_243:
[----:B------:R-:W-:Y:S02]  /*136d0*/  UIADD3 UR4, UPT, UPT, UR36, 0x380a8, URZ ;  /* 0x000380a824047890 */ /* 0x000fe4000fffe0ff */
[----:B------:R-:W-:Y:S02]  /*136e0*/  UISETP.NE.AND UP0, UPT, UR42, URZ, UPT ;  /* 0x000000ff2a00728c */ /* 0x000fe4000bf05270 */
[----:B------:R-:W-:Y:S02]  /*136f0*/  UPRMT UR4, UR49, 0x654, UR4 ;  /* 0x0000065431047896 */ /* 0x000fe40008000004 */
[----:B------:R-:W-:Y:S02]  /*13700*/  ULOP3.LUT UR38, UR38, 0x1, URZ, 0x3c, !UPT ;  /* 0x0000000126267892 */ /* 0x000fe4000f8e3cff */
[----:B------:R-:W-:-:S05]  /*13710*/  ULOP3.LUT UR39, UR39, 0x1, URZ, 0x3c, !UPT ;  /* 0x0000000127277892 */ /* 0x000fca000f8e3cff */
[----:B-1----:R-:W-:Y:S01]  /*13720*/  SYNCS.ARRIVE.TRANS64.RED.A1T0 RZ, [UR4], RZ ;  /* 0x000000ffffff79a7 */ /* 0x002fe20008100404 */
[----:B------:R-:W-:Y:S06]  /*13730*/  BRA.U UP0, `(.L_x_244) ;  /* 0xffffff9d00107547 */ /* 0x000fec000b83ffff */
.L_x_164:
[----:B------:R-:W-:-:S09]  /*13740*/  UISETP.NE.AND UP0, UPT, UR44, URZ, UPT ;  /* 0x000000ff2c00728c */ /* 0x000fd2000bf05270 */
[----:B------:R-:W-:Y:S05]  /*13750*/  BRA.U !UP0, `(.L_x_245) ;  /* 0x0000000108047547 */ /* 0x000fea000b800000 */
[----:B------:R-:W-:Y:S05]  /*13760*/  BPT.TRAP 0x1 ;  /* 0x000000040000795c */ /* 0x000fea0000300000 */
.L_x_245:
[----:B------:R-:W5:Y:S01]  /*13770*/  S2UR UR40, SR_CgaCtaId ;  /* 0x00000000002879c3 */ /* 0x000f620000008800 */
[----:B------:R-:W-:Y:S01]  /*13780*/  UMOV UR36, 0x400 ;  /* 0x0000040000247882 */ /* 0x000fe20000000000 */
[----:B------:R-:W-:Y:S02]  /*13790*/  UISETP.NE.AND UP0, UPT, UR43, URZ, UPT ;  /* 0x000000ff2b00728c */ /* 0x000fe4000bf05270 */
[----:B-----5:R-:W-:-:S04]  /*137a0*/  ULEA UR36, UR40, UR36, 0x18 ;  /* 0x0000002428247291 */ /* 0x020fc8000f8ec0ff */
[----:B------:R-:W-:-:S04]  /*137b0*/  UIADD3 UR37, UPT, UPT, UR36, 0x38088, URZ ;  /* 0x0003808824257890 */ /* 0x000fc8000fffe0ff */
[----:B------:R-:W-:-:S09]  /*137c0*/  UPRMT UR4, UR40, 0x654, UR37 ;  /* 0x0000065428047896 */ /* 0x000fd20008000025 */
[----:B------:R-:W-:Y:S01]  /*137d0*/  SYNCS.ARRIVE.TRANS64.RED.A1T0 RZ, [UR4], RZ ;  /* 0x000000ffffff79a7 */ /* 0x000fe20008100404 */
[----:B------:R-:W-:Y:S05]  /*137e0*/  BRA.U !UP0, `(.L_x_246) ;  /* 0x0000000108047547 */ /* 0x000fea000b800000 */
[----:B------:R-:W-:Y:S05]  /*137f0*/  BPT.TRAP 0x1 ;  /* 0x000000040000795c */ /* 0x000fea0000300000 */
.L_x_246:
[----:B-1234-:R-:W-:-:S04]  /*13800*/  MOV R3, UR39 ;  /* 0x0000002700037c02 */ /* 0x01efc80008000f00 */
[----:B------:R-:W-:-:S04]  /*13810*/  SHF.L.U32 R3, R3, 0x1f, RZ ;  /* 0x0000001f03037819 */ /* 0x000fc800000006ff */
[----:B------:R-:W1:Y:S02]  /*13820*/  SYNCS.PHASECHK.TRANS64.TRYWAIT P0, [UR36+0x38070], R3 ;  /* 0x03807003ff0075a7 */ /* 0x000e640008001124 */
[----:B-1----:R-:W-:Y:S05]  /*13830*/  @!P0 BRA `(.L_x_247) ;  /* 0x0000012c00908947 */ /* 0x002fea0003800000 */
.L_x_456:
[----:B------:R-:W-:Y:S01]  /*13840*/  R2UR UR4, R22 ;  /* 0x00000000160472ca */ /* 0x000fe200000e0000 */
[----:B------:R-:W-:-:S12]  /*13850*/  UISETP.NE.AND UP0, UPT, UR43, URZ, UPT ;  /* 0x000000ff2b00728c */ /* 0x000fd8000bf05270 */
[----:B------:R-:W2:Y:S02]  /*13860*/  LDTM.x2 R24, tmem[UR4] ;  /* 0x00000004001879ee */ /* 0x000ea400080c0000 */
[----:B--2---:R-:W-:Y:S05]  /*13870*/  BRA.U !UP0, `(.L_x_248) ;  /* 0x0000000108047547 */ /* 0x004fea000b800000 */
[----:B------:R-:W-:Y:S05]  /*13880*/  BPT.TRAP 0x1 ;  /* 0x000000040000795c */ /* 0x000fea0000300000 */
.L_x_248:
[----:B------:R-:W-:Y:S01]  /*13890*/  SYNCS.ARRIVE.TRANS64.RED.A1T0 RZ, [UR5], RZ ;  /* 0x000000ffffff79a7 */ /* 0x000fe20008100405 */
[----:B------:R-:W-:-:S09]  /*138a0*/  UISETP.NE.AND UP0, UPT, UR41, URZ, UPT ;  /* 0x000000ff2900728c */ /* 0x000fd2000bf05270 */
[----:B------:R-:W-:Y:S05]  /*138b0*/  BRA.U UP0, `(.L_x_249) ;  /* 0x0000000100047547 */ /* 0x000fea000b800000 */
[----:B------:R-:W-:Y:S05]  /*138c0*/  BPT.TRAP 0x1 ;  /* 0x000000040000795c */ /* 0x000fea0000300000 */
.L_x_249:
[----:B-1----:R-:W-:-:S04]  /*138d0*/  MOV R3, UR38 ;  /* 0x0000002600037c02 */ /* 0x002fc80008000f00 */
[----:B------:R-:W-:-:S04]  /*138e0*/  SHF.L.U32 R3, R3, 0x1f, RZ ;  /* 0x0000001f03037819 */ /* 0x000fc800000006ff */
[----:B------:R-:W1:Y:S02]  /*138f0*/  SYNCS.PHASECHK.TRANS64.TRYWAIT P0, [UR36+0x38090], R3 ;  /* 0x03809003ff0075a7 */ /* 0x000e640008001124 */
[----:B-1----:R-:W-:Y:S05]  /*13900*/  @!P0 BRA `(.L_x_250) ;  /* 0x0000012c00748947 */ /* 0x002fea0003800000 */
.L_x_457:
[----:B------:R-:W-:-:S09]  /*13910*/  UISETP.NE.AND UP0, UPT, UR41, URZ, UPT ;  /* 0x000000ff2900728c */ /* 0x000fd2000bf05270 */
[----:B------:R-:W-:Y:S05]  /*13920*/  BRA.U UP0, `(.L_x_251) ;  /* 0x0000000100047547 */ /* 0x000fea000b800000 */
[----:B------:R-:W-:Y:S05]  /*13930*/  BPT.TRAP 0x1 ;  /* 0x000000040000795c */ /* 0x000fea0000300000 */
.L_x_251:
[----:B------:R-:W-:Y:S01]  /*13940*/  MOV R5, 0x1 ;  /* 0x0000000100057802 */ /* 0x000fe20000000f00 */
[----:B-1----:R1:W2:Y:S03]  /*13950*/  MUFU.RCP R3, R24 ;  /* 0x0000001800037308 */ /* 0x0022a60000001000 */
[----:B------:R-:W-:-:S04]  /*13960*/  SHF.L.U32 R5, R5, 0x1f, RZ ;  /* 0x0000001f05057819 */ /* 0x000fc800000006ff */
[----:B------:R-:W3:Y:S02]  /*13970*/  SYNCS.PHASECHK.TRANS64.TRYWAIT P0, [UR36+0x380c0], R5 ;  /* 0x0380c005ff0075a7 */ /* 0x000ee40008001124 */
[----:B-123--:R-:W-:Y:S05]  /*13980*/  @!P0 BRA `(.L_x_252) ;  /* 0x0000012c006c8947 */ /* 0x00efea0003800000 */
.L_x_458:
[----:B------:R-:W2:Y:S01]  /*13990*/  LDCU UR4, c[0x0][0x708] ;  /* 0x0000e100ff0477ac */ /* 0x000ea20008000800 */
[----:B-1----:R-:W-:Y:S01]  /*139a0*/  FFMA R0, -R24, R3, 1 ;  /* 0x3f80000018007423 */ /* 0x002fe20000000103 */
[----:B------:R-:W1:Y:S01]  /*139b0*/  LDC R33, c[0x0][0x708] ;  /* 0x0001c200ff217b82 */ /* 0x000e620000000800 */
[----:B------:R-:W-:Y:S02]  /*139c0*/  BSSY.RECONVERGENT B2, `(.L_x_253) ;  /* 0x000000b000027945 */ /* 0x000fe40003800200 */
[----:B------:R-:W-:Y:S01]  /*139d0*/  FFMA R0, R3, R0, R3 ;  /* 0x0000000003007223 */ /* 0x000fe20000000003 */
[----:B--2---:R-:W-:-:S03]  /*139e0*/  MOV R3, UR4 ;  /* 0x0000000400037c02 */ /* 0x004fc60008000f00 */
[----:B------:R-:W-:Y:S01]  /*139f0*/  FFMA R29, R0, UR4, RZ ;  /* 0x00000004001d7c23 */ /* 0x000fe200080000ff */
[----:B------:R-:W2:Y:S03]  /*13a00*/  FCHK P0, R3, R24 ;  /* 0x0000001803007302 */ /* 0x000ea60000000000 */
[----:B------:R-:W-:-:S04]  /*13a10*/  FFMA R4, -R24, R29, UR4 ;  /* 0x0000000418047e23 */ /* 0x000fc8000800011d */
[----:B------:R-:W-:Y:S01]  /*13a20*/  FFMA R29, R0, R4, R29 ;  /* 0x00000004001d7223 */ /* 0x000fe2000000001d */
[----:B--2---:R-:W-:Y:S06]  /*13a30*/  @!P0 BRA `(.L_x_254) ;  /* 0x00000000000c8947 */ /* 0x004fec0003800000 */
[----:B------:R-:W-:Y:S02]  /*13a40*/  MOV R4, 0x13a60 ;  /* 0x00013a6000047802 */ /* 0x000fe40000000f00 */
[----:B-1----:R-:W-:Y:S05]  /*13a50*/  CALL.REL.NOINC `($__internal_3_$__cuda_sm3x_div_rn_noftz_f32_slowpath) ;  /* 0x0000013400cc7944 */ /* 0x002fea0003c00000 */
[----:B------:R-:W-:Y:S02]  /*13a60*/  MOV R29, R32 ;  /* 0x00000020001d7202 */ /* 0x000fe40000000f00 */
.L_x_254:
[----:B------:R-:W-:Y:S05]  /*13a70*/  BSYNC.RECONVERGENT B2 ;  /* 0x0000000000027941 */ /* 0x000fea0003800200 */
.L_x_253:
[----:B------:R-:W-:Y:S01]  /*13a80*/  VIADD R3, R22, 0x100 ;  /* 0x0000010016037836 */ /* 0x000fe20000000000 */
[----:B------:R-:W-:Y:S01]  /*13a90*/  SHF.R.U32.HI R0, RZ, 0x5, R2 ;  /* 0x00000005ff007819 */ /* 0x000fe20000011602 */
[C---:B------:R-:W-:Y:S02]  /*13aa0*/  IMAD.SHL.U32 R4, R2.reuse, 0x100, RZ ;  /* 0x0000010002047824 */ /* 0x040fe400078e00ff */
[----:B------:R-:W-:Y:S01]  /*13ab0*/  IMAD.SHL.U32 R5, R2, 0x40, RZ ;  /* 0x0000004002057824 */ /* 0x000fe200078e00ff */
[----:B------:R-:W-:Y:S01]  /*13ac0*/  SHF.R.U32.HI R3, RZ, 0x15, R3 ;  /* 0x00000015ff037819 */ /* 0x000fe20000011603 */
[C---:B------:R-:W-:Y:S01]  /*13ad0*/  IMAD.SHL.U32 R23, R0.reuse, 0x2000, RZ ;  /* 0x0000200000177824 */ /* 0x040fe200078e00ff */
[----:B------:R-:W-:Y:S02]  /*13ae0*/  LOP3.LUT R28, R0, 0x3, RZ, 0xc0, !PT ;  /* 0x00000003001c7812 */ /* 0x000fe400078ec0ff */
[----:B------:R-:W-:Y:S02]  /*13af0*/  LOP3.LUT R4, R4, 0x1800, RZ, 0xc0, !PT ;  /* 0x0000180004047812 */ /* 0x000fe400078ec0ff */
[----:B------:R-:W-:-:S02]  /*13b00*/  ISETP.NE.AND P0, PT, R28, R3, PT ;  /* 0x000000031c00720c */ /* 0x000fc40003f05270 */
[----:B------:R-:W-:-:S04]  /*13b10*/  LOP3.LUT R4, R4, 0x1c0, R5, 0xf8, !PT ;  /* 0x000001c004047812 */ /* 0x000fc800078ef805 */
[----:B------:R-:W-:-:S07]  /*13b20*/  LOP3.LUT R23, R4, 0x6000, R23, 0xf8, !PT ;  /* 0x0000600004177812 */ /* 0x000fce00078ef817 */
        /* <DEDUP_REMOVED lines=17> */
.L_x_255:
[----:B------:R-:W2:Y:S01]  /*13c40*/  S2UR UR6, SR_SWINHI ;  /* 0x00000000000679c3 */ /* 0x000ea20000002f00 */
[----:B------:R-:W-:Y:S01]  /*13c50*/  UMOV UR4, UR36 ;  /* 0x0000002400047c82 */ /* 0x000fe20008000000 */
[----:B--2---:R-:W-:Y:S01]  /*13c60*/  UMOV UR5, UR6 ;  /* 0x0000000600057c82 */ /* 0x004fe20008000000 */
[----:B------:R-:W-:-:S05]  /*13c70*/  LEA R23, P0, R23, UR4, 0x1 ;  /* 0x0000000417177c11 */ /* 0x000fca000f8008ff */
[----:B------:R-:W-:Y:S01]  /*13c80*/  IMAD.X R27, RZ, RZ, UR5, P0 ;  /* 0x00000005ff1b7e24 */ /* 0x000fe200080e06ff */
[----:B------:R-:W-:Y:S05]  /*13c90*/  WARPSYNC.ALL ;  /* 0x0000000000007948 */ /* 0x000fea0003800000 */
[----:B------:R-:W-:Y:S02]  /*13ca0*/  R2UR UR4, R22 ;  /* 0x00000000160472ca */ /* 0x000fe400000e0000 */
[----:B------:R-:W-:-:S05]  /*13cb0*/  IADD3 R3, P0, PT, R23, 0x10, RZ ;  /* 0x0000001017037810 */ /* 0x000fca0007f1e0ff */
[----:B------:R-:W-:-:S05]  /*13cc0*/  IMAD.X R35, RZ, RZ, R27, P0 ;  /* 0x000000ffff237224 */ /* 0x000fca00000e061b */
[C---:B------:R-:W-:Y:S01]  /*13cd0*/  SHF.R.U64 R0, R3.reuse, 0x3, R35 ;  /* 0x0000000303007819 */ /* 0x040fe20000001223 */
[----:B------:R-:W2:Y:S03]  /*13ce0*/  LDTM.x16 R4, tmem[UR4+0x100] ;  /* 0x00010004000479ee */ /* 0x000ea60008240000 */
[----:B------:R-:W-:Y:S01]  /*13cf0*/  LOP3.LUT R34, R3, 0x70, R0, 0x78, !PT ;  /* 0x0000007003227812 */ /* 0x000fe200078e7800 */
[----:B------:R-:W-:Y:S01]  /*13d00*/  VIADD R3, R22, 0x110 ;  /* 0x0000011016037836 */ /* 0x000fe20000000000 */
[----:B------:R-:W-:-:S04]  /*13d10*/  SHF.R.U64 R0, R23, 0x3, R27 ;  /* 0x0000000317007819 */ /* 0x000fc8000000121b */
[----:B------:R-:W-:Y:S02]  /*13d20*/  LOP3.LUT R26, R23, 0x70, R0, 0x78, !PT ;  /* 0x00000070171a7812 */ /* 0x000fe400078e7800 */
[----:B------:R-:W-:-:S04]  /*13d30*/  SHF.R.U32.HI R3, RZ, 0x15, R3 ;  /* 0x00000015ff037819 */ /* 0x000fc80000011603 */
[----:B------:R-:W-:Y:S01]  /*13d40*/  ISETP.NE.AND P0, PT, R28, R3, PT ;  /* 0x000000031c00720c */ /* 0x000fe20003f05270 */
[C---:B--2---:R-:W-:Y:S02]  /*13d50*/  FMUL2 R4, R29.reuse.F32, R4.F32x2.HI_LO ;  /* 0x000000041d04724a */ /* 0x044fe40000040000 */
[C---:B------:R-:W-:Y:S02]  /*13d60*/  FMUL2 R6, R29.reuse.F32, R6.F32x2.HI_LO ;  /* 0x000000061d06724a */ /* 0x040fe40000040000 */
[----:B------:R-:W-:Y:S01]  /*13d70*/  FMUL2 R20, R29.F32, R8.F32x2.HI_LO ;  /* 0x000000081d14724a */ /* 0x000fe20000040000 */
[----:B------:R-:W-:Y:S01]  /*13d80*/  F2FP.F16.F32.PACK_AB R8, R5, R4 ;  /* 0x000000040508723e */ /* 0x000fe200000000ff */
        /* <DEDUP_REMOVED lines=10> */
[----:B------:R2:W-:Y:S01]  /*13e30*/  ST.E.128 desc[UR46][R26.64], R8 ;  /* 0x000000081a007985 */ /* 0x0005e2000c101d2e */
[----:B------:R-:W-:-:S02]  /*13e40*/  F2FP.F16.F32.PACK_AB R6, R17, R16 ;  /* 0x000000101106723e */ /* 0x000fc400000000ff */
[----:B------:R-:W-:-:S05]  /*13e50*/  F2FP.F16.F32.PACK_AB R7, R19, R18 ;  /* 0x000000121307723e */ /* 0x000fca00000000ff */
[----:B------:R2:W-:Y:S01]  /*13e60*/  ST.E.128 desc[UR46][R34.64], R4 ;  /* 0x0000000422007985 */ /* 0x0005e2000c101d2e */
[----:B------:R-:W-:Y:S05]  /*13e70*/  @!P0 BRA `(.L_x_256) ;  /* 0x0000000000408947 */ /* 0x000fea0003800000 */
[----:B------:R-:W-:Y:S01]  /*13e80*/  MOV R14, 0x8 ;  /* 0x00000008000e7802 */ /* 0x000fe20000000f00 */
[----:B------:R-:W3:Y:S01]  /*13e90*/  LDCU.64 UR8, c[0x4][0xb0] ;  /* 0x01001600ff0877ac */ /* 0x000ee20008000a00 */
[----:B------:R-:W-:Y:S02]  /*13ea0*/  HFMA2 R12, -RZ, RZ, 0, 5.9604644775390625e-08 ;  /* 0x00000001ff0c7431 */ /* 0x000fe400000001ff */
[----:B--2---:R-:W-:Y:S01]  /*13eb0*/  IMAD.MOV.U32 R8, RZ, RZ, 0x192 ;  /* 0x00000192ff087424 */ /* 0x004fe200078e00ff */
[----:B------:R-:W2:Y:S01]  /*13ec0*/  LDCU.64 UR6, c[0x4][0xb8] ;  /* 0x01001700ff0677ac */ /* 0x000ea20008000a00 */
[----:B------:R-:W4:Y:S01]  /*13ed0*/  LDC.64 R14, c[0x4][R14] ;  /* 0x010000000e0e7b82 */ /* 0x000f220000000a00 */
[----:B------:R-:W-:Y:S01]  /*13ee0*/  IMAD.MOV.U32 R13, RZ, RZ, RZ ;  /* 0x000000ffff0d7224 */ /* 0x000fe200078e00ff */
[----:B------:R-:W5:Y:S01]  /*13ef0*/  LDCU.64 UR4, c[0x4][0x40] ;  /* 0x01000800ff0477ac */ /* 0x000f620008000a00 */
[----:B---3--:R-:W-:Y:S01]  /*13f00*/  IMAD.U32 R4, RZ, RZ, UR8 ;  /* 0x00000008ff047e24 */ /* 0x008fe2000f8e00ff */
[----:B------:R-:W-:Y:S01]  /*13f10*/  MOV R5, UR9 ;  /* 0x0000000900057c02 */ /* 0x000fe20008000f00 */
[----:B--2---:R-:W-:Y:S01]  /*13f20*/  IMAD.U32 R6, RZ, RZ, UR6 ;  /* 0x00000006ff067e24 */ /* 0x004fe2000f8e00ff */
[----:B------:R-:W-:Y:S01]  /*13f30*/  MOV R7, UR7 ;  /* 0x0000000700077c02 */ /* 0x000fe20008000f00 */
[----:B-----5:R-:W-:Y:S01]  /*13f40*/  IMAD.U32 R10, RZ, RZ, UR4 ;  /* 0x00000004ff0a7e24 */ /* 0x020fe2000f8e00ff */
[----:B------:R-:W-:-:S02]  /*13f50*/  MOV R11, UR5 ;  /* 0x00000005000b7c02 */ /* 0x000fc40008000f00 */
[----:B------:R-:W-:-:S07]  /*13f60*/  LEPC R20, `(.L_x_256) ;  /* 0x000000001014794e */ /* 0x000fce0000000000 */
[----:B-1--4-:R-:W-:Y:S05]  /*13f70*/  CALL.ABS.NOINC R14 ;  /* 0x000000000e007343 */ /* 0x012fea0003c00000 */
.L_x_256:
[----:B------:R-:W-:Y:S05]  /*13f80*/  WARPSYNC.ALL ;  /* 0x0000000000007948 */ /* 0x000fea0003800000 */
[----:B------:R-:W-:Y:S02]  /*13f90*/  R2UR UR4, R22 ;  /* 0x00000000160472ca */ /* 0x000fe400000e0000 */
[C---:B------:R-:W-:Y:S02]  /*13fa0*/  IADD3 R36, P0, PT, R23.reuse, 0x30, RZ ;  /* 0x0000003017247810 */ /* 0x040fe40007f1e0ff */
[----:B------:R-:W-:-:S03]  /*13fb0*/  IADD3 R3, P1, PT, R23, 0x20, RZ ;  /* 0x0000002017037810 */ /* 0x000fc60007f3e0ff */
[--C-:B------:R-:W-:Y:S02]  /*13fc0*/  IMAD.X R37, RZ, RZ, R27.reuse, P0 ;  /* 0x000000ffff257224 */ /* 0x100fe400000e061b */
[----:B--2---:R-:W-:-:S04]  /*13fd0*/  IMAD.X R35, RZ, RZ, R27, P1 ;  /* 0x000000ffff237224 */ /* 0x004fc800008e061b */
[----:B------:R-:W2:Y:S01]  /*13fe0*/  LDTM.x16 R4, tmem[UR4+0x110] ;  /* 0x00011004000479ee */ /* 0x000ea20008240000 */
[----:B------:R-:W-:-:S04]  /*13ff0*/  SHF.R.U64 R0, R3, 0x3, R35 ;  /* 0x0000000303007819 */ /* 0x000fc80000001223 */
[----:B------:R-:W-:Y:S01]  /*14000*/  LOP3.LUT R34, R3, 0x70, R0, 0x78, !PT ;  /* 0x0000007003227812 */ /* 0x000fe200078e7800 */
[----:B------:R-:W-:-:S05]  /*14010*/  VIADD R3, R22, 0x120 ;  /* 0x0000012016037836 */ /* 0x000fca0000000000 */
[----:B------:R-:W-:-:S04]  /*14020*/  SHF.R.U32.HI R3, RZ, 0x15, R3 ;  /* 0x00000015ff037819 */ /* 0x000fc80000011603 */
[----:B------:R-:W-:Y:S01]  /*14030*/  ISETP.NE.AND P0, PT, R28, R3, PT ;  /* 0x000000031c00720c */ /* 0x000fe20003f05270 */
[C---:B--2---:R-:W-:Y:S01]  /*14040*/  FMUL2 R20, R29.reuse.F32, R8.F32x2.HI_LO ;  /* 0x000000081d14724a */ /* 0x044fe20000040000 */
[C---:B------:R-:W-:Y:S01]  /*14050*/  SHF.R.U64 R9, R36.reuse, 0x3, R37 ;  /* 0x0000000324097819 */ /* 0x040fe20000001225 */
[C---:B------:R-:W-:Y:S02]  /*14060*/  FMUL2 R4, R29.reuse.F32, R4.F32x2.HI_LO ;  /* 0x000000041d04724a */ /* 0x040fe40000040000 */
[C---:B------:R-:W-:Y:S01]  /*14070*/  FMUL2 R6, R29.reuse.F32, R6.F32x2.HI_LO ;  /* 0x000000061d06724a */ /* 0x040fe20000040000 */
[----:B------:R-:W-:Y:S01]  /*14080*/  LOP3.LUT R36, R36, 0x70, R9, 0x78, !PT ;  /* 0x0000007024247812 */ /* 0x000fe200078e7809 */
        /* <DEDUP_REMOVED lines=9> */
[----:B------:R-:W-:-:S02]  /*14120*/  F2FP.F16.F32.PACK_AB R4, R13, R12 ;  /* 0x0000000c0d04723e */ /* 0x000fc400000000ff */
[----:B------:R-:W-:Y:S01]  /*14130*/  F2FP.F16.F32.PACK_AB R5, R15, R14 ;  /* 0x0000000e0f05723e */ /* 0x000fe200000000ff */
[----:B------:R2:W-:Y:S01]  /*14140*/  ST.E.128 desc[UR46][R34.64], R8 ;  /* 0x0000000822007985 */ /* 0x0005e2000c101d2e */
[----:B------:R-:W-:Y:S02]  /*14150*/  F2FP.F16.F32.PACK_AB R6, R17, R16 ;  /* 0x000000101106723e */ /* 0x000fe400000000ff */
        /* <DEDUP_REMOVED lines=19> */
.L_x_257:
[----:B------:R-:W-:Y:S05]  /*14290*/  WARPSYNC.ALL ;  /* 0x0000000000007948 */ /* 0x000fea0003800000 */
[----:B------:R-:W-:Y:S02]  /*142a0*/  R2UR UR4, R22 ;  /* 0x00000000160472ca */ /* 0x000fe400000e0000 */
[C---:B--2---:R-:W-:Y:S02]  /*142b0*/  IADD3 R36, P0, PT, R23.reuse, 0x50, RZ ;  /* 0x0000005017247810 */ /* 0x044fe40007f1e0ff */
[----:B------:R-:W-:-:S03]  /*142c0*/  IADD3 R3, P1, PT, R23, 0x40, RZ ;  /* 0x0000004017037810 */ /* 0x000fc60007f3e0ff */
[--C-:B------:R-:W-:Y:S02]  /*142d0*/  IMAD.X R37, RZ, RZ, R27.reuse, P0 ;  /* 0x000000ffff257224 */ /* 0x100fe400000e061b */
[----:B------:R-:W-:-:S04]  /*142e0*/  IMAD.X R35, RZ, RZ, R27, P1 ;  /* 0x000000ffff237224 */ /* 0x000fc800008e061b */
        /* <DEDUP_REMOVED lines=43> */
.L_x_258:
        /* <DEDUP_REMOVED lines=49> */
.L_x_259:
        /* <DEDUP_REMOVED lines=49> */
.L_x_260:
        /* <DEDUP_REMOVED lines=49> */
.L_x_261:
        /* <DEDUP_REMOVED lines=49> */
.L_x_262:
[----:B------:R-:W-:Y:S05]  /*151e0*/  WARPSYNC.ALL ;  /* 0x0000000000007948 */ /* 0x000fea0003800000 */
[C---:B------:R-:W-:Y:S01]  /*151f0*/  R2UR UR4, R22.reuse ;  /* 0x00000000160472ca */ /* 0x040fe200000e0000 */
[----:B------:R-:W-:Y:S01]  /*15200*/  VIADD R49, R22, 0x180 ;  /* 0x0000018016317836 */ /* 0x000fe20000000000 */
[C---:B--2---:R-:W-:Y:S02]  /*15210*/  IADD3 R36, P0, PT, R23.reuse, 0x470, RZ ;  /* 0x0000047017247810 */ /* 0x044fe40007f1e0ff */
[----:B------:R-:W-:Y:S02]  /*15220*/  IADD3 R3, P1, PT, R23, 0x460, RZ ;  /* 0x0000046017037810 */ /* 0x000fe40007f3e0ff */
[----:B------:R-:W-:Y:S01]  /*15230*/  SHF.R.U32.HI R49, RZ, 0x15, R49 ;  /* 0x00000015ff317819 */ /* 0x000fe20000011631 */
[----:B------:R-:W-:-:S02]  /*15240*/  IMAD.X R37, RZ, RZ, R27, P0 ;  /* 0x000000ffff257224 */ /* 0x000fc400000e061b */
[----:B------:R-:W-:Y:S01]  /*15250*/  IMAD.X R35, RZ, RZ, R27, P1 ;  /* 0x000000ffff237224 */ /* 0x000fe200008e061b */
[----:B------:R-:W-:-:S03]  /*15260*/  ISETP.NE.AND P0, PT, R28, R49, PT ;  /* 0x000000311c00720c */ /* 0x000fc60003f05270 */
[----:B------:R-:W2:Y:S01]  /*15270*/  LDTM.x16 R4, tmem[UR4+0x170] ;  /* 0x00017004000479ee */ /* 0x000ea20008240000 */
[----:B------:R-:W-:-:S04]  /*15280*/  SHF.R.U64 R0, R3, 0x3, R35 ;  /* 0x0000000303007819 */ /* 0x000fc80000001223 */
[----:B------:R-:W-:Y:S01]  /*15290*/  LOP3.LUT R34, R3, 0x70, R0, 0x78, !PT ;  /* 0x0000007003227812 */ /* 0x000fe200078e7800 */
        /* <DEDUP_REMOVED lines=37> */
.L_x_263:
        /* <DEDUP_REMOVED lines=49> */
.L_x_264:
        /* <DEDUP_REMOVED lines=49> */
.L_x_265:
        /* <DEDUP_REMOVED lines=49> */
.L_x_266:
        /* <DEDUP_REMOVED lines=49> */
.L_x_267:
        /* <DEDUP_REMOVED lines=49> */
.L_x_268:
        /* <DEDUP_REMOVED lines=9> */
[----:B--2---:R-:W-:Y:S01]  /*164d0*/  FMUL2 R20, R29.F32, R8.F32x2.HI_LO ;  /* 0x000000081d14724a */ /* 0x004fe20000040000 */
[----:B------:R-:W-:Y:S01]  /*164e0*/  SHF.R.U64 R8, R37, 0x3, R51 ;  /* 0x0000000325087819 */ /* 0x000fe20000001233 */
[C---:B------:R-:W-:Y:S02]  /*164f0*/  FMUL2 R4, R29.reuse.F32, R4.F32x2.HI_LO ;  /* 0x000000041d04724a */ /* 0x040fe40000040000 */
[----:B------:R-:W-:Y:S01]  /*16500*/  FMUL2 R6, R29.F32, R6.F32x2.HI_LO ;  /* 0x000000061d06724a */ /* 0x000fe20000040000 */
        /* <DEDUP_REMOVED lines=11> */
[----:B------:R-:W-:Y:S01]  /*165c0*/  VIADD R37, R22, 0x1e0 ;  /* 0x000001e016257836 */ /* 0x000fe20000000000 */
[----:B------:R-:W-:Y:S01]  /*165d0*/  F2FP.F16.F32.PACK_AB R5, R15, R14 ;  /* 0x0000000e0f05723e */ /* 0x000fe200000000ff */
[----:B------:R2:W-:Y:S01]  /*165e0*/  ST.E.128 desc[UR46][R34.64], R8 ;  /* 0x0000000822007985 */ /* 0x0005e2000c101d2e */
[----:B------:R-:W-:-:S02]  /*165f0*/  F2FP.F16.F32.PACK_AB R6, R17, R16 ;  /* 0x000000101106723e */ /* 0x000fc400000000ff */
[----:B------:R-:W-:Y:S02]  /*16600*/  F2FP.F16.F32.PACK_AB R7, R19, R18 ;  /* 0x000000121307723e */ /* 0x000fe400000000ff */
[----:B------:R-:W-:-:S03]  /*16610*/  SHF.R.U32.HI R37, RZ, 0x15, R37 ;  /* 0x00000015ff257819 */ /* 0x000fc60000011625 */
[----:B------:R2:W-:Y:S01]  /*16620*/  ST.E.128 desc[UR46][R50.64], R4 ;  /* 0x0000000432007985 */ /* 0x0005e2000c101d2e */
[----:B------:R-:W-:-:S13]  /*16630*/  ISETP.NE.AND P0, PT, R28, R37, PT ;  /* 0x000000251c00720c */ /* 0x000fda0003f05270 */
        /* <DEDUP_REMOVED lines=17> */
.L_x_269:
        /* <DEDUP_REMOVED lines=49> */
.L_x_270:
[----:B------:R-:W-:Y:S05]  /*16a60*/  WARPSYNC.ALL ;  /* 0x0000000000007948 */ /* 0x000fea0003800000 */
[----:B------:R-:W-:Y:S02]  /*16a70*/  R2UR UR4, R22 ;  /* 0x00000000160472ca */ /* 0x000fe400000e0000 */
[C---:B--2---:R-:W-:Y:S02]  /*16a80*/  IADD3 R52, P0, PT, R23.reuse, 0xc70, RZ ;  /* 0x00000c7017347810 */ /* 0x044fe40007f1e0ff */
[----:B------:R-:W-:-:S03]  /*16a90*/  IADD3 R3, P1, PT, R23, 0xc60, RZ ;  /* 0x00000c6017037810 */ /* 0x000fc60007f3e0ff */
[--C-:B------:R-:W-:Y:S02]  /*16aa0*/  IMAD.X R53, RZ, RZ, R27.reuse, P0 ;  /* 0x000000ffff357224 */ /* 0x100fe400000e061b */
[----:B------:R-:W-:-:S04]  /*16ab0*/  IMAD.X R51, RZ, RZ, R27, P1 ;  /* 0x000000ffff337224 */ /* 0x000fc800008e061b */
[----:B------:R-:W2:Y:S01]  /*16ac0*/  LDTM.x16 R4, tmem[UR4+0x1f0] ;  /* 0x0001f004000479ee */ /* 0x000ea20008240000 */
[----:B------:R-:W3:Y:S01]  /*16ad0*/  LDCU.64 UR4, c[0x0][0x880] ;  /* 0x00011000ff0477ac */ /* 0x000ee20008000a00 */
[----:B------:R-:W-:-:S04]  /*16ae0*/  SHF.R.U64 R0, R3, 0x3, R51 ;  /* 0x0000000303007819 */ /* 0x000fc80000001233 */
[----:B------:R-:W-:Y:S01]  /*16af0*/  LOP3.LUT R50, R3, 0x70, R0, 0x78, !PT ;  /* 0x0000007003327812 */ /* 0x000fe200078e7800 */
[----:B---3--:R-:W-:-:S04]  /*16b00*/  UISETP.NE.U32.AND UP0, UPT, UR4, URZ, UPT ;  /* 0x000000ff0400728c */ /* 0x008fc8000bf05070 */
[----:B------:R-:W-:Y:S01]  /*16b10*/  UISETP.NE.AND.EX UP0, UPT, UR5, URZ, UPT, UP0 ;  /* 0x000000ff0500728c */ /* 0x000fe2000bf05300 */
        /* <DEDUP_REMOVED lines=15> */
[----:B------:R-:W2:Y:S01]  /*16c10*/  S2R R31, SR_CTAID.X ;  /* 0x00000000001f7919 */ /* 0x000ea20000002500 */
[----:B------:R-:W-:-:S02]  /*16c20*/  F2FP.F16.F32.PACK_AB R5, R15, R14 ;  /* 0x0000000e0f05723e */ /* 0x000fc400000000ff */
[----:B------:R-:W-:Y:S01]  /*16c30*/  F2FP.F16.F32.PACK_AB R6, R17, R16 ;  /* 0x000000101106723e */ /* 0x000fe200000000ff */
[----:B------:R3:W-:Y:S01]  /*16c40*/  ST.E.128 desc[UR46][R50.64], R8 ;  /* 0x0000000832007985 */ /* 0x0007e2000c101d2e */
[----:B------:R-:W-:Y:S01]  /*16c50*/  F2FP.F16.F32.PACK_AB R7, R19, R18 ;  /* 0x000000121307723e */ /* 0x000fe200000000ff */
[----:B------:R-:W4:Y:S04]  /*16c60*/  S2R R30, SR_CTAID.Z ;  /* 0x00000000001e7919 */ /* 0x000f280000002700 */
[----:B------:R3:W-:Y:S01]  /*16c70*/  ST.E.128 desc[UR46][R52.64], R4 ;  /* 0x0000000434007985 */ /* 0x0007e2000c101d2e */
[----:B------:R-:W1:Y:S01]  /*16c80*/  S2R R29, SR_CTAID.Y ;  /* 0x00000000001d7919 */ /* 0x000e620000002600 */
[----:B------:R-:W-:Y:S01]  /*16c90*/  @!PT LDS RZ, [RZ] ;  /* 0x00000000fffff984 */ /* 0x000fe20000000800 */
[----:B------:R-:W-:Y:S01]  /*16ca0*/  @!PT LDS RZ, [RZ] ;  /* 0x00000000fffff984 */ /* 0x000fe20000000800 */
[----:B------:R-:W-:Y:S01]  /*16cb0*/  @!PT LDS RZ, [RZ] ;  /* 0x00000000fffff984 */ /* 0x000fe20000000800 */
[----:B------:R-:W-:Y:S01]  /*16cc0*/  @!PT LDS RZ, [RZ] ;  /* 0x00000000fffff984 */ /* 0x000fe20000000800 */
[----:B------:R5:W-:Y:S06]  /*16cd0*/  MEMBAR.ALL.CTA ;  /* 0x0000000000007992 */ /* 0x000bec0000008000 */
[----:B-----5:R-:W1:Y:S01]  /*16ce0*/  FENCE.VIEW.ASYNC.S ;  /* 0x00000000000073c6 */ /* 0x020e620000000000 */
[----:B------:R-:W-:Y:S05]  /*16cf0*/  BRA.U !UP0, `(.L_x_271) ;  /* 0x0000000508007547 */ /* 0x000fea000b800000 */
[C---:B------:R-:W-:Y:S01]  /*16d00*/  FSETP.GEU.AND P0, PT, R24.reuse, 1.175494350822287508e-38, PT ;  /* 0x008000001800780b */ /* 0x040fe20003f0e000 */
[----:B------:R-:W5:Y:S01]  /*16d10*/  LDCU UR4, c[0x0][0x380] ;  /* 0x00007000ff0477ac */ /* 0x000f620008000800 */
[----:B------:R-:W-:Y:S01]  /*16d20*/  MOV R0, 0x3e055027 ;  /* 0x3e05502700007802 */ /* 0x000fe20000000f00 */
[----:B------:R-:W-:Y:S01]  /*16d30*/  BSSY.RECONVERGENT B0, `(.L_x_271) ;  /* 0x000003c000007945 */ /* 0x000fe20003800200 */
[----:B---3--:R-:W-:Y:S01]  /*16d40*/  FSEL R5, RZ, -23, P0 ;  /* 0xc1b80000ff057808 */ /* 0x008fe20000000000 */
[----:B------:R-:W3:Y:S08]  /*16d50*/  LDCU UR5, c[0x0][0x700] ;  /* 0x0000e000ff0577ac */ /* 0x000ef00008000800 */
[----:B------:R-:W-:-:S05]  /*16d60*/  @!P0 FMUL R24, R24, 8388608 ;  /* 0x4b00000018188820 */ /* 0x000fca0000400000 */
[C---:B------:R-:W-:Y:S02]  /*16d70*/  IADD3 R7, PT, PT, R24.reuse, -0x3f2aaaab, RZ ;  /* 0xc0d5555518077810 */ /* 0x040fe40007ffe0ff */
[C---:B------:R-:W-:Y:S02]  /*16d80*/  ISETP.GT.U32.AND P0, PT, R24.reuse, 0x7f7fffff, PT ;  /* 0x7f7fffff1800780c */ /* 0x040fe40003f04070 */
[----:B------:R-:W-:Y:S02]  /*16d90*/  LOP3.LUT R7, R7, 0xff800000, RZ, 0xc0, !PT ;  /* 0xff80000007077812 */ /* 0x000fe400078ec0ff */
[C---:B------:R-:W-:Y:S02]  /*16da0*/  FSETP.NEU.AND P1, PT, R24.reuse, RZ, PT ;  /* 0x000000ff1800720b */ /* 0x040fe40003f2d000 */
[-C--:B------:R-:W-:Y:S02]  /*16db0*/  IADD3 R3, PT, PT, R24, -R7.reuse, RZ ;  /* 0x8000000718037210 */ /* 0x080fe40007ffe0ff */
[----:B------:R-:W-:-:S03]  /*16dc0*/  I2FP.F32.S32 R4, R7 ;  /* 0x0000000700047245 */ /* 0x000fc60000201400 */
[----:B------:R-:W-:Y:S02]  /*16dd0*/  FADD R3, R3, -1 ;  /* 0xbf80000003037421 */ /* 0x000fe40000000000 */
[----:B------:R-:W-:Y:S02]  /*16de0*/  FFMA R4, R4, 1.1920928955078125e-07, R5 ;  /* 0x3400000004047823 */ /* 0x000fe40000000005 */
[----:B------:R-:W-:-:S04]  /*16df0*/  FFMA R0, R3, -R0, 0.14084610342979431152 ;  /* 0x3e1039f603007423 */ /* 0x000fc80000000800 */
[----:B------:R-:W-:-:S04]  /*16e00*/  FFMA R0, R3, R0, -0.12148627638816833496 ;  /* 0xbdf8cdcc03007423 */ /* 0x000fc80000000000 */
[----:B------:R-:W-:-:S04]  /*16e10*/  FFMA R0, R3, R0, 0.13980610668659210205 ;  /* 0x3e0f295503007423 */ /* 0x000fc80000000000 */
[----:B------:R-:W-:-:S04]  /*16e20*/  FFMA R0, R3, R0, -0.16684235632419586182 ;  /* 0xbe2ad8b903007423 */ /* 0x000fc80000000000 */
[----:B------:R-:W-:-:S04]  /*16e30*/  FFMA R0, R3, R0, 0.20012299716472625732 ;  /* 0x3e4ced0b03007423 */ /* 0x000fc80000000000 */
[----:B------:R-:W-:-:S04]  /*16e40*/  FFMA R0, R3, R0, -0.24999669194221496582 ;  /* 0xbe7fff2203007423 */ /* 0x000fc80000000000 */
[----:B------:R-:W-:-:S04]  /*16e50*/  FFMA R0, R3, R0, 0.33333182334899902344 ;  /* 0x3eaaaa7803007423 */ /* 0x000fc80000000000 */
[----:B------:R-:W-:-:S04]  /*16e60*/  FFMA R0, R3, R0, -0.5 ;  /* 0xbf00000003007423 */ /* 0x000fc80000000000 */
[----:B------:R-:W-:-:S04]  /*16e70*/  FMUL R0, R3, R0 ;  /* 0x0000000003007220 */ /* 0x000fc80000400000 */
[----:B------:R-:W-:Y:S01]  /*16e80*/  FFMA R5, R3, R0, R3 ;  /* 0x0000000003057223 */ /* 0x000fe20000000003 */
[----:B------:R-:W-:Y:S02]  /*16e90*/  MOV R3, 0x7f800000 ;  /* 0x7f80000000037802 */ /* 0x000fe40000000f00 */
[----:B------:R-:W-:Y:S01]  /*16ea0*/  LOP3.LUT R0, R2, 0x7f, RZ, 0xc0, !PT ;  /* 0x0000007f02007812 */ /* 0x000fe200078ec0ff */
[----:B------:R-:W-:Y:S02]  /*16eb0*/  FFMA R4, R4, 0.69314718246459960938, R5 ;  /* 0x3f31721804047823 */ /* 0x000fe40000000005 */
[----:B------:R-:W-:Y:S01]  /*16ec0*/  @P0 FFMA R4, R24, R3, +INF ;  /* 0x7f80000018040423 */ /* 0x000fe20000000003 */
[----:B--2---:R-:W-:-:S04]  /*16ed0*/  LEA R3, R31, R0, 0x8 ;  /* 0x000000001f037211 */ /* 0x004fc800078e40ff */
[----:B-----5:R-:W-:Y:S02]  /*16ee0*/  ISETP.GE.AND P0, PT, R3, UR4, PT ;  /* 0x0000000403007c0c */ /* 0x020fe4000bf06270 */
[----:B------:R-:W-:-:S05]  /*16ef0*/  FSEL R4, R4, -INF , P1 ;  /* 0xff80000004047808 */ /* 0x000fca0000800000 */
[----:B---3--:R-:W-:-:S06]  /*16f00*/  FFMA R25, R25, UR5, R4 ;  /* 0x0000000519197c23 */ /* 0x008fcc0008000004 */
[----:B------:R-:W-:Y:S05]  /*16f10*/  @P0 BRA `(.L_x_272) ;  /* 0x0000000000740947 */ /* 0x000fea0003800000 */
[----:B------:R-:W2:Y:S01]  /*16f20*/  LDCU UR4, c[0x0][0x38c] ;  /* 0x00007180ff0477ac */ /* 0x000ea20008000800 */
[----:B------:R-:W-:Y:S01]  /*16f30*/  HFMA2 R4, -RZ, RZ, 0, 0 ;  /* 0x00000000ff047431 */ /* 0x000fe200000001ff */
[----:B------:R-:W4:Y:S01]  /*16f40*/  LDCU UR5, c[0x0][0x890] ;  /* 0x00011200ff0577ac */ /* 0x000f220008000800 */
[----:B------:R-:W3:Y:S01]  /*16f50*/  LDCU.64 UR6, c[0x0][0x888] ;  /* 0x00011100ff0677ac */ /* 0x000ee20008000a00 */
[----:B--2---:R-:W2:Y:S01]  /*16f60*/  I2F.U32.RP R6, UR4 ;  /* 0x0000000400067d06 */ /* 0x004ea20008209000 */
[----:B------:R-:W-:Y:S01]  /*16f70*/  ISETP.NE.U32.AND P0, PT, RZ, UR4, PT ;  /* 0x00000004ff007c0c */ /* 0x000fe2000bf05070 */
[----:B----4-:R-:W-:-:S06]  /*16f80*/  IMAD R3, R30, UR5, R3 ;  /* 0x000000051e037c24 */ /* 0x010fcc000f8e0203 */
[----:B--2---:R-:W2:Y:S02]  /*16f90*/  MUFU.RCP R5, R6 ;  /* 0x0000000600057308 */ /* 0x004ea40000001000 */
[----:B--2---:R-:W-:-:S06]  /*16fa0*/  IADD3 R5, PT, PT, R5, 0xffffffe, RZ ;  /* 0x0ffffffe05057810 */ /* 0x004fcc0007ffe0ff */
[----:B------:R-:W2:Y:S02]  /*16fb0*/  F2I.FTZ.U32.TRUNC.NTZ R5, R5 ;  /* 0x0000000500057305 */ /* 0x000ea4000021f000 */
[----:B--2---:R-:W-:-:S05]  /*16fc0*/  IADD3 R0, PT, PT, RZ, -R5, RZ ;  /* 0x80000005ff007210 */ /* 0x004fca0007ffe0ff */
[----:B------:R-:W-:-:S04]  /*16fd0*/  IMAD R7, R0, UR4, RZ ;  /* 0x0000000400077c24 */ /* 0x000fc8000f8e02ff */
[----:B------:R-:W-:Y:S02]  /*16fe0*/  IMAD.HI.U32 R0, R5, R7, R4 ;  /* 0x0000000705007227 */ /* 0x000fe400078e0004 */
[----:B------:R-:W2:Y:S04]  /*16ff0*/  LDC.64 R6, c[0x0][0x880] ;  /* 0x00022000ff067b82 */ /* 0x000ea80000000a00 */
[----:B-1----:R-:W-:-:S05]  /*17000*/  IMAD.HI.U32 R0, R0, R29, RZ ;  /* 0x0000001d00007227 */ /* 0x002fca00078e00ff */
[----:B------:R-:W-:-:S05]  /*17010*/  IADD3 R4, PT, PT, -R0, RZ, RZ ;  /* 0x000000ff00047210 */ /* 0x000fca0007ffe1ff */
[----:B------:R-:W-:-:S05]  /*17020*/  IMAD R4, R4, UR4, R29 ;  /* 0x0000000404047c24 */ /* 0x000fca000f8e021d */
[----:B------:R-:W-:-:S13]  /*17030*/  ISETP.GE.U32.AND P2, PT, R4, UR4, PT ;  /* 0x0000000404007c0c */ /* 0x000fda000bf46070 */
[----:B------:R-:W-:Y:S02]  /*17040*/  @P2 IADD3 R4, PT, PT, R4, -UR4, RZ ;  /* 0x8000000404042c10 */ /* 0x000fe4000fffe0ff */
[----:B------:R-:W-:Y:S02]  /*17050*/  @P2 IADD3 R0, PT, PT, R0, 0x1, RZ ;  /* 0x0000000100002810 */ /* 0x000fe40007ffe0ff */
[----:B------:R-:W-:-:S13]  /*17060*/  ISETP.GE.U32.AND P1, PT, R4, UR4, PT ;  /* 0x0000000404007c0c */ /* 0x000fda000bf26070 */
[----:B------:R-:W-:Y:S02]  /*17070*/  @P1 IADD3 R0, PT, PT, R0, 0x1, RZ ;  /* 0x0000000100001810 */ /* 0x000fe40007ffe0ff */
[----:B------:R-:W-:-:S04]  /*17080*/  @!P0 LOP3.LUT R0, RZ, UR4, RZ, 0x33, !PT ;  /* 0x00000004ff008c12 */ /* 0x000fc8000f8e33ff */
[C---:B------:R-:W-:Y:S01]  /*17090*/  IADD3 R4, PT, PT, -R0.reuse, RZ, RZ ;  /* 0x000000ff00047210 */ /* 0x040fe20007ffe1ff */
[----:B---3--:R-:W-:-:S04]  /*170a0*/  IMAD R3, R0, UR7, R3 ;  /* 0x0000000700037c24 */ /* 0x008fc8000f8e0203 */
[----:B------:R-:W-:-:S04]  /*170b0*/  IMAD R4, R4, UR4, R29 ;  /* 0x0000000404047c24 */ /* 0x000fc8000f8e021d */
[----:B------:R-:W-:-:S04]  /*170c0*/  IMAD R3, R4, UR6, R3 ;  /* 0x0000000604037c24 */ /* 0x000fc8000f8e0203 */
[----:B--2---:R-:W-:-:S05]  /*170d0*/  IMAD.WIDE.U32 R6, R3, 0x4, R6 ;  /* 0x0000000403067825 */ /* 0x004fca00078e0006 */
[----:B------:R2:W-:Y:S02]  /*170e0*/  STG.E desc[UR46][R6.64], R25 ;  /* 0x0000001906007986 */ /* 0x0005e4000c10192e */
.L_x_272:
[----:B------:R-:W-:Y:S05]  /*170f0*/  BSYNC.RECONVERGENT B0 ;  /* 0x0000000000007941 */ /* 0x000fea0003800200 */
.L_x_271:
[----:B------:R-:W-:Y:S01]  /*17100*/  UISETP.NE.AND UP0, UPT, UR41, URZ, UPT ;  /* 0x000000ff2900728c */ /* 0x000fe2000bf05270 */
[----:B------:R-:W-:-:S08]  /*17110*/  NOP ;  /* 0x0000000000007918 */ /* 0x000fd00000000000 */
[----:B------:R-:W-:Y:S05]  /*17120*/  BRA.U UP0, `(.L_x_273) ;  /* 0x0000000100087547 */ /* 0x000fea000b800000 */
[----:B------:R-:W-:Y:S05]  /*17130*/  BPT.TRAP 0x1 ;  /* 0x000000040000795c */ /* 0x000fea0000300000 */
[----:B------:R-:W-:Y:S05]  /*17140*/  BPT.TRAP 0x1 ;  /* 0x000000040000795c */ /* 0x000fea0000300000 */
.L_x_273:
[----:B------:R-:W-:Y:S02]  /*17150*/  UIADD3 UR4, UPT, UPT, UR36, 0x380a0, URZ ;  /* 0x000380a024047890 */ /* 0x000fe4000fffe0ff */
[----:B------:R-:W-:Y:S02]  /*17160*/  UISETP.NE.AND UP0, UPT, UR41, URZ, UPT ;  /* 0x000000ff2900728c */ /* 0x000fe4000bf05270 */
[----:B------:R-:W-:-:S09]  /*17170*/  UPRMT UR4, UR40, 0x654, UR4 ;  /* 0x0000065428047896 */ /* 0x000fd20008000004 */
[----:B-1----:R-:W-:Y:S01]  /*17180*/  SYNCS.ARRIVE.TRANS64.RED.A1T0 RZ, [UR4], RZ ;  /* 0x000000ffffff79a7 */ /* 0x002fe20008100404 */
[----:B------:R-:W-:Y:S05]  /*17190*/  BRA.U UP0, `(.L_x_274) ;  /* 0x0000000100047547 */ /* 0x000fea000b800000 */
[----:B------:R-:W-:Y:S05]  /*171a0*/  BPT.TRAP 0x1 ;  /* 0x000000040000795c */ /* 0x000fea0000300000 */
.L_x_274:
[----:B------:R-:W-:Y:S01]  /*171b0*/  SYNCS.ARRIVE.TRANS64.A1T0 RZ, [UR36+0x380b0], RZ ;  /* 0x0380b0ffffff79a7 */ /* 0x000fe20008100024 */
[----:B------:R-:W-:-:S09]  /*171c0*/  UISETP.NE.AND UP0, UPT, UR44, URZ, UPT ;  /* 0x000000ff2c00728c */ /* 0x000fd2000bf05270 */
[----:B------:R-:W-:Y:S05]  /*171d0*/  BRA.U !UP0, `(.L_x_275) ;  /* 0x0000000108047547 */ /* 0x000fea000b800000 */
[----:B------:R-:W-:Y:S05]  /*171e0*/  BPT.TRAP 0x1 ;  /* 0x000000040000795c */ /* 0x000fea0000300000 */
.L_x_275:
[----:B------:R-:W-:Y:S02]  /*171f0*/  IMAD.U32 R3, RZ, RZ, UR45 ;  /* 0x0000002dff037e24 */ /* 0x000fe4000f8e00ff */
[----:B---3--:R-:W-:-:S03]  /*17200*/  VIADD R5, R22, 0x80 ;  /* 0x0000008016057836 */ /* 0x008fc60000000000 */
[----:B------:R-:W-:Y:S02]  /*17210*/  SHF.L.U32 R3, R3, 0x1f, RZ ;  /* 0x0000001f03037819 */ /* 0x000fe400000006ff */
[----:B------:R-:W-:Y:S02]  /*17220*/  SHF.R.U32.HI R5, RZ, 0x15, R5 ;  /* 0x00000015ff057819 */ /* 0x000fe40000011605 */
[----:B------:R-:W1:Y:S02]  /*17230*/  SYNCS.PHASECHK.TRANS64.TRYWAIT P1, [UR36+0x38080], R3 ;  /* 0x03808003ff0075a7 */ /* 0x000e640008021124 */
[----:B------:R-:W-:Y:S01]  /*17240*/  ISETP.NE.AND P0, PT, R28, R5, PT ;  /* 0x000000051c00720c */ /* 0x000fe20003f05270 */
[----:B-1----:R-:W-:-:S12]  /*17250*/  @!P1 BRA `(.L_x_276) ;  /* 0x000000f400509947 */ /* 0x002fd80003800000 */
.L_x_459:
[----:B------:R-:W-:Y:S05]  /*17260*/  @!P0 BRA `(.L_x_277) ;  /* 0x0000000000408947 */ /* 0x000fea0003800000 */
[----:B------:R-:W-:Y:S01]  /*17270*/  MOV R14, 0x8 ;  /* 0x00000008000e7802 */ /* 0x000fe20000000f00 */
[----:B------:R-:W3:Y:S01]  /*17280*/  LDCU.64 UR8, c[0x4][0xb0] ;  /* 0x01001600ff0877ac */ /* 0x000ee20008000a00 */
[----:B------:R-:W-:Y:S02]  /*17290*/  HFMA2 R12, -RZ, RZ, 0, 5.9604644775390625e-08 ;  /* 0x00000001ff0c7431 */ /* 0x000fe400000001ff */
[----:B------:R-:W-:Y:S01]  /*172a0*/  IMAD.MOV.U32 R8, RZ, RZ, 0x192 ;  /* 0x00000192ff087424 */ /* 0x000fe200078e00ff */
[----:B------:R-:W2:Y:S01]  /*172b0*/  LDCU.64 UR6, c[0x4][0xb8] ;  /* 0x01001700ff0677ac */ /* 0x000ea20008000a00 */
[----:B------:R-:W1:Y:S01]  /*172c0*/  LDC.64 R14, c[0x4][R14] ;  /* 0x010000000e0e7b82 */ /* 0x000e620000000a00 */
        /* <DEDUP_REMOVED lines=10> */
.L_x_277:
[----:B------:R-:W-:Y:S05]  /*17370*/  WARPSYNC.ALL ;  /* 0x0000000000007948 */ /* 0x000fea0003800000 */
[----:B------:R-:W-:Y:S01]  /*17380*/  R2UR UR4, R22 ;  /* 0x00000000160472ca */ /* 0x000fe200000e0000 */
[----:B------:R-:W-:-:S12]  /*17390*/  UISETP.NE.AND UP0, UPT, UR44, URZ, UPT ;  /* 0x000000ff2c00728c */ /* 0x000fd8000bf05270 */
[----:B--2---:R-:W2:Y:S02]  /*173a0*/  LDTM.x2 R24, tmem[UR4+0x80] ;  /* 0x00008004001879ee */ /* 0x004ea400080c0000 */
[----:B--2---:R-:W-:Y:S05]  /*173b0*/  BRA.U !UP0, `(.L_x_278) ;  /* 0x0000000108047547 */ /* 0x004fea000b800000 */
[----:B------:R-:W-:Y:S05]  /*173c0*/  BPT.TRAP 0x1 ;  /* 0x000000040000795c */ /* 0x000fea0000300000 */
.L_x_278:
[----:B------:R-:W-:Y:S02]  /*173d0*/  UPRMT UR4, UR40, 0x654, UR37 ;  /* 0x0000065428047896 */ /* 0x000fe40008000025 */
[----:B------:R-:W-:-:S07]  /*173e0*/  UISETP.NE.AND UP0, UPT, UR41, URZ, UPT ;  /* 0x000000ff2900728c */ /* 0x000fce000bf05270 */
[----:B------:R-:W-:Y:S02]  /*173f0*/  SYNCS.ARRIVE.TRANS64.RED.A1T0 RZ, [UR4], RZ ;  /* 0x000000ffffff79a7 */ /* 0x000fe40008100404 */
[----:B------:R-:W-:Y:S05]  /*17400*/  BRA.U UP0, `(.L_x_279) ;  /* 0x0000000100047547 */ /* 0x000fea000b800000 */
[----:B------:R-:W-:Y:S05]  /*17410*/  BPT.TRAP 0x1 ;  /* 0x000000040000795c */ /* 0x000fea0000300000 */
.L_x_279:
[----:B-1----:R-:W-:-:S04]  /*17420*/  MOV R3, UR38 ;  /* 0x0000002600037c02 */ /* 0x002fc80008000f00 */
[----:B------:R-:W-:-:S04]  /*17430*/  SHF.L.U32 R3, R3, 0x1f, RZ ;  /* 0x0000001f03037819 */ /* 0x000fc800000006ff */
[----:B------:R-:W1:Y:S02]  /*17440*/  SYNCS.PHASECHK.TRANS64.TRYWAIT P0, [UR36+0x38098], R3 ;  /* 0x03809803ff0075a7 */ /* 0x000e640008001124 */
[----:B-1----:R-:W-:Y:S05]  /*17450*/  @!P0 BRA `(.L_x_280) ;  /* 0x000000f000e88947 */ /* 0x002fea0003800000 */
.L_x_460:
[----:B------:R-:W-:-:S09]  /*17460*/  UISETP.NE.AND UP0, UPT, UR41, URZ, UPT ;  /* 0x000000ff2900728c */ /* 0x000fd2000bf05270 */
[----:B------:R-:W-:Y:S05]  /*17470*/  BRA.U UP0, `(.L_x_281) ;  /* 0x0000000100047547 */ /* 0x000fea000b800000 */
[----:B------:R-:W-:Y:S05]  /*17480*/  BPT.TRAP 0x1 ;  /* 0x000000040000795c */ /* 0x000fea0000300000 */
.L_x_281:
[----:B-1----:R-:W-:Y:S01]  /*17490*/  MOV R3, 0x1 ;  /* 0x0000000100037802 */ /* 0x002fe20000000f00 */
[----:B------:R1:W2:Y:S03]  /*174a0*/  MUFU.RCP R5, R24 ;  /* 0x0000001800057308 */ /* 0x0002a60000001000 */
[----:B------:R-:W-:-:S04]  /*174b0*/  SHF.L.U32 R3, R3, 0x1f, RZ ;  /* 0x0000001f03037819 */ /* 0x000fc800000006ff */
[----:B------:R-:W3:Y:S02]  /*174c0*/  SYNCS.PHASECHK.TRANS64.TRYWAIT P0, [UR36+0x380c8], R3 ;  /* 0x0380c803ff0075a7 */ /* 0x000ee40008001124 */
[----:B-123--:R-:W-:Y:S05]  /*174d0*/  @!P0 BRA `(.L_x_282) ;  /* 0x000000f000e08947 */ /* 0x00efea0003800000 */
.L_x_461:
[----:B------:R-:W1:Y:S01]  /*174e0*/  LDCU UR4, c[0x0][0x708] ;  /* 0x0000e100ff0477ac */ /* 0x000e620008000800 */
[----:B------:R-:W-:Y:S01]  /*174f0*/  FFMA R32, -R24, R5, 1 ;  /* 0x3f80000018207423 */ /* 0x000fe20000000105 */
[----:B------:R-:W-:Y:S01]  /*17500*/  BSSY.RECONVERGENT B2, `(.L_x_283) ;  /* 0x000000b000027945 */ /* 0x000fe20003800200 */
[----:B------:R-:W-:Y:S02]  /*17510*/  ISETP.NE.AND P1, PT, R28, R49, PT ;  /* 0x000000311c00720c */ /* 0x000fe40003f25270 */
[----:B------:R-:W-:Y:S01]  /*17520*/  FFMA R32, R5, R32, R5 ;  /* 0x0000002005207223 */ /* 0x000fe20000000005 */
[----:B-1----:R-:W-:-:S03]  /*17530*/  MOV R3, UR4 ;  /* 0x0000000400037c02 */ /* 0x002fc60008000f00 */
[----:B------:R-:W-:Y:S01]  /*17540*/  FFMA R5, R32, UR4, RZ ;  /* 0x0000000420057c23 */ /* 0x000fe200080000ff */
[----:B------:R-:W1:Y:S03]  /*17550*/  FCHK P0, R3, R24 ;  /* 0x0000001803007302 */ /* 0x000e660000000000 */
[----:B------:R-:W-:-:S04]  /*17560*/  FFMA R0, -R24, R5, UR4 ;  /* 0x0000000418007e23 */ /* 0x000fc80008000105 */
[----:B------:R-:W-:Y:S01]  /*17570*/  FFMA R32, R32, R0, R5 ;  /* 0x0000000020207223 */ /* 0x000fe20000000005 */
[----:B-1----:R-:W-:Y:S05]  /*17580*/  @!P0 BRA `(.L_x_284) ;  /* 0x0000000000088947 */ /* 0x002fea0003800000 */
[----:B------:R-:W-:Y:S02]  /*17590*/  MOV R4, 0x175b0 ;  /* 0x000175b000047802 */ /* 0x000fe40000000f00 */
[----:B----4-:R-:W-:Y:S05]  /*175a0*/  CALL.REL.NOINC `($__internal_3_$__cuda_sm3x_div_rn_noftz_f32_slowpath) ;  /* 0x000000f800f87944 */ /* 0x010fea0003c00000 */
.L_x_284:
[----:B------:R-:W-:Y:S05]  /*175b0*/  BSYNC.RECONVERGENT B2 ;  /* 0x0000000000027941 */ /* 0x000fea0003800200 */
.L_x_283:
[----:B------:R-:W-:Y:S05]  /*175c0*/  @!P1 BRA `(.L_x_285) ;  /* 0x0000000000409947 */ /* 0x000fea0003800000 */
[----:B------:R-:W-:Y:S01]  /*175d0*/  MOV R14, 0x8 ;  /* 0x00000008000e7802 */ /* 0x000fe20000000f00 */
[----:B------:R-:W1:Y:S01]  /*175e0*/  LDCU.64 UR8, c[0x4][0xb0] ;  /* 0x01001600ff0877ac */ /* 0x000e620008000a00 */
[----:B------:R-:W-:Y:S02]  /*175f0*/  HFMA2 R12, -RZ, RZ, 0, 5.9604644775390625e-08 ;  /* 0x00000001ff0c7431 */ /* 0x000fe400000001ff */
[----:B------:R-:W-:Y:S01]  /*17600*/  IMAD.MOV.U32 R8, RZ, RZ, 0x192 ;  /* 0x00000192ff087424 */ /* 0x000fe200078e00ff */
[----:B------:R-:W2:Y:S01]  /*17610*/  LDCU.64 UR6, c[0x4][0xb8] ;  /* 0x01001700ff0677ac */ /* 0x000ea20008000a00 */
[----:B------:R-:W3:Y:S01]  /*17620*/  LDC.64 R14, c[0x4][R14] ;  /* 0x010000000e0e7b82 */ /* 0x000ee20000000a00 */
[----:B------:R-:W-:Y:S01]  /*17630*/  IMAD.MOV.U32 R13, RZ, RZ, RZ ;  /* 0x000000ffff0d7224 */ /* 0x000fe200078e00ff */
[----:B------:R-:W5:Y:S01]  /*17640*/  LDCU.64 UR4, c[0x4][0x40] ;  /* 0x01000800ff0477ac */ /* 0x000f620008000a00 */
[----:B-1----:R-:W-:Y:S01]  /*17650*/  IMAD.U32 R4, RZ, RZ, UR8 ;  /* 0x00000008ff047e24 */ /* 0x002fe2000f8e00ff */
[----:B------:R-:W-:Y:S01]  /*17660*/  MOV R5, UR9 ;  /* 0x0000000900057c02 */ /* 0x000fe20008000f00 */
[----:B--2---:R-:W-:Y:S01]  /*17670*/  IMAD.U32 R6, RZ, RZ, UR6 ;  /* 0x00000006ff067e24 */ /* 0x004fe2000f8e00ff */
[----:B------:R-:W-:Y:S01]  /*17680*/  MOV R7, UR7 ;  /* 0x0000000700077c02 */ /* 0x000fe20008000f00 */
[----:B-----5:R-:W-:Y:S01]  /*17690*/  IMAD.U32 R10, RZ, RZ, UR4 ;  /* 0x00000004ff0a7e24 */ /* 0x020fe2000f8e00ff */
[----:B------:R-:W-:-:S02]  /*176a0*/  MOV R11, UR5 ;  /* 0x00000005000b7c02 */ /* 0x000fc40008000f00 */
[----:B------:R-:W-:-:S07]  /*176b0*/  LEPC R20, `(.L_x_285) ;  /* 0x000000001014794e */ /* 0x000fce0000000000 */
[----:B---34-:R-:W-:Y:S05]  /*176c0*/  CALL.ABS.NOINC R14 ;  /* 0x000000000e007343 */ /* 0x018fea0003c00000 */
.L_x_285:
[----:B------:R-:W-:Y:S05]  /*176d0*/  WARPSYNC.ALL ;  /* 0x0000000000007948 */ /* 0x000fea0003800000 */
[----:B------:R-:W-:Y:S02]  /*176e0*/  R2UR UR4, R22 ;  /* 0x00000000160472ca */ /* 0x000fe400000e0000 */
[C---:B------:R-:W-:Y:S02]  /*176f0*/  IADD3 R33, P0, PT, R23.reuse, 0x10010, RZ ;  /* 0x0001001017217810 */ /* 0x040fe40007f1e0ff */
[----:B------:R-:W-:-:S03]  /*17700*/  IADD3 R3, P1, PT, R23, 0x10000, RZ ;  /* 0x0001000017037810 */ /* 0x000fc60007f3e0ff */
[--C-:B------:R-:W-:Y:S01]  /*17710*/  IMAD.X R53, RZ, RZ, R27.reuse, P0 ;  /* 0x000000ffff357224 */ /* 0x100fe200000e061b */
[----:B------:R-:W-:Y:S01]  /*17720*/  ISETP.NE.AND P0, PT, R28, R47, PT ;  /* 0x0000002f1c00720c */ /* 0x000fe20003f05270 */
[----:B------:R-:W-:-:S04]  /*17730*/  IMAD.X R51, RZ, RZ, R27, P1 ;  /* 0x000000ffff337224 */ /* 0x000fc800008e061b */
[----:B------:R-:W1:Y:S01]  /*17740*/  LDTM.x16 R4, tmem[UR4+0x180] ;  /* 0x00018004000479ee */ /* 0x000e620008240000 */
[----:B------:R-:W-:-:S04]  /*17750*/  SHF.R.U64 R0, R3, 0x3, R51 ;  /* 0x0000000303007819 */ /* 0x000fc80000001233 */
[----:B------:R-:W-:Y:S01]  /*17760*/  LOP3.LUT R50, R3, 0x70, R0, 0x78, !PT ;  /* 0x0000007003327812 */ /* 0x000fe200078e7800 */
[C---:B-1----:R-:W-:Y:S01]  /*17770*/  FMUL2 R20, R32.reuse.F32, R8.F32x2.HI_LO ;  /* 0x000000082014724a */ /* 0x042fe20000040000 */
[C---:B------:R-:W-:Y:S01]  /*17780*/  SHF.R.U64 R8, R33.reuse, 0x3, R53 ;  /* 0x0000000321087819 */ /* 0x040fe20000001235 */
[C---:B------:R-:W-:Y:S02]  /*17790*/  FMUL2 R4, R32.reuse.F32, R4.F32x2.HI_LO ;  /* 0x000000042004724a */ /* 0x040fe40000040000 */
[C---:B------:R-:W-:Y:S01]  /*177a0*/  FMUL2 R6, R32.reuse.F32, R6.F32x2.HI_LO ;  /* 0x000000062006724a */ /* 0x040fe20000040000 */
[----:B------:R-:W-:Y:S01]  /*177b0*/  LOP3.LUT R52, R33, 0x70, R8, 0x78, !PT ;  /* 0x0000007021347812 */ /* 0x000fe200078e7808 */
[C---:B------:R-:W-:Y:S01]  /*177c0*/  FMUL2 R48, R32.reuse.F32, R10.F32x2.HI_LO ;  /* 0x0000000a2030724a */ /* 0x040fe20000040000 */
[----:B------:R-:W-:Y:S01]  /*177d0*/  F2FP.F16.F32.PACK_AB R8, R5, R4 ;  /* 0x000000040508723e */ /* 0x000fe200000000ff */
[C---:B------:R-:W-:Y:S01]  /*177e0*/  FMUL2 R12, R32.reuse.F32, R12.F32x2.HI_LO ;  /* 0x0000000c200c724a */ /* 0x040fe20000040000 */
[----:B------:R-:W-:Y:S01]  /*177f0*/  F2FP.F16.F32.PACK_AB R9, R7, R6 ;  /* 0x000000060709723e */ /* 0x000fe200000000ff */
[C---:B------:R-:W-:Y:S01]  /*17800*/  FMUL2 R14, R32.reuse.F32, R14.F32x2.HI_LO ;  /* 0x0000000e200e724a */ /* 0x040fe20000040000 */
[----:B------:R-:W-:Y:S01]  /*17810*/  F2FP.F16.F32.PACK_AB R10, R21, R20 ;  /* 0x00000014150a723e */ /* 0x000fe200000000ff */
[C---:B------:R-:W-:Y:S01]  /*17820*/  FMUL2 R16, R32.reuse.F32, R16.F32x2.HI_LO ;  /* 0x000000102010724a */ /* 0x040fe20000040000 */
        /* <DEDUP_REMOVED lines=10> */
[----:B------:R-:W2:Y:S01]  /*178d0*/  LDCU.64 UR8, c[0x4][0xb0] ;  /* 0x01001600ff0877ac */ /* 0x000ea20008000a00 */
[----:B------:R-:W-:Y:S02]  /*178e0*/  HFMA2 R12, -RZ, RZ, 0, 5.9604644775390625e-08 ;  /* 0x00000001ff0c7431 */ /* 0x000fe400000001ff */
[----:B-1----:R-:W-:Y:S01]  /*178f0*/  IMAD.MOV.U32 R8, RZ, RZ, 0x192 ;  /* 0x00000192ff087424 */ /* 0x002fe200078e00ff */
[----:B------:R-:W1:Y:S01]  /*17900*/  LDCU.64 UR6, c[0x4][0xb8] ;  /* 0x01001700ff0677ac */ /* 0x000e620008000a00 */
[----:B------:R-:W3:Y:S01]  /*17910*/  LDC.64 R14, c[0x4][R14] ;  /* 0x010000000e0e7b82 */ /* 0x000ee20000000a00 */
[----:B------:R-:W-:Y:S01]  /*17920*/  IMAD.MOV.U32 R13, RZ, RZ, RZ ;  /* 0x000000ffff0d7224 */ /* 0x000fe200078e00ff */
[----:B------:R-:W5:Y:S01]  /*17930*/  LDCU.64 UR4, c[0x4][0x40] ;  /* 0x01000800ff0477ac */ /* 0x000f620008000a00 */
[----:B--2---:R-:W-:Y:S01]  /*17940*/  IMAD.U32 R4, RZ, RZ, UR8 ;  /* 0x00000008ff047e24 */ /* 0x004fe2000f8e00ff */
[----:B------:R-:W-:Y:S01]  /*17950*/  MOV R5, UR9 ;  /* 0x0000000900057c02 */ /* 0x000fe20008000f00 */
[----:B-1----:R-:W-:Y:S01]  /*17960*/  IMAD.U32 R6, RZ, RZ, UR6 ;  /* 0x00000006ff067e24 */ /* 0x002fe2000f8e00ff */
[----:B------:R-:W-:Y:S01]  /*17970*/  MOV R7, UR7 ;  /* 0x0000000700077c02 */ /* 0x000fe20008000f00 */
[----:B-----5:R-:W-:Y:S01]  /*17980*/  IMAD.U32 R10, RZ, RZ, UR4 ;  /* 0x00000004ff0a7e24 */ /* 0x020fe2000f8e00ff */
[----:B------:R-:W-:-:S02]  /*17990*/  MOV R11, UR5 ;  /* 0x00000005000b7c02 */ /* 0x000fc40008000f00 */
[----:B------:R-:W-:-:S07]  /*179a0*/  LEPC R20, `(.L_x_286) ;  /* 0x000000001014794e */ /* 0x000fce0000000000 */
[----:B---34-:R-:W-:Y:S05]  /*179b0*/  CALL.ABS.NOINC R14 ;  /* 0x000000000e007343 */ /* 0x018fea0003c00000 */
.L_x_286:
[----:B------:R-:W-:Y:S05]  /*179c0*/  WARPSYNC.ALL ;  /* 0x0000000000007948 */ /* 0x000fea0003800000 */
[----:B------:R-:W-:Y:S02]  /*179d0*/  R2UR UR4, R22 ;  /* 0x00000000160472ca */ /* 0x000fe400000e0000 */
[C---:B------:R-:W-:Y:S02]  /*179e0*/  IADD3 R33, P0, PT, R23.reuse, 0x10030, RZ ;  /* 0x0001003017217810 */ /* 0x040fe40007f1e0ff */
[----:B------:R-:W-:-:S03]  /*179f0*/  IADD3 R3, P1, PT, R23, 0x10020, RZ ;  /* 0x0001002017037810 */ /* 0x000fc60007f3e0ff */
[--C-:B-1----:R-:W-:Y:S01]  /*17a00*/  IMAD.X R51, RZ, RZ, R27.reuse, P0 ;  /* 0x000000ffff337224 */ /* 0x102fe200000e061b */
        /* <DEDUP_REMOVED lines=42> */
.L_x_287:
        /* <DEDUP_REMOVED lines=47> */
.L_x_288:
        /* <DEDUP_REMOVED lines=47> */
.L_x_289:
        /* <DEDUP_REMOVED lines=47> */
.L_x_290:
        /* <DEDUP_REMOVED lines=47> */
.L_x_291:
        /* <DEDUP_REMOVED lines=47> */
.L_x_292:
[----:B------:R-:W-:Y:S05]  /*18b60*/  WARPSYNC.ALL ;  /* 0x0000000000007948 */ /* 0x000fea0003800000 */
[----:B------:R-:W-:Y:S02]  /*18b70*/  R2UR UR4, R22 ;  /* 0x00000000160472ca */ /* 0x000fe400000e0000 */
[C---:B------:R-:W-:Y:S02]  /*18b80*/  IADD3 R33, P0, PT, R23.reuse, 0x10470, RZ ;  /* 0x0001047017217810 */ /* 0x040fe40007f1e0ff */
[----:B------:R-:W-:-:S03]  /*18b90*/  IADD3 R3, P1, PT, R23, 0x10460, RZ ;  /* 0x0001046017037810 */ /* 0x000fc60007f3e0ff */
[--C-:B-1----:R-:W-:Y:S02]  /*18ba0*/  IMAD.X R39, RZ, RZ, R27.reuse, P0 ;  /* 0x000000ffff277224 */ /* 0x102fe400000e061b */
[----:B------:R-:W-:-:S04]  /*18bb0*/  IMAD.X R37, RZ, RZ, R27, P1 ;  /* 0x000000ffff257224 */ /* 0x000fc800008e061b */
[----:B------:R-:W1:Y:S01]  /*18bc0*/  LDTM.x16 R4, tmem[UR4+0x1f0] ;  /* 0x0001f004000479ee */ /* 0x000e620008240000 */
[----:B------:R-:W-:-:S04]  /*18bd0*/  SHF.R.U64 R0, R3, 0x3, R37 ;  /* 0x0000000303007819 */ /* 0x000fc80000001225 */
[----:B------:R-:W-:Y:S01]  /*18be0*/  LOP3.LUT R36, R3, 0x70, R0, 0x78, !PT ;  /* 0x0000007003247812 */ /* 0x000fe200078e7800 */
[----:B------:R-:W-:-:S05]  /*18bf0*/  VIADD R3, R22, 0x200 ;  /* 0x0000020016037836 */ /* 0x000fca0000000000 */
[----:B------:R-:W-:-:S04]  /*18c00*/  SHF.R.U32.HI R3, RZ, 0x15, R3 ;  /* 0x00000015ff037819 */ /* 0x000fc80000011603 */
[----:B------:R-:W-:Y:S01]  /*18c10*/  ISETP.NE.AND P0, PT, R28, R3, PT ;  /* 0x000000031c00720c */ /* 0x000fe20003f05270 */
        /* <DEDUP_REMOVED lines=37> */
.L_x_293:
        /* <DEDUP_REMOVED lines=49> */
.L_x_294:
        /* <DEDUP_REMOVED lines=49> */
.L_x_295:
        /* <DEDUP_REMOVED lines=49> */
.L_x_296:
        /* <DEDUP_REMOVED lines=49> */
.L_x_297:
        /* <DEDUP_REMOVED lines=49> */
.L_x_298:
        /* <DEDUP_REMOVED lines=49> */
.L_x_299:
        /* <DEDUP_REMOVED lines=49> */
.L_x_300:
[----:B------:R-:W2:Y:S01]  /*1a3e0*/  LDCU.64 UR4, c[0x0][0x880] ;  /* 0x00011000ff0477ac */ /* 0x000ea20008000a00 */
[C---:B------:R-:W-:Y:S02]  /*1a3f0*/  IADD3 R3, P2, PT, R23.reuse, 0x10c60, RZ ;  /* 0x00010c6017037810 */ /* 0x040fe40007f5e0ff */
[----:B------:R-:W-:-:S03]  /*1a400*/  IADD3 R26, P1, PT, R23, 0x10c70, RZ ;  /* 0x00010c70171a7810 */ /* 0x000fc60007f3e0ff */
[--C-:B------:R-:W-:Y:S02]  /*1a410*/  IMAD.X R35, RZ, RZ, R27.reuse, P2 ;  /* 0x000000ffff237224 */ /* 0x100fe400010e061b */
[----:B------:R-:W-:-:S03]  /*1a420*/  IMAD.X R27, RZ, RZ, R27, P1 ;  /* 0x000000ffff1b7224 */ /* 0x000fc600008e061b */
[----:B------:R-:W-:-:S04]  /*1a430*/  SHF.R.U64 R0, R3, 0x3, R35 ;  /* 0x0000000303007819 */ /* 0x000fc80000001223 */
[----:B------:R-:W-:Y:S02]  /*1a440*/  LOP3.LUT R34, R3, 0x70, R0, 0x78, !PT ;  /* 0x0000007003227812 */ /* 0x000fe400078e7800 */
[----:B--2---:R-:W-:-:S04]  /*1a450*/  ISETP.NE.U32.AND P0, PT, RZ, UR4, PT ;  /* 0x00000004ff007c0c */ /* 0x004fc8000bf05070 */
[----:B------:R-:W-:Y:S01]  /*1a460*/  ISETP.NE.AND.EX P0, PT, RZ, UR5, PT, P0 ;  /* 0x00000005ff007c0c */ /* 0x000fe2000bf05300 */
[----:B------:R-:W-:Y:S05]  /*1a470*/  WARPSYNC.ALL ;  /* 0x0000000000007948 */ /* 0x000fea0003800000 */
[----:B------:R-:W-:-:S13]  /*1a480*/  R2UR UR4, R22 ;  /* 0x00000000160472ca */ /* 0x000fda00000e0000 */
[----:B-1----:R-:W1:Y:S02]  /*1a490*/  LDTM.x16 R4, tmem[UR4+0x270] ;  /* 0x00027004000479ee */ /* 0x002e640008240000 */
[----:B-1----:R-:W-:Y:S01]  /*1a4a0*/  FMUL2 R20, R32.F32, R8.F32x2.HI_LO ;  /* 0x000000082014724a */ /* 0x002fe20000040000 */
[----:B------:R-:W-:Y:S01]  /*1a4b0*/  SHF.R.U64 R9, R26, 0x3, R27 ;  /* 0x000000031a097819 */ /* 0x000fe2000000121b */
[C---:B------:R-:W-:Y:S02]  /*1a4c0*/  FMUL2 R4, R32.reuse.F32, R4.F32x2.HI_LO ;  /* 0x000000042004724a */ /* 0x040fe40000040000 */
[----:B------:R-:W-:Y:S01]  /*1a4d0*/  FMUL2 R6, R32.F32, R6.F32x2.HI_LO ;  /* 0x000000062006724a */ /* 0x000fe20000040000 */
        /* <DEDUP_REMOVED lines=16> */
[----:B------:R-:W-:Y:S01]  /*1a5e0*/  @!PT LDS RZ, [RZ] ;  /* 0x00000000fffff984 */ /* 0x000fe20000000800 */
[----:B------:R-:W-:Y:S01]  /*1a5f0*/  @!PT LDS RZ, [RZ] ;  /* 0x00000000fffff984 */ /* 0x000fe20000000800 */
[----:B------:R-:W-:Y:S01]  /*1a600*/  @!PT LDS RZ, [RZ] ;  /* 0x00000000fffff984 */ /* 0x000fe20000000800 */
[----:B------:R-:W-:Y:S01]  /*1a610*/  @!PT LDS RZ, [RZ] ;  /* 0x00000000fffff984 */ /* 0x000fe20000000800 */
[----:B------:R2:W-:Y:S06]  /*1a620*/  MEMBAR.ALL.CTA ;  /* 0x0000000000007992 */ /* 0x0005ec0000008000 */
[----:B--2---:R-:W2:Y:S01]  /*1a630*/  FENCE.VIEW.ASYNC.S ;  /* 0x00000000000073c6 */ /* 0x004ea20000000000 */
[----:B------:R-:W-:Y:S05]  /*1a640*/  @!P0 BRA `(.L_x_301) ;  /* 0x0000000400048947 */ /* 0x000fea0003800000 */
[----:B------:R-:W-:Y:S01]  /*1a650*/  FSETP.GEU.AND P0, PT, R24, 1.175494350822287508e-38, PT ;  /* 0x008000001800780b */ /* 0x000fe20003f0e000 */
[----:B------:R-:W3:Y:S01]  /*1a660*/  LDCU UR4, c[0x0][0x380] ;  /* 0x00007000ff0477ac */ /* 0x000ee20008000800 */
[----:B------:R-:W-:Y:S01]  /*1a670*/  MOV R0, 0x3e055027 ;  /* 0x3e05502700007802 */ /* 0x000fe20000000f00 */
[----:B------:R-:W-:Y:S01]  /*1a680*/  BSSY.RECONVERGENT B0, `(.L_x_301) ;  /* 0x000003d000007945 */ /* 0x000fe20003800200 */
[----:B-1----:R-:W-:Y:S01]  /*1a690*/  FSEL R5, RZ, -23, P0 ;  /* 0xc1b80000ff057808 */ /* 0x002fe20000000000 */
[----:B------:R-:W1:Y:S01]  /*1a6a0*/  LDCU UR5, c[0x0][0x700] ;  /* 0x0000e000ff0577ac */ /* 0x000e620008000800 */
[----:B------:R-:W-:-:S04]  /*1a6b0*/  LOP3.LUT R2, R2, 0x7f, RZ, 0xc0, !PT ;  /* 0x0000007f02027812 */ /* 0x000fc800078ec0ff */
[----:B------:R-:W-:-:S03]  /*1a6c0*/  LEA R2, R31, R2, 0x8 ;  /* 0x000000021f027211 */ /* 0x000fc600078e40ff */
        /* <DEDUP_REMOVED lines=8> */
[----:B------:R-:W-:Y:S01]  /*1a750*/  FFMA R4, R4, 1.1920928955078125e-07, R5 ;  /* 0x3400000004047823 */ /* 0x000fe20000000005 */
[----:B------:R-:W-:Y:S01]  /*1a760*/  MOV R5, 0x7f800000 ;  /* 0x7f80000000057802 */ /* 0x000fe20000000f00 */
        /* <DEDUP_REMOVED lines=9> */
[----:B------:R-:W-:-:S04]  /*1a800*/  FFMA R3, R3, R0, R3 ;  /* 0x0000000003037223 */ /* 0x000fc80000000003 */
[----:B------:R-:W-:Y:S01]  /*1a810*/  FFMA R3, R4, 0.69314718246459960938, R3 ;  /* 0x3f31721804037823 */ /* 0x000fe20000000003 */
[----:B------:R-:W-:Y:S01]  /*1a820*/  @P0 FFMA R3, R24, R5, +INF ;  /* 0x7f80000018030423 */ /* 0x000fe20000000005 */
[----:B------:R-:W-:-:S04]  /*1a830*/  IADD3 R5, PT, PT, R2, 0x80, RZ ;  /* 0x0000008002057810 */ /* 0x000fc80007ffe0ff */
[----:B---3--:R-:W-:Y:S02]  /*1a840*/  ISETP.GE.AND P0, PT, R5, UR4, PT ;  /* 0x0000000405007c0c */ /* 0x008fe4000bf06270 */
[----:B------:R-:W-:-:S05]  /*1a850*/  FSEL R0, R3, -INF , P1 ;  /* 0xff80000003007808 */ /* 0x000fca0000800000 */
[----:B-1----:R-:W-:-:S06]  /*1a860*/  FFMA R25, R25, UR5, R0 ;  /* 0x0000000519197c23 */ /* 0x002fcc0008000000 */
[----:B------:R-:W-:Y:S05]  /*1a870*/  @P0 BRA `(.L_x_302) ;  /* 0x0000000000740947 */ /* 0x000fea0003800000 */
[----:B------:R-:W1:Y:S01]  /*1a880*/  LDCU UR4, c[0x0][0x38c] ;  /* 0x00007180ff0477ac */ /* 0x000e620008000800 */
[----:B------:R-:W-:Y:S01]  /*1a890*/  HFMA2 R2, -RZ, RZ, 0, 0 ;  /* 0x00000000ff027431 */ /* 0x000fe200000001ff */
[----:B------:R-:W4:Y:S01]  /*1a8a0*/  LDCU UR5, c[0x0][0x890] ;  /* 0x00011200ff0577ac */ /* 0x000f220008000800 */
[----:B------:R-:W3:Y:S01]  /*1a8b0*/  LDCU.64 UR6, c[0x0][0x888] ;  /* 0x00011100ff0677ac */ /* 0x000ee20008000a00 */
[----:B-1----:R-:W1:Y:S01]  /*1a8c0*/  I2F.U32.RP R4, UR4 ;  /* 0x0000000400047d06 */ /* 0x002e620008209000 */
[----:B------:R-:W-:Y:S01]  /*1a8d0*/  ISETP.NE.U32.AND P0, PT, RZ, UR4, PT ;  /* 0x00000004ff007c0c */ /* 0x000fe2000bf05070 */
[----:B----4-:R-:W-:-:S06]  /*1a8e0*/  IMAD R5, R30, UR5, R5 ;  /* 0x000000051e057c24 */ /* 0x010fcc000f8e0205 */
[----:B-1----:R-:W1:Y:S02]  /*1a8f0*/  MUFU.RCP R3, R4 ;  /* 0x0000000400037308 */ /* 0x002e640000001000 */
[----:B-1----:R-:W-:-:S06]  /*1a900*/  IADD3 R3, PT, PT, R3, 0xffffffe, RZ ;  /* 0x0ffffffe03037810 */ /* 0x002fcc0007ffe0ff */
[----:B------:R-:W1:Y:S02]  /*1a910*/  F2I.FTZ.U32.TRUNC.NTZ R3, R3 ;  /* 0x0000000300037305 */ /* 0x000e64000021f000 */
[----:B-1----:R-:W-:-:S05]  /*1a920*/  IADD3 R0, PT, PT, RZ, -R3, RZ ;  /* 0x80000003ff007210 */ /* 0x002fca0007ffe0ff */
[----:B------:R-:W-:-:S04]  /*1a930*/  IMAD R7, R0, UR4, RZ ;  /* 0x0000000400077c24 */ /* 0x000fc8000f8e02ff */
[----:B------:R-:W-:-:S06]  /*1a940*/  IMAD.HI.U32 R0, R3, R7, R2 ;  /* 0x0000000703007227 */ /* 0x000fcc00078e0002 */
[----:B------:R-:W-:-:S05]  /*1a950*/  IMAD.HI.U32 R0, R0, R29, RZ ;  /* 0x0000001d00007227 */ /* 0x000fca00078e00ff */
[----:B------:R-:W-:-:S05]  /*1a960*/  IADD3 R2, PT, PT, -R0, RZ, RZ ;  /* 0x000000ff00027210 */ /* 0x000fca0007ffe1ff */
[----:B------:R-:W-:-:S05]  /*1a970*/  IMAD R2, R2, UR4, R29 ;  /* 0x0000000402027c24 */ /* 0x000fca000f8e021d */
[----:B------:R-:W-:-:S13]  /*1a980*/  ISETP.GE.U32.AND P2, PT, R2, UR4, PT ;  /* 0x0000000402007c0c */ /* 0x000fda000bf46070 */
[----:B------:R-:W-:Y:S02]  /*1a990*/  @P2 IADD3 R2, PT, PT, R2, -UR4, RZ ;  /* 0x8000000402022c10 */ /* 0x000fe4000fffe0ff */
[----:B------:R-:W-:Y:S02]  /*1a9a0*/  @P2 IADD3 R0, PT, PT, R0, 0x1, RZ ;  /* 0x0000000100002810 */ /* 0x000fe40007ffe0ff */
[----:B------:R-:W-:Y:S02]  /*1a9b0*/  ISETP.GE.U32.AND P1, PT, R2, UR4, PT ;  /* 0x0000000402007c0c */ /* 0x000fe4000bf26070 */
[----:B------:R-:W1:Y:S11]  /*1a9c0*/  LDC.64 R2, c[0x0][0x880] ;  /* 0x00022000ff027b82 */ /* 0x000e760000000a00 */
[----:B------:R-:W-:-:S02]  /*1a9d0*/  @P1 IADD3 R0, PT, PT, R0, 0x1, RZ ;  /* 0x0000000100001810 */ /* 0x000fc40007ffe0ff */
[----:B------:R-:W-:-:S04]  /*1a9e0*/  @!P0 LOP3.LUT R0, RZ, UR4, RZ, 0x33, !PT ;  /* 0x00000004ff008c12 */ /* 0x000fc8000f8e33ff */
[C---:B------:R-:W-:Y:S01]  /*1a9f0*/  IADD3 R4, PT, PT, -R0.reuse, RZ, RZ ;  /* 0x000000ff00047210 */ /* 0x040fe20007ffe1ff */
[----:B---3--:R-:W-:-:S04]  /*1aa00*/  IMAD R5, R0, UR7, R5 ;  /* 0x0000000700057c24 */ /* 0x008fc8000f8e0205 */
[----:B------:R-:W-:-:S04]  /*1aa10*/  IMAD R4, R4, UR4, R29 ;  /* 0x0000000404047c24 */ /* 0x000fc8000f8e021d */
[----:B------:R-:W-:-:S04]  /*1aa20*/  IMAD R5, R4, UR6, R5 ;  /* 0x0000000604057c24 */ /* 0x000fc8000f8e0205 */
[----:B-1----:R-:W-:-:S05]  /*1aa30*/  IMAD.WIDE.U32 R2, R5, 0x4, R2 ;  /* 0x0000000405027825 */ /* 0x002fca00078e0002 */
[----:B------:R1:W-:Y:S02]  /*1aa40*/  STG.E desc[UR46][R2.64], R25 ;  /* 0x0000001902007986 */ /* 0x0003e4000c10192e */
.L_x_302:
[----:B------:R-:W-:Y:S05]  /*1aa50*/  BSYNC.RECONVERGENT B0 ;  /* 0x0000000000007941 */ /* 0x000fea0003800200 */
.L_x_301:
[----:B------:R-:W-:Y:S01]  /*1aa60*/  UISETP.NE.AND UP0, UPT, UR41, URZ, UPT ;  /* 0x000000ff2900728c */ /* 0x000fe2000bf05270 */
[----:B------:R-:W-:-:S08]  /*1aa70*/  NOP ;  /* 0x0000000000007918 */ /* 0x000fd00000000000 */
[----:B------:R-:W-:Y:S05]  /*1aa80*/  BRA.U UP0, `(.L_x_303) ;  /* 0x0000000100087547 */ /* 0x000fea000b800000 */
[----:B------:R-:W-:Y:S05]  /*1aa90*/  BPT.TRAP 0x1 ;  /* 0x000000040000795c */ /* 0x000fea0000300000 */
[----:B------:R-:W-:Y:S05]  /*1aaa0*/  BPT.TRAP 0x1 ;  /* 0x000000040000795c */ /* 0x000fea0000300000 */
.L_x_303:
[----:B------:R-:W-:Y:S02]  /*1aab0*/  UIADD3 UR4, UPT, UPT, UR36, 0x380a8, URZ ;  /* 0x000380a824047890 */ /* 0x000fe4000fffe0ff */
[----:B------:R-:W-:Y:S02]  /*1aac0*/  UISETP.NE.AND UP0, UPT, UR41, URZ, UPT ;  /* 0x000000ff2900728c */ /* 0x000fe4000bf05270 */
[----:B------:R-:W-:-:S09]  /*1aad0*/  UPRMT UR4, UR40, 0x654, UR4 ;  /* 0x0000065428047896 */ /* 0x000fd20008000004 */
[----:B--2---:R-:W-:Y:S01]  /*1aae0*/  SYNCS.ARRIVE.TRANS64.RED.A1T0 RZ, [UR4], RZ ;  /* 0x000000ffffff79a7 */ /* 0x004fe20008100404 */
[----:B------:R-:W-:Y:S05]  /*1aaf0*/  BRA.U UP0, `(.L_x_304) ;  /* 0x0000000100047547 */ /* 0x000fea000b800000 */
[----:B------:R-:W-:Y:S05]  /*1ab00*/  BPT.TRAP 0x1 ;  /* 0x000000040000795c */ /* 0x000fea0000300000 */
.L_x_304:
[----:B------:R-:W-:Y:S01]  /*1ab10*/  SYNCS.ARRIVE.TRANS64.A1T0 RZ, [UR36+0x380b8], RZ ;  /* 0x0380b8ffffff79a7 */ /* 0x000fe20008100024 */
[----:B------:R-:W-:Y:S05]  /*1ab20*/  EXIT ;  /* 0x000000000000794d */ /* 0x000fea0003800000 */
.L_x_27:
[----:B------:R-:W-:-:S08]  /*1ab30*/  NOP ;  /* 0x0000000000007918 */ /* 0x000fd00000000000 */
[----:B------:R-:W1:Y:S02]  /*1ab40*/  USETMAXREG.TRY_ALLOC.CTAPOOL UP0, 0xc0 ;  /* 0x000000c0000079c8 */ /* 0x000e640008000600 */
[----:B-1----:R-:W-:Y:S05]  /*1ab50*/  BRA.U !UP0, `(.L_x_27) ;  /* 0xfffffffd08f47547 */ /* 0x002fea000b83ffff */
[----:B------:R-:W1:Y:S01]  /*1ab60*/  S2UR UR6, SR_CTAID.X ;  /* 0x00000000000679c3 */ /* 0x000e620000002500 */
[----:B------:R-:W2:Y:S02]  /*1ab70*/  LDCU.64 UR4, c[0x0][0x380] ;  /* 0x00007000ff0477ac */ /* 0x000ea40008000a00 */
[----:B--2---:R-:W-:Y:S02]  /*1ab80*/  UISETP.NE.AND UP0, UPT, UR5, URZ, UPT ;  /* 0x000000ff0500728c */ /* 0x004fe4000bf05270 */
[----:B-1----:R-:W-:-:S04]  /*1ab90*/  USHF.L.U32 UR6, UR6, 0x8, URZ ;  /* 0x0000000806067899 */ /* 0x002fc800080006ff */
[----:B------:R-:W-:-:S06]  /*1aba0*/  UISETP.GE.U32.OR UP0, UPT, UR6, UR4, !UP0 ;  /* 0x000000040600728c */ /* 0x000fcc000c706470 */
[----:B------:R-:W-:-:S13]  /*1abb0*/  PLOP3.LUT P0, PT, PT, PT, UP0, 0x80, 0x8 ;  /* 0x000000000008781c */ /* 0x000fda0003f0f008 */
[----:B------:R-:W-:Y:S05]  /*1abc0*/  @P0 EXIT ;  /* 0x000000000000094d */ /* 0x000fea0003800000 */
[----:B------:R-:W-:Y:S02]  /*1abd0*/  UIADD3 UR6, UPT, UPT, UR5, 0x3f, URZ ;  /* 0x0000003f05067890 */ /* 0x000fe4000fffe0ff */
[----:B------:R-:W-:Y:S02]  /*1abe0*/  ULOP3.LUT UP0, UR50, UR5, 0x3f, URZ, 0xc0, !UPT ;  /* 0x0000003f05327892 */ /* 0x000fe4000f80c0ff */
[----:B------:R-:W-:Y:S02]  /*1abf0*/  UISETP.NE.AND UP1, UPT, UR42, URZ, UPT ;  /* 0x000000ff2a00728c */ /* 0x000fe4000bf25270 */
[----:B------:R-:W-:Y:S02]  /*1ac00*/  USHF.R.S32.HI UR4, URZ, 0x1f, UR6 ;  /* 0x0000001fff047899 */ /* 0x000fe40008011406 */
[----:B------:R-:W-:Y:S02]  /*1ac10*/  USEL UR7, UR11, UR10, UP1 ;  /* 0x0000000a0b077287 */ /* 0x000fe40008800000 */
[----:B------:R-:W-:-:S02]  /*1ac20*/  ULEA.HI UR6, UR4, UR6, URZ, 0x6 ;  /* 0x0000000604067291 */ /* 0x000fc4000f8f30ff */
[----:B------:R-:W-:Y:S02]  /*1ac30*/  ULOP3.LUT UR47, UR7, 0x1, URZ, 0xc0, !UPT ;  /* 0x00000001072f7892 */ /* 0x000fe4000f8ec0ff */
[----:B------:R-:W-:Y:S02]  /*1ac40*/  @UP0 ULEA.HI.SX32 UR4, UR6, 0xffffffff, 0x1a ;  /* 0xffffffff06040891 */ /* 0x000fe4000f8fd2ff */
[----:B------:R-:W-:Y:S02]  /*1ac50*/  @!UP0 USHF.R.S32.HI UR4, URZ, 0x6, UR6 ;  /* 0x00000006ff048899 */ /* 0x000fe40008011406 */
[----:B------:R-:W-:-:S09]  /*1ac60*/  UISETP.NE.U32.AND UP0, UPT, UR47, 0x1, UPT ;  /* 0x000000012f00788c */ /* 0x000fd2000bf05070 */
[----:B------:R-:W-:Y:S05]  /*1ac70*/  BRA.U !UP0, `(.L_x_305) ;  /* 0x0000000108047547 */ /* 0x000fea000b800000 */
[----:B------:R-:W-:Y:S05]  /*1ac80*/  BPT.TRAP 0x1 ;  /* 0x000000040000795c */ /* 0x000fea0000300000 */
.L_x_305:
[----:B------:R-:W1:Y:S01]  /*1ac90*/  S2UR UR56, SR_CgaCtaId ;  /* 0x00000000003879c3 */ /* 0x000e620000008800 */
[----:B------:R-:W-:Y:S01]  /*1aca0*/  UISETP.NE.AND UP0, UPT, UR42, URZ, UPT ;  /* 0x000000ff2a00728c */ /* 0x000fe2000bf05270 */
[----:B------:R-:W-:Y:S01]  /*1acb0*/  MOV R3, 0x1 ;  /* 0x0000000100037802 */ /* 0x000fe20000000f00 */
[----:B------:R-:W-:Y:S01]  /*1acc0*/  UMOV UR36, 0x400 ;  /* 0x0000040000247882 */ /* 0x000fe20000000000 */
[----:B------:R-:W-:Y:S02]  /*1acd0*/  USHF.L.U32 UR51, UR51, 0x3, URZ ;  /* 0x0000000333337899 */ /* 0x000fe400080006ff */
[----:B------:R-:W-:Y:S01]  /*1ace0*/  SHF.L.U32 R3, R3, 0x1f, RZ ;  /* 0x0000001f03037819 */ /* 0x000fe200000006ff */
[----:B------:R-:W-:Y:S01]  /*1acf0*/  UMOV UR44, 0x1 ;  /* 0x00000001002c7882 */ /* 0x000fe20000000000 */
[----:B------:R-:W-:Y:S01]  /*1ad00*/  UMOV UR43, 0x1 ;  /* 0x00000001002b7882 */ /* 0x000fe20000000000 */
[----:B-1----:R-:W-:-:S04]  /*1ad10*/  ULEA UR36, UR56, UR36, 0x18 ;  /* 0x0000002438247291 */ /* 0x002fc8000f8ec0ff */
[----:B------:R-:W-:Y:S02]  /*1ad20*/  UIADD3 UR54, UPT, UPT, UR36, 0x38078, URZ ;  /* 0x0003807824367890 */ /* 0x000fe4000fffe0ff */
[----:B------:R-:W-:Y:S02]  /*1ad30*/  @!UP0 UIADD3 UR54, UPT, UPT, UR36, 0x38088, URZ ;  /* 0x0003808824368890 */ /* 0x000fe4000fffe0ff */
[----:B------:R-:W-:-:S07]  /*1ad40*/  UIADD3 UR57, UPT, UPT, UR36, UR51, URZ ;  /* 0x0000003324397290 */ /* 0x000fce000fffe0ff */
[----:B------:R-:W1:Y:S02]  /*1ad50*/  SYNCS.PHASECHK.TRANS64.TRYWAIT P0, [UR54], R3 ;  /* 0x00000003ff0075a7 */ /* 0x000e640008001136 */
[----:B-1----:R-:W-:Y:S05]  /*1ad60*/  @!P0 BRA `(.L_x_306) ;  /* 0x000000b800d48947 */ /* 0x002fea0003800000 */
.L_x_462:
[----:B------:R-:W-:Y:S01]  /*1ad70*/  UISETP.GE.AND UP0, UPT, UR4, 0x1, UPT ;  /* 0x000000010400788c */ /* 0x000fe2000bf06270 */
[----:B------:R-:W-:Y:S01]  /*1ad80*/  SHF.R.U32.HI R91, RZ, 0x5, R2 ;  /* 0x00000005ff5b7819 */ /* 0x000fe20000011602 */
[----:B------:R-:W-:Y:S01]  /*1ad90*/  IMAD.MOV.U32 R108, RZ, RZ, RZ ;  /* 0x000000ffff6c7224 */ /* 0x000fe200078e00ff */
[----:B------:R-:W-:Y:S01]  /*1ada0*/  MOV R89, 0xff800000 ;  /* 0xff80000000597802 */ /* 0x000fe20000000f00 */
[----:B------:R-:W-:Y:S01]  /*1adb0*/  IMAD.MOV.U32 R88, RZ, RZ, RZ ;  /* 0x000000ffff587224 */ /* 0x000fe200078e00ff */
[----:B------:R-:W-:Y:S01]  /*1adc0*/  UMOV UR46, URZ ;  /* 0x000000ff002e7c82 */ /* 0x000fe20008000000 */
[----:B------:R-:W-:-:S03]  /*1add0*/  UMOV UR45, URZ ;  /* 0x000000ff002d7c82 */ /* 0x000fc60008000000 */
[----:B------:R-:W-:Y:S05]  /*1ade0*/  BRA.U !UP0, `(.L_x_307) ;  /* 0x0000002508707547 */ /* 0x000fea000b800000 */
[----:B-1----:R-:W2:Y:S01]  /*1adf0*/  LDL R0, [R1+0x18] ;  /* 0x0000180001007983 */ /* 0x002ea20000100800 */
[----:B------:R-:W-:Y:S01]  /*1ae00*/  UISETP.NE.AND UP0, UPT, UR42, URZ, UPT ;  /* 0x000000ff2a00728c */ /* 0x000fe2000bf05270 */
[----:B------:R-:W-:Y:S01]  /*1ae10*/  IMAD.U32 R122, R2, 0x10000, RZ ;  /* 0x00010000027a7824 */ /* 0x000fe200078e00ff */
[----:B------:R-:W-:Y:S01]  /*1ae20*/  LOP3.LUT R109, R91, 0x3, RZ, 0xc0, !PT ;  /* 0x000000035b6d7812 */ /* 0x000fe200078ec0ff */
[----:B------:R-:W-:Y:S01]  /*1ae30*/  IMAD.MOV.U32 R88, RZ, RZ, RZ ;  /* 0x000000ffff587224 */ /* 0x000fe200078e00ff */
[----:B------:R-:W-:Y:S01]  /*1ae40*/  USEL UR6, URZ, 0x80, UP0 ;  /* 0x00000080ff067887 */ /* 0x000fe20008000000 */
[----:B------:R-:W-:Y:S01]  /*1ae50*/  IMAD.MOV.U32 R16, RZ, RZ, -0x800000 ;  /* 0xff800000ff107424 */ /* 0x000fe200078e00ff */
[----:B------:R-:W-:Y:S01]  /*1ae60*/  LOP3.LUT R122, R122, 0x600000, RZ, 0xc0, !PT ;  /* 0x006000007a7a7812 */ /* 0x000fe200078ec0ff */
[----:B------:R-:W-:Y:S01]  /*1ae70*/  UMOV UR52, 0x20 ;  /* 0x0000002000347882 */ /* 0x000fe20000000000 */
[----:B------:R-:W-:Y:S02]  /*1ae80*/  UIADD3 UR49, UPT, UPT, UR36, 0x38060, URZ ;  /* 0x0003806024317890 */ /* 0x000fe4000fffe0ff */
[----:B------:R-:W-:Y:S01]  /*1ae90*/  LOP3.LUT R124, R122, UR6, RZ, 0xfc, !PT ;  /* 0x000000067a7c7c12 */ /* 0x000fe2000f8efcff */
[----:B------:R-:W-:Y:S01]  /*1aea0*/  ULOP3.LUT UR53, UR51, 0x8, URZ, 0x3c, !UPT ;  /* 0x0000000833357892 */ /* 0x000fe2000f8e3cff */
[----:B------:R-:W-:Y:S01]  /*1aeb0*/  SHF.R.U32.HI R126, RZ, 0x15, R122 ;  /* 0x00000015ff7e7819 */ /* 0x000fe2000001167a */
[----:B------:R-:W-:Y:S01]  /*1aec0*/  UIADD3 UR41, UPT, UPT, UR4, -0x1, URZ ;  /* 0xffffffff04297890 */ /* 0x000fe2000fffe0ff */
[----:B------:R-:W-:Y:S01]  /*1aed0*/  LOP3.LUT R123, R124, 0x20, RZ, 0xfc, !PT ;  /* 0x000000207c7b7812 */ /* 0x000fe200078efcff */
[----:B------:R-:W-:Y:S01]  /*1aee0*/  UMOV UR45, URZ ;  /* 0x000000ff002d7c82 */ /* 0x000fe20008000000 */
[----:B------:R-:W1:Y:S01]  /*1aef0*/  LDCU UR39, c[0x0][0x704] ;  /* 0x0000e080ff2777ac */ /* 0x000e620008000800 */
[----:B------:R-:W-:Y:S01]  /*1af00*/  UMOV UR43, 0x1 ;  /* 0x00000001002b7882 */ /* 0x000fe20000000000 */
[----:B------:R-:W-:-:S02]  /*1af10*/  USEL UR52, UR52, 0xa0, UP0 ;  /* 0x000000a034347887 */ /* 0x000fc40008000000 */
[----:B------:R-:W-:Y:S01]  /*1af20*/  @UP0 UIADD3 UR49, UPT, UPT, UR36, 0x38050, URZ ;  /* 0x0003805024310890 */ /* 0x000fe2000fffe0ff */
[----:B------:R-:W-:Y:S01]  /*1af30*/  UMOV UR44, 0x1 ;  /* 0x00000001002c7882 */ /* 0x000fe20000000000 */
[----:B------:R-:W-:Y:S01]  /*1af40*/  UMOV UR46, URZ ;  /* 0x000000ff002e7c82 */ /* 0x000fe20008000000 */
[----:B--2---:R-:W-:-:S13]  /*1af50*/  R2UR UR5, R0 ;  /* 0x00000000000572ca */ /* 0x004fda00000e0000 */
[----:B------:R-:W-:Y:S02]  /*1af60*/  USEL UR48, UR55, UR5, UP0 ;  /* 0x0000000537307287 */ /* 0x000fe40008000000 */
[----:B------:R-:W-:-:S06]  /*1af70*/  USHF.L.U32 UR5, UR4, 0x6, URZ ;  /* 0x0000000604057899 */ /* 0x000fcc00080006ff */
[----:B-1----:R-:W-:-:S07]  /*1af80*/  IMAD.U32 R108, RZ, RZ, UR5 ;  /* 0x00000005ff6c7e24 */ /* 0x002fce000f8e00ff */
.L_x_325:
[----:B--2---:R-:W-:Y:S01]  /*1af90*/  IADD3 R0, PT, PT, R122, UR52, RZ ;  /* 0x000000347a007c10 */ /* 0x004fe2000fffe0ff */
[----:B------:R-:W-:-:S04]  /*1afa0*/  UISETP.NE.AND UP0, UPT, UR42, URZ, UPT ;  /* 0x000000ff2a00728c */ /* 0x000fc8000bf05270 */
[----:B------:R-:W-:Y:S01]  /*1afb0*/  USEL UR40, UR46, UR45, UP0 ;  /* 0x0000002d2e287287 */ /* 0x000fe20008000000 */
[----:B-1----:R-:W1:Y:S01]  /*1afc0*/  SHFL.IDX PT, R0, R0, RZ, 0x1f ;  /* 0x00001fff00007589 */ /* 0x002e6200000e0000 */
[----:B------:R-:W-:Y:S01]  /*1afd0*/  UISETP.GT.U32.AND UP0, UPT, UR48, 0x1, UPT ;  /* 0x000000013000788c */ /* 0x000fe2000bf04070 */
[----:B-1----:R-:W-:-:S08]  /*1afe0*/  R2UR UR38, R0 ;  /* 0x00000000002672ca */ /* 0x002fd000000e0000 */
[----:B---3--:R-:W-:Y:S07]  /*1aff0*/  BRA.U UP0, `(.L_x_308) ;  /* 0x0000000100047547 */ /* 0x008fee000b800000 */
[----:B------:R-:W-:Y:S05]  /*1b000*/  BPT.TRAP 0x1 ;  /* 0x000000040000795c */ /* 0x000fea0000300000 */
.L_x_308:
[----:B------:R-:W-:Y:S01]  /*1b010*/  IMAD.U32 R3, RZ, RZ, UR40 ;  /* 0x00000028ff037e24 */ /* 0x000fe2000f8e00ff */
[----:B------:R-:W-:-:S04]  /*1b020*/  ISETP.NE.AND P0, PT, R109, R126, PT ;  /* 0x0000007e6d00720c */ /* 0x000fc80003f05270 */
[----:B------:R-:W-:-:S04]  /*1b030*/  SHF.L.U32 R3, R3, 0x1f, RZ ;  /* 0x0000001f03037819 */ /* 0x000fc800000006ff */
[----:B------:R-:W1:Y:S02]  /*1b040*/  SYNCS.PHASECHK.TRANS64.TRYWAIT P1, [UR49], R3 ;  /* 0x00000003ff0075a7 */ /* 0x000e640008021131 */
[----:B-1----:R-:W-:Y:S05]  /*1b050*/  @!P1 BRA `(.L_x_309) ;  /* 0x000000b800309947 */ /* 0x002fea0003800000 */
.L_x_463:
        /* <DEDUP_REMOVED lines=17> */
.L_x_310:
[----:B------:R-:W-:Y:S05]  /*1b170*/  WARPSYNC.ALL ;  /* 0x0000000000007948 */ /* 0x000fea0003800000 */
[----:B------:R-:W-:Y:S02]  /*1b180*/  R2UR UR4, R124 ;  /* 0x000000007c0472ca */ /* 0x000fe400000e0000 */
[----:B------:R-:W-:-:S11]  /*1b190*/  ISETP.NE.AND P0, PT, R109, R126, PT ;  /* 0x0000007e6d00720c */ /* 0x000fd60003f05270 */
[----:B------:R-:W2:Y:S02]  /*1b1a0*/  LDTM.x32 R56, tmem[UR4] ;  /* 0x00000004003879ee */ /* 0x000ea400082c0000 */
        /* <DEDUP_REMOVED lines=17> */
.L_x_311:
[----:B------:R-:W-:Y:S05]  /*1b2c0*/  WARPSYNC.ALL ;  /* 0x0000000000007948 */ /* 0x000fea0003800000 */
[----:B------:R-:W-:Y:S02]  /*1b2d0*/  R2UR UR4, R123 ;  /* 0x000000007b0472ca */ /* 0x000fe400000e0000 */
[C---:B-1----:R-:W-:Y:S02]  /*1b2e0*/  FMNMX3 R3, R16.reuse, R56, R60, !PT ;  /* 0x0000003810037276 */ /* 0x042fe4000780003c */
[C---:B------:R-:W-:Y:S02]  /*1b2f0*/  FMNMX3 R0, R16.reuse, R57, R61, !PT ;  /* 0x0000003910007276 */ /* 0x040fe4000780003d */
[----:B------:R-:W-:-:S02]  /*1b300*/  FMNMX3 R5, R16, R58, R62, !PT ;  /* 0x0000003a10057276 */ /* 0x000fc4000780003e */
[----:B------:R-:W-:Y:S02]  /*1b310*/  FMNMX3 R3, R3, R64, R68, !PT ;  /* 0x0000004003037276 */ /* 0x000fe40007800044 */
[----:B------:R-:W-:Y:S02]  /*1b320*/  FMNMX3 R0, R0, R65, R69, !PT ;  /* 0x0000004100007276 */ /* 0x000fe40007800045 */
[----:B------:R-:W-:Y:S01]  /*1b330*/  FMNMX3 R6, R16, R59, R63, !PT ;  /* 0x0000003b10067276 */ /* 0x000fe2000780003f */
[----:B------:R-:W1:Y:S01]  /*1b340*/  LDTM.x32 R24, tmem[UR4] ;  /* 0x00000004001879ee */ /* 0x000e6200082c0000 */
[----:B------:R-:W-:Y:S02]  /*1b350*/  FMNMX3 R5, R5, R66, R70, !PT ;  /* 0x0000004205057276 */ /* 0x000fe40007800046 */
[----:B------:R-:W-:Y:S02]  /*1b360*/  FMNMX3 R3, R3, R72, R76, !PT ;  /* 0x0000004803037276 */ /* 0x000fe4000780004c */
[----:B------:R-:W-:-:S02]  /*1b370*/  FMNMX3 R0, R0, R73, R77, !PT ;  /* 0x0000004900007276 */ /* 0x000fc4000780004d */
[----:B------:R-:W-:Y:S02]  /*1b380*/  FMNMX3 R6, R6, R67, R71, !PT ;  /* 0x0000004306067276 */ /* 0x000fe40007800047 */
[----:B------:R-:W-:Y:S02]  /*1b390*/  FMNMX3 R5, R5, R74, R78, !PT ;  /* 0x0000004a05057276 */ /* 0x000fe4000780004e */
[----:B------:R-:W-:Y:S02]  /*1b3a0*/  FMNMX3 R3, R3, R80, R84, !PT ;  /* 0x0000005003037276 */ /* 0x000fe40007800054 */
[----:B------:R-:W-:Y:S02]  /*1b3b0*/  FMNMX3 R0, R0, R81, R85, !PT ;  /* 0x0000005100007276 */ /* 0x000fe40007800055 */
[----:B------:R-:W-:Y:S02]  /*1b3c0*/  FMNMX3 R6, R6, R75, R79, !PT ;  /* 0x0000004b06067276 */ /* 0x000fe4000780004f */
[----:B------:R-:W-:-:S02]  /*1b3d0*/  FMNMX3 R5, R5, R82, R86, !PT ;  /* 0x0000005205057276 */ /* 0x000fc40007800056 */
[----:B------:R-:W-:Y:S02]  /*1b3e0*/  FMNMX3 R6, R6, R83, R87, !PT ;  /* 0x0000005306067276 */ /* 0x000fe40007800057 */
[----:B------:R-:W-:Y:S02]  /*1b3f0*/  ISETP.NE.AND P0, PT, R109, R126, PT ;  /* 0x0000007e6d00720c */ /* 0x000fe40003f05270 */
[----:B-1----:R-:W-:Y:S02]  /*1b400*/  FMNMX3 R3, R3, R24, R28, !PT ;  /* 0x0000001803037276 */ /* 0x002fe4000780001c */
        /* <DEDUP_REMOVED lines=15> */
[----:B------:R-:W-:-:S04]  /*1b500*/  FMNMX3 R0, R4, R3, R0, !PT ;  /* 0x0000000304007276 */ /* 0x000fc80007800000 */
[----:B------:R-:W-:-:S04]  /*1b510*/  FMNMX R89, R89, R0, !PT ;  /* 0x0000000059597209 */ /* 0x000fc80007800000 */
[----:B------:R-:W-:-:S04]  /*1b520*/  FSETP.NEU.AND P1, PT, R89, -INF , PT ;  /* 0xff8000005900780b */ /* 0x000fc80003f2d000 */
[----:B------:R-:W-:Y:S01]  /*1b530*/  FSEL R17, R89, RZ, P1 ;  /* 0x000000ff59117208 */ /* 0x000fe20000800000 */
[----:B------:R-:W-:Y:S08]  /*1b540*/  @!P0 BRA `(.L_x_312) ;  /* 0x0000000000408947 */ /* 0x000ff00003800000 */
[----:B------:R-:W-:Y:S01]  /*1b550*/  MOV R14, 0x8 ;  /* 0x00000008000e7802 */ /* 0x000fe20000000f00 */
        /* <DEDUP_REMOVED lines=15> */
.L_x_312:
[----:B------:R-:W-:Y:S05]  /*1b650*/  WARPSYNC.ALL ;  /* 0x0000000000007948 */ /* 0x000fea0003800000 */
[----:B------:R-:W-:Y:S02]  /*1b660*/  R2UR UR4, R124 ;  /* 0x000000007c0472ca */ /* 0x000fe400000e0000 */
[----:B------:R-:W-:-:S11]  /*1b670*/  ISETP.NE.AND P0, PT, RZ, UR47, PT ;  /* 0x0000002fff007c0c */ /* 0x000fd6000bf05270 */
[----:B------:R1:W-:Y:S02]  /*1b680*/  STTM.x2 tmem[UR4], R16 ;  /* 0x00000010000079ed */ /* 0x0003e400080c0004 */
[----:B------:R-:W-:Y:S05]  /*1b690*/  @P0 BRA `(.L_x_313) ;  /* 0x0000000000040947 */ /* 0x000fea0003800000 */
[----:B------:R-:W-:Y:S05]  /*1b6a0*/  BPT.TRAP 0x1 ;  /* 0x000000040000795c */ /* 0x000fea0000300000 */
.L_x_313:
[----:B------:R-:W-:Y:S01]  /*1b6b0*/  UISETP.NE.AND UP0, UPT, UR42, URZ, UPT ;  /* 0x000000ff2a00728c */ /* 0x000fe2000bf05270 */
[----:B------:R-:W-:Y:S01]  /*1b6c0*/  SHF.L.U32 R3, R90, 0x1f, RZ ;  /* 0x0000001f5a037819 */ /* 0x000fe200000006ff */
[----:B------:R-:W-:Y:S01]  /*1b6d0*/  UIADD3 UR4, UPT, UPT, UR36, 0x38080, URZ ;  /* 0x0003808024047890 */ /* 0x000fe2000fffe0ff */
[----:B------:R-:W-:Y:S01]  /*1b6e0*/  MOV R4, UR51 ;  /* 0x0000003300047c02 */ /* 0x000fe20008000f00 */
[----:B------:R-:W-:-:S04]  /*1b6f0*/  FMUL R0, R17, -UR39 ;  /* 0x8000002711007c20 */ /* 0x000fc80008400000 */
[--C-:B------:R-:W-:Y:S02]  /*1b700*/  FFMA2 R18, R56.F32x2.HI_LO, UR39.F32, R0.reuse.F32 ;  /* 0x0000002738127c49 */ /* 0x100fe40009200000 */
[--C-:B------:R-:W-:Y:S01]  /*1b710*/  FFMA2 R22, R58.F32x2.HI_LO, UR39.F32, R0.reuse.F32 ;  /* 0x000000273a167c49 */ /* 0x100fe20009200000 */
[----:B------:R-:W-:Y:S01]  /*1b720*/  @UP0 UIADD3 UR4, UPT, UPT, UR36, 0x38070, URZ ;  /* 0x0003807024040890 */ /* 0x000fe2000fffe0ff */
[--C-:B------:R-:W-:Y:S01]  /*1b730*/  FFMA2 R56, R60.F32x2.HI_LO, UR39.F32, R0.reuse.F32 ;  /* 0x000000273c387c49 */ /* 0x100fe20009200000 */
[----:B------:R-:W-:Y:S01]  /*1b740*/  FSETP.GEU.AND P1, PT, R18, -126, PT ;  /* 0xc2fc00001200780b */ /* 0x000fe20003f2e000 */
[----:B------:R-:W-:Y:S01]  /*1b750*/  FFMA2 R58, R62.F32x2.HI_LO, UR39.F32, R0.F32 ;  /* 0x000000273e3a7c49 */ /* 0x000fe20009200000 */
[----:B------:R-:W-:Y:S02]  /*1b760*/  FSETP.GEU.AND P0, PT, R19, -126, PT ;  /* 0xc2fc00001300780b */ /* 0x000fe40003f0e000 */
[----:B------:R-:W-:Y:S02]  /*1b770*/  FSETP.GEU.AND P6, PT, R22, -126, PT ;  /* 0xc2fc00001600780b */ /* 0x000fe40003fce000 */
[----:B------:R-:W-:Y:S01]  /*1b780*/  FSETP.GEU.AND P5, PT, R23, -126, PT ;  /* 0xc2fc00001700780b */ /* 0x000fe20003fae000 */
[----:B------:R-:W-:Y:S01]  /*1b790*/  SYNCS.ARRIVE.TRANS64.A1T0 RZ, [UR4], RZ ;  /* 0x000000ffffff79a7 */ /* 0x000fe20008100004 */
[----:B------:R-:W-:Y:S01]  /*1b7a0*/  USEL UR4, UR44, UR43, UP0 ;  /* 0x0000002b2c047287 */ /* 0x000fe20008000000 */
[----:B------:R-:W-:-:S02]  /*1b7b0*/  FSETP.GEU.AND P4, PT, R56, -126, PT ;  /* 0xc2fc00003800780b */ /* 0x000fc40003f8e000 */
[----:B------:R-:W-:Y:S01]  /*1b7c0*/  FSETP.GEU.AND P3, PT, R57, -126, PT ;  /* 0xc2fc00003900780b */ /* 0x000fe20003f6e000 */
[----:B------:R-:W-:Y:S01]  /*1b7d0*/  ULOP3.LUT UR37, UR4, 0x1, URZ, 0x3c, !UPT ;  /* 0x0000000104257892 */ /* 0x000fe2000f8e3cff */
[----:B------:R-:W-:Y:S01]  /*1b7e0*/  @!P1 FMUL R18, R18, 0.5 ;  /* 0x3f00000012129820 */ /* 0x000fe20000400000 */
[----:B------:R-:W2:Y:S01]  /*1b7f0*/  SYNCS.PHASECHK.TRANS64.TRYWAIT P2, [R4+UR36+0x380d0], R3 ;  /* 0x0380d003040075a7 */ /* 0x000ea20008041124 */
[----:B------:R-:W-:Y:S02]  /*1b800*/  @!P0 FMUL R19, R19, 0.5 ;  /* 0x3f00000013138820 */ /* 0x000fe40000400000 */
[----:B------:R-:W-:Y:S02]  /*1b810*/  @!P6 FMUL R22, R22, 0.5 ;  /* 0x3f0000001616e820 */ /* 0x000fe40000400000 */
[----:B------:R-:W-:Y:S01]  /*1b820*/  @!P5 FMUL R23, R23, 0.5 ;  /* 0x3f0000001717d820 */ /* 0x000fe20000400000 */
[----:B------:R-:W3:Y:S08]  /*1b830*/  MUFU.EX2 R18, R18 ;  /* 0x0000001200127308 */ /* 0x000ef00000000800 */
[----:B------:R-:W4:Y:S08]  /*1b840*/  MUFU.EX2 R19, R19 ;  /* 0x0000001300137308 */ /* 0x000f300000000800 */
[----:B------:R-:W1:Y:S08]  /*1b850*/  MUFU.EX2 R22, R22 ;  /* 0x0000001600167308 */ /* 0x000e700000000800 */
[----:B------:R-:W1:Y:S02]  /*1b860*/  MUFU.EX2 R23, R23 ;  /* 0x0000001700177308 */ /* 0x000e640000000800 */
[----:B-1234-:R-:W-:Y:S05]  /*1b870*/  @!P2 BRA `(.L_x_314) ;  /* 0x000000b00040a947 */ /* 0x01efea0003800000 */
.L_x_464:
[----:B------:R-:W-:Y:S01]  /*1b880*/  @!P1 FMUL R18, R18, R18 ;  /* 0x0000001212129220 */ /* 0x000fe20000400000 */
[----:B------:R-:W-:Y:S01]  /*1b890*/  FSETP.GEU.AND P2, PT, R58, -126, PT ;  /* 0xc2fc00003a00780b */ /* 0x000fe20003f4e000 */
[----:B------:R-:W-:Y:S01]  /*1b8a0*/  @!P4 FMUL R56, R56, 0.5 ;  /* 0x3f0000003838c820 */ /* 0x000fe20000400000 */
[----:B------:R-:W-:Y:S01]  /*1b8b0*/  FSETP.GEU.AND P1, PT, R59, -126, PT ;  /* 0xc2fc00003b00780b */ /* 0x000fe20003f2e000 */
[----:B------:R-:W-:Y:S01]  /*1b8c0*/  @!P3 FMUL R57, R57, 0.5 ;  /* 0x3f0000003939b820 */ /* 0x000fe20000400000 */
[--C-:B------:R-:W-:Y:S01]  /*1b8d0*/  FFMA2 R60, R64.F32x2.HI_LO, UR39.F32, R0.reuse.F32 ;  /* 0x00000027403c7c49 */ /* 0x100fe20009200000 */
[----:B------:R-:W-:Y:S01]  /*1b8e0*/  USHF.R.U32.HI UR4, URZ, 0x15, UR38 ;  /* 0x00000015ff047899 */ /* 0x000fe20008011626 */
[----:B------:R-:W-:Y:S01]  /*1b8f0*/  @!P0 FMUL R19, R19, R19 ;  /* 0x0000001313138220 */ /* 0x000fe20000400000 */
[----:B------:R-:W2:Y:S01]  /*1b900*/  MUFU.EX2 R56, R56 ;  /* 0x0000003800387308 */ /* 0x000ea20000000800 */
[--C-:B------:R-:W-:Y:S01]  /*1b910*/  FFMA2 R62, R66.F32x2.HI_LO, UR39.F32, R0.reuse.F32 ;  /* 0x00000027423e7c49 */ /* 0x100fe20009200000 */
[----:B------:R-:W-:Y:S01]  /*1b920*/  FSETP.GEU.AND P0, PT, R60, -126, PT ;  /* 0xc2fc00003c00780b */ /* 0x000fe20003f0e000 */
[--C-:B------:R-:W-:Y:S01]  /*1b930*/  FFMA2 R64, R68.F32x2.HI_LO, UR39.F32, R0.reuse.F32 ;  /* 0x0000002744407c49 */ /* 0x100fe20009200000 */
[----:B------:R-:W-:Y:S01]  /*1b940*/  UISETP.NE.AND UP0, UPT, UR42, URZ, UPT ;  /* 0x000000ff2a00728c */ /* 0x000fe2000bf05270 */
[--C-:B------:R-:W-:Y:S01]  /*1b950*/  FFMA2 R66, R70.F32x2.HI_LO, UR39.F32, R0.reuse.F32 ;  /* 0x0000002746427c49 */ /* 0x100fe20009200000 */
[----:B-1----:R-:W-:Y:S01]  /*1b960*/  MOV R3, UR53 ;  /* 0x0000003500037c02 */ /* 0x002fe20008000f00 */
[----:B------:R-:W-:Y:S01]  /*1b970*/  @!P2 FMUL R58, R58, 0.5 ;  /* 0x3f0000003a3aa820 */ /* 0x000fe20000400000 */
[----:B------:R-:W-:Y:S01]  /*1b980*/  @!P1 FMUL R59, R59, 0.5 ;  /* 0x3f0000003b3b9820 */ /* 0x000fe20000400000 */
[----:B------:R-:W1:Y:S01]  /*1b990*/  MUFU.EX2 R57, R57 ;  /* 0x0000003900397308 */ /* 0x000e620000000800 */
[----:B------:R-:W-:Y:S01]  /*1b9a0*/  @!P6 FMUL R22, R22, R22 ;  /* 0x000000161616e220 */ /* 0x000fe20000400000 */
[----:B------:R-:W-:Y:S01]  /*1b9b0*/  @!P5 FMUL R23, R23, R23 ;  /* 0x000000171717d220 */ /* 0x000fe20000400000 */
[----:B------:R-:W-:Y:S01]  /*1b9c0*/  FSETP.GEU.AND P6, PT, R61, -126, PT ;  /* 0xc2fc00003d00780b */ /* 0x000fe20003fce000 */
[--C-:B------:R-:W-:Y:S01]  /*1b9d0*/  FFMA2 R68, R72.F32x2.HI_LO, UR39.F32, R0.reuse.F32 ;  /* 0x0000002748447c49 */ /* 0x100fe20009200000 */
[----:B------:R-:W-:Y:S01]  /*1b9e0*/  FSETP.GEU.AND P5, PT, R62, -126, PT ;  /* 0xc2fc00003e00780b */ /* 0x000fe20003fae000 */
[----:B------:R-:W-:Y:S01]  /*1b9f0*/  @!P0 FMUL R60, R60, 0.5 ;  /* 0x3f0000003c3c8820 */ /* 0x000fe20000400000 */
[--C-:B------:R-:W-:Y:S01]  /*1ba00*/  FFMA2 R70, R74.F32x2.HI_LO, UR39.F32, R0.reuse.F32 ;  /* 0x000000274a467c49 */ /* 0x100fe20009200000 */
[----:B------:R-:W3:Y:S01]  /*1ba10*/  MUFU.EX2 R58, R58 ;  /* 0x0000003a003a7308 */ /* 0x000ee20000000800 */
[----:B--2---:R-:W-:Y:S01]  /*1ba20*/  @!P4 FMUL R56, R56, R56 ;  /* 0x000000383838c220 */ /* 0x004fe20000400000 */
[----:B------:R-:W-:Y:S01]  /*1ba30*/  FSETP.GEU.AND P4, PT, R63, -126, PT ;  /* 0xc2fc00003f00780b */ /* 0x000fe20003f8e000 */
[--C-:B------:R-:W-:Y:S01]  /*1ba40*/  FFMA2 R72, R76.F32x2.HI_LO, UR39.F32, R0.reuse.F32 ;  /* 0x000000274c487c49 */ /* 0x100fe20009200000 */
[----:B------:R2:W-:Y:S01]  /*1ba50*/  SYNCS.ARRIVE.TRANS64.A1T0 RZ, [R3+UR36+0x380d0], RZ ;  /* 0x0380d0ff03ff79a7 */ /* 0x0005e20008100024 */
[--C-:B------:R-:W-:Y:S01]  /*1ba60*/  FFMA2 R74, R78.F32x2.HI_LO, UR39.F32, R0.reuse.F32 ;  /* 0x000000274e4a7c49 */ /* 0x100fe20009200000 */
[----:B------:R-:W-:Y:S01]  /*1ba70*/  USEL UR44, UR37, UR44, UP0 ;  /* 0x0000002c252c7287 */ /* 0x000fe20008000000 */
[--C-:B------:R-:W-:Y:S01]  /*1ba80*/  FFMA2 R76, R80.F32x2.HI_LO, UR39.F32, R0.reuse.F32 ;  /* 0x00000027504c7c49 */ /* 0x100fe20009200000 */
[----:B------:R-:W4:Y:S01]  /*1ba90*/  MUFU.EX2 R59, R59 ;  /* 0x0000003b003b7308 */ /* 0x000f220000000800 */
[----:B-1----:R-:W-:Y:S01]  /*1baa0*/  @!P3 FMUL R57, R57, R57 ;  /* 0x000000393939b220 */ /* 0x002fe20000400000 */
[----:B------:R-:W-:Y:S01]  /*1bab0*/  FSETP.GEU.AND P3, PT, R64, -126, PT ;  /* 0xc2fc00004000780b */ /* 0x000fe20003f6e000 */
[----:B------:R-:W-:Y:S01]  /*1bac0*/  @!P6 FMUL R61, R61, 0.5 ;  /* 0x3f0000003d3de820 */ /* 0x000fe20000400000 */
[----:B------:R-:W-:Y:S01]  /*1bad0*/  @!P5 FMUL R62, R62, 0.5 ;  /* 0x3f0000003e3ed820 */ /* 0x000fe20000400000 */
[--C-:B------:R-:W-:Y:S01]  /*1bae0*/  FFMA2 R78, R82.F32x2.HI_LO, UR39.F32, R0.reuse.F32 ;  /* 0x00000027524e7c49 */ /* 0x100fe20009200000 */
[----:B------:R-:W-:Y:S01]  /*1baf0*/  USEL UR43, UR43, UR37, UP0 ;  /* 0x000000252b2b7287 */ /* 0x000fe20008000000 */
[----:B------:R-:W-:Y:S01]  /*1bb00*/  @!P4 FMUL R63, R63, 0.5 ;  /* 0x3f0000003f3fc820 */ /* 0x000fe20000400000 */
[----:B------:R-:W1:Y:S01]  /*1bb10*/  MUFU.EX2 R60, R60 ;  /* 0x0000003c003c7308 */ /* 0x000e620000000800 */
[----:B---3--:R-:W-:Y:S01]  /*1bb20*/  @!P2 FMUL R58, R58, R58 ;  /* 0x0000003a3a3aa220 */ /* 0x008fe20000400000 */
[----:B------:R-:W-:Y:S01]  /*1bb30*/  FSETP.GEU.AND P2, PT, R65, -126, PT ;  /* 0xc2fc00004100780b */ /* 0x000fe20003f4e000 */
[--C-:B------:R-:W-:Y:S01]  /*1bb40*/  FFMA2 R80, R84.F32x2.HI_LO, UR39.F32, R0.reuse.F32 ;  /* 0x0000002754507c49 */ /* 0x100fe20009200000 */
[----:B------:R-:W-:Y:S01]  /*1bb50*/  LOP3.LUT R90, R90, 0x1, RZ, 0x3c, !PT ;  /* 0x000000015a5a7812 */ /* 0x000fe200078e3cff */
[----:B------:R-:W-:-:S02]  /*1bb60*/  FFMA2 R82, R86.F32x2.HI_LO, UR39.F32, R0.F32 ;  /* 0x0000002756527c49 */ /* 0x000fc40009200000 */
[----:B------:R-:W-:Y:S01]  /*1bb70*/  @!P3 FMUL R64, R64, 0.5 ;  /* 0x3f0000004040b820 */ /* 0x000fe20000400000 */
[----:B------:R-:W3:Y:S01]  /*1bb80*/  MUFU.EX2 R61, R61 ;  /* 0x0000003d003d7308 */ /* 0x000ee20000000800 */
[----:B----4-:R-:W-:Y:S01]  /*1bb90*/  @!P1 FMUL R59, R59, R59 ;  /* 0x0000003b3b3b9220 */ /* 0x010fe20000400000 */
[----:B------:R-:W-:Y:S01]  /*1bba0*/  FSETP.GEU.AND P1, PT, R66, -126, PT ;  /* 0xc2fc00004200780b */ /* 0x000fe20003f2e000 */
[--C-:B------:R-:W-:Y:S02]  /*1bbb0*/  FFMA2 R24, R24.F32x2.HI_LO, UR39.F32, R0.reuse.F32 ;  /* 0x0000002718187c49 */ /* 0x100fe40009200000 */
[--C-:B------:R-:W-:Y:S02]  /*1bbc0*/  FFMA2 R26, R26.F32x2.HI_LO, UR39.F32, R0.reuse.F32 ;  /* 0x000000271a1a7c49 */ /* 0x100fe40009200000 */
[----:B------:R-:W-:Y:S01]  /*1bbd0*/  @!P2 FMUL R65, R65, 0.5 ;  /* 0x3f0000004141a820 */ /* 0x000fe20000400000 */
[----:B------:R-:W4:Y:S01]  /*1bbe0*/  MUFU.EX2 R62, R62 ;  /* 0x0000003e003e7308 */ /* 0x000f220000000800 */
[----:B-1----:R-:W-:Y:S01]  /*1bbf0*/  @!P0 FMUL R60, R60, R60 ;  /* 0x0000003c3c3c8220 */ /* 0x002fe20000400000 */
[----:B------:R-:W-:Y:S01]  /*1bc00*/  FSETP.GEU.AND P0, PT, R67, -126, PT ;  /* 0xc2fc00004300780b */ /* 0x000fe20003f0e000 */
[----:B------:R-:W-:-:S02]  /*1bc10*/  FFMA2 R28, R28.F32x2.HI_LO, UR39.F32, R0.F32 ;  /* 0x000000271c1c7c49 */ /* 0x000fc40009200000 */
[--C-:B------:R-:W-:Y:S02]  /*1bc20*/  FFMA2 R30, R30.F32x2.HI_LO, UR39.F32, R0.reuse.F32 ;  /* 0x000000271e1e7c49 */ /* 0x100fe40009200000 */
[----:B------:R-:W-:Y:S01]  /*1bc30*/  @!P1 FMUL R66, R66, 0.5 ;  /* 0x3f00000042429820 */ /* 0x000fe20000400000 */
[----:B------:R-:W1:Y:S01]  /*1bc40*/  MUFU.EX2 R63, R63 ;  /* 0x0000003f003f7308 */ /* 0x000e620000000800 */
[----:B---3--:R-:W-:Y:S01]  /*1bc50*/  @!P6 FMUL R61, R61, R61 ;  /* 0x0000003d3d3de220 */ /* 0x008fe20000400000 */
[----:B------:R-:W-:Y:S01]  /*1bc60*/  FSETP.GEU.AND P6, PT, R68, -126, PT ;  /* 0xc2fc00004400780b */ /* 0x000fe20003fce000 */
[--C-:B------:R-:W-:Y:S02]  /*1bc70*/  FFMA2 R32, R32.F32x2.HI_LO, UR39.F32, R0.reuse.F32 ;  /* 0x0000002720207c49 */ /* 0x100fe40009200000 */
[--C-:B------:R-:W-:Y:S02]  /*1bc80*/  FFMA2 R34, R34.F32x2.HI_LO, UR39.F32, R0.reuse.F32 ;  /* 0x0000002722227c49 */ /* 0x100fe40009200000 */
[----:B------:R-:W-:Y:S01]  /*1bc90*/  @!P0 FMUL R67, R67, 0.5 ;  /* 0x3f00000043438820 */ /* 0x000fe20000400000 */
[----:B------:R-:W3:Y:S01]  /*1bca0*/  MUFU.EX2 R64, R64 ;  /* 0x0000004000407308 */ /* 0x000ee20000000800 */
[----:B----4-:R-:W-:Y:S01]  /*1bcb0*/  @!P5 FMUL R62, R62, R62 ;  /* 0x0000003e3e3ed220 */ /* 0x010fe20000400000 */
[----:B------:R-:W-:Y:S01]  /*1bcc0*/  FSETP.GEU.AND P5, PT, R69, -126, PT ;  /* 0xc2fc00004500780b */ /* 0x000fe20003fae000 */
[----:B------:R-:W-:-:S02]  /*1bcd0*/  FFMA2 R36, R36.F32x2.HI_LO, UR39.F32, R0.F32 ;  /* 0x0000002724247c49 */ /* 0x000fc40009200000 */
[--C-:B------:R-:W-:Y:S02]  /*1bce0*/  FFMA2 R38, R38.F32x2.HI_LO, UR39.F32, R0.reuse.F32 ;  /* 0x0000002726267c49 */ /* 0x100fe40009200000 */
[----:B------:R-:W-:Y:S01]  /*1bcf0*/  @!P6 FMUL R68, R68, 0.5 ;  /* 0x3f0000004444e820 */ /* 0x000fe20000400000 */
[----:B------:R-:W4:Y:S01]  /*1bd00*/  MUFU.EX2 R65, R65 ;  /* 0x0000004100417308 */ /* 0x000f220000000800 */
[----:B-1----:R-:W-:Y:S01]  /*1bd10*/  @!P4 FMUL R63, R63, R63 ;  /* 0x0000003f3f3fc220 */ /* 0x002fe20000400000 */
[----:B------:R-:W-:Y:S01]  /*1bd20*/  FSETP.GEU.AND P4, PT, R70, -126, PT ;  /* 0xc2fc00004600780b */ /* 0x000fe20003f8e000 */
[--C-:B------:R-:W-:Y:S02]  /*1bd30*/  FFMA2 R40, R40.F32x2.HI_LO, UR39.F32, R0.reuse.F32 ;  /* 0x0000002728287c49 */ /* 0x100fe40009200000 */
[--C-:B------:R-:W-:Y:S02]  /*1bd40*/  FFMA2 R42, R42.F32x2.HI_LO, UR39.F32, R0.reuse.F32 ;  /* 0x000000272a2a7c49 */ /* 0x100fe40009200000 */
[----:B------:R-:W-:Y:S01]  /*1bd50*/  @!P5 FMUL R69, R69, 0.5 ;  /* 0x3f0000004545d820 */ /* 0x000fe20000400000 */
[----:B------:R-:W1:Y:S01]  /*1bd60*/  MUFU.EX2 R66, R66 ;  /* 0x0000004200427308 */ /* 0x000e620000000800 */
[----:B---3--:R-:W-:Y:S01]  /*1bd70*/  @!P3 FMUL R64, R64, R64 ;  /* 0x000000404040b220 */ /* 0x008fe20000400000 */
[----:B------:R-:W-:Y:S01]  /*1bd80*/  FSETP.GEU.AND P3, PT, R71, -126, PT ;  /* 0xc2fc00004700780b */ /* 0x000fe20003f6e000 */
[----:B------:R-:W-:-:S02]  /*1bd90*/  FFMA2 R44, R44.F32x2.HI_LO, UR39.F32, R0.F32 ;  /* 0x000000272c2c7c49 */ /* 0x000fc40009200000 */
[--C-:B------:R-:W-:Y:S02]  /*1bda0*/  FFMA2 R46, R46.F32x2.HI_LO, UR39.F32, R0.reuse.F32 ;  /* 0x000000272e2e7c49 */ /* 0x100fe40009200000 */
        /* <DEDUP_REMOVED lines=11> */
[----:B------:R-:W-:Y:S01]  /*1be60*/  FFMA2 R54, R54.F32x2.HI_LO, UR39.F32, R0.F32 ;  /* 0x0000002736367c49 */ /* 0x000fe20009200000 */
[----:B------:R-:W-:Y:S01]  /*1be70*/  MOV R0, UR4 ;  /* 0x0000000400007c02 */ /* 0x000fe20008000f00 */
[----:B------:R-:W-:Y:S01]  /*1be80*/  @!P2 FMUL R72, R72, 0.5 ;  /* 0x3f0000004848a820 */ /* 0x000fe20000400000 */
[----:B------:R-:W1:Y:S01]  /*1be90*/  MUFU.EX2 R69, R69 ;  /* 0x0000004500457308 */ /* 0x000e620000000800 */
[----:B---3--:R-:W-:Y:S01]  /*1bea0*/  @!P0 FMUL R67, R67, R67 ;  /* 0x0000004343438220 */ /* 0x008fe20000400000 */
[----:B------:R-:W-:-:S05]  /*1beb0*/  FSETP.GEU.AND P0, PT, R74, -126, PT ;  /* 0xc2fc00004a00780b */ /* 0x000fca0003f0e000 */
[----:B------:R-:W-:Y:S01]  /*1bec0*/  @!P1 FMUL R73, R73, 0.5 ;  /* 0x3f00000049499820 */ /* 0x000fe20000400000 */
[----:B------:R-:W3:Y:S01]  /*1bed0*/  MUFU.EX2 R70, R70 ;  /* 0x0000004600467308 */ /* 0x000ee20000000800 */
[----:B----4-:R-:W-:Y:S01]  /*1bee0*/  @!P6 FMUL R68, R68, R68 ;  /* 0x000000444444e220 */ /* 0x010fe20000400000 */
[----:B------:R-:W-:-:S05]  /*1bef0*/  FSETP.GEU.AND P6, PT, R75, -126, PT ;  /* 0xc2fc00004b00780b */ /* 0x000fca0003fce000 */
[----:B------:R-:W-:Y:S01]  /*1bf00*/  @!P0 FMUL R74, R74, 0.5 ;  /* 0x3f0000004a4a8820 */ /* 0x000fe20000400000 */
[----:B------:R-:W4:Y:S01]  /*1bf10*/  MUFU.EX2 R71, R71 ;  /* 0x0000004700477308 */ /* 0x000f220000000800 */
[----:B-1----:R-:W-:Y:S01]  /*1bf20*/  @!P5 FMUL R69, R69, R69 ;  /* 0x000000454545d220 */ /* 0x002fe20000400000 */
[----:B------:R-:W-:-:S05]  /*1bf30*/  FSETP.GEU.AND P5, PT, R76, -126, PT ;  /* 0xc2fc00004c00780b */ /* 0x000fca0003fae000 */
        /* <DEDUP_REMOVED lines=59> */
[----:B------:R-:W-:Y:S02]  /*1c2f0*/  FSETP.GEU.AND P4, PT, R31, -126, PT ;  /* 0xc2fc00001f00780b */ /* 0x000fe40003f8e000 */
[----:B------:R-:W-:-:S03]  /*1c300*/  F2FP.F16.F32.PACK_AB R24, R19, R18 ;  /* 0x000000121318723e */ /* 0x000fc600000000ff */
[----:B------:R-:W-:Y:S01]  /*1c310*/  @!P5 FMUL R30, R30, 0.5 ;  /* 0x3f0000001e1ed820 */ /* 0x000fe20000400000 */
[----:B------:R-:W1:Y:S01]  /*1c320*/  MUFU.EX2 R87, R27 ;  /* 0x0000001b00577308 */ /* 0x000e620000000800 */
[----:B---3--:R-:W-:Y:S01]  /*1c330*/  @!P3 FMUL R85, R85, R85 ;  /* 0x000000555555b220 */ /* 0x008fe20000400000 */
[----:B------:R-:W-:Y:S02]  /*1c340*/  FSETP.GEU.AND P3, PT, R32, -126, PT ;  /* 0xc2fc00002000780b */ /* 0x000fe40003f6e000 */
[----:B------:R-:W-:-:S03]  /*1c350*/  F2FP.F16.F32.PACK_AB R25, R23, R22 ;  /* 0x000000161719723e */ /* 0x000fc600000000ff */
[----:B------:R-:W-:Y:S01]  /*1c360*/  @!P4 FMUL R31, R31, 0.5 ;  /* 0x3f0000001f1fc820 */ /* 0x000fe20000400000 */
[----:B------:R-:W3:Y:S01]  /*1c370*/  MUFU.EX2 R92, R28 ;  /* 0x0000001c005c7308 */ /* 0x000ee20000000800 */
[----:B----4-:R-:W-:Y:S01]  /*1c380*/  @!P2 FMUL R86, R86, R86 ;  /* 0x000000565656a220 */ /* 0x010fe20000400000 */
[----:B------:R-:W-:Y:S02]  /*1c390*/  FSETP.GEU.AND P2, PT, R33, -126, PT ;  /* 0xc2fc00002100780b */ /* 0x000fe40003f4e000 */
[----:B------:R-:W-:-:S03]  /*1c3a0*/  F2FP.F16.F32.PACK_AB R26, R57, R56 ;  /* 0x00000038391a723e */ /* 0x000fc600000000ff */
        /* <DEDUP_REMOVED lines=113> */
[----:B------:R-:W-:Y:S02]  /*1cac0*/  LOP3.LUT P0, RZ, R0, 0x3, R91, 0x48, !PT ;  /* 0x0000000300ff7812 */ /* 0x000fe4000780485b */
[----:B------:R-:W-:-:S03]  /*1cad0*/  F2FP.F16.F32.PACK_AB R49, R107, R106 ;  /* 0x0000006a6b31723e */ /* 0x000fc600000000ff */
[----:B------:R-:W-:Y:S01]  /*1cae0*/  @!P1 FMUL R55, R55, 0.5 ;  /* 0x3f00000037379820 */ /* 0x000fe20000400000 */
[----:B------:R-:W3:Y:S01]  /*1caf0*/  MUFU.EX2 R120, R52 ;  /* 0x0000003400787308 */ /* 0x000ee20000000800 */
[----:B----4-:R-:W-:Y:S01]  /*1cb00*/  @!P6 FMUL R116, R116, R116 ;  /* 0x000000747474e220 */ /* 0x010fe20000400000 */
[----:B------:R-:W-:-:S06]  /*1cb10*/  F2FP.F16.F32.PACK_AB R50, R111, R110 ;  /* 0x0000006e6f32723e */ /* 0x000fcc00000000ff */
[----:B------:R-:W4:Y:S01]  /*1cb20*/  MUFU.EX2 R121, R53 ;  /* 0x0000003500797308 */ /* 0x000f220000000800 */
[----:B-1----:R-:W-:Y:S01]  /*1cb30*/  @!P5 FMUL R117, R117, R117 ;  /* 0x000000757575d220 */ /* 0x002fe20000400000 */
[----:B------:R-:W-:-:S06]  /*1cb40*/  F2FP.F16.F32.PACK_AB R51, R113, R112 ;  /* 0x000000707133723e */ /* 0x000fcc00000000ff */
[----:B------:R-:W1:Y:S01]  /*1cb50*/  MUFU.EX2 R118, R54 ;  /* 0x0000003600767308 */ /* 0x000e620000000800 */
[----:B---3--:R-:W-:Y:S01]  /*1cb60*/  @!P4 FMUL R120, R120, R120 ;  /* 0x000000787878c220 */ /* 0x008fe20000400000 */
[----:B------:R-:W-:-:S06]  /*1cb70*/  F2FP.F16.F32.PACK_AB R52, R115, R114 ;  /* 0x000000727334723e */ /* 0x000fcc00000000ff */
[----:B------:R-:W3:Y:S01]  /*1cb80*/  MUFU.EX2 R119, R55 ;  /* 0x0000003700777308 */ /* 0x000ee20000000800 */
[----:B----4-:R-:W-:Y:S01]  /*1cb90*/  @!P3 FMUL R121, R121, R121 ;  /* 0x000000797979b220 */ /* 0x010fe20000400000 */
[----:B------:R-:W-:Y:S01]  /*1cba0*/  F2FP.F16.F32.PACK_AB R53, R117, R116 ;  /* 0x000000747535723e */ /* 0x000fe200000000ff */
[----:B-1----:R-:W-:-:S03]  /*1cbb0*/  @!P2 FMUL R118, R118, R118 ;  /* 0x000000767676a220 */ /* 0x002fc60000400000 */
[----:B------:R-:W-:Y:S01]  /*1cbc0*/  F2FP.F16.F32.PACK_AB R54, R121, R120 ;  /* 0x000000787936723e */ /* 0x000fe200000000ff */
[----:B---3--:R-:W-:-:S05]  /*1cbd0*/  @!P1 FMUL R119, R119, R119 ;  /* 0x0000007777779220 */ /* 0x008fca0000400000 */
[----:B------:R-:W-:Y:S01]  /*1cbe0*/  F2FP.F16.F32.PACK_AB R55, R119, R118 ;  /* 0x000000767737723e */ /* 0x000fe200000000ff */
[----:B--2---:R-:W-:Y:S06]  /*1cbf0*/  @!P0 BRA `(.L_x_315) ;  /* 0x0000000000408947 */ /* 0x004fec0003800000 */
        /* <DEDUP_REMOVED lines=16> */
.L_x_315:
[----:B------:R-:W-:Y:S01]  /*1cd00*/  MOV R0, UR48 ;  /* 0x0000003000007c02 */ /* 0x000fe20008000f00 */
[----:B------:R-:W-:Y:S05]  /*1cd10*/  WARPSYNC.ALL ;  /* 0x0000000000007948 */ /* 0x000fea0003800000 */
[----:B------:R-:W-:Y:S01]  /*1cd20*/  ISETP.GT.U32.AND P0, PT, R0, 0x1, PT ;  /* 0x000000010000780c */ /* 0x000fe20003f04070 */
[----:B------:R1:W-:Y:S01]  /*1cd30*/  STTM.x32 tmem[UR38], R24 ;  /* 0x00000018000079ed */ /* 0x0003e200082c0026 */
[----:B------:R-:W2:Y:S11]  /*1cd40*/  FENCE.VIEW.ASYNC.T ;  /* 0x00000000000073c6 */ /* 0x000eb60000000200 */
[----:B------:R-:W-:Y:S05]  /*1cd50*/  @P0 BRA `(.L_x_316) ;  /* 0x0000000000080947 */ /* 0x000fea0003800000 */
[----:B------:R-:W-:Y:S05]  /*1cd60*/  BPT.TRAP 0x1 ;  /* 0x000000040000795c */ /* 0x000fea0000300000 */
[----:B------:R-:W-:Y:S05]  /*1cd70*/  BPT.TRAP 0x1 ;  /* 0x000000040000795c */ /* 0x000fea0000300000 */
.L_x_316:
[----:B------:R-:W-:Y:S02]  /*1cd80*/  UISETP.NE.AND UP0, UPT, UR42, URZ, UPT ;  /* 0x000000ff2a00728c */ /* 0x000fe4000bf05270 */
[----:B------:R-:W-:-:S09]  /*1cd90*/  UIADD3 UR4, UPT, UPT, UR36, 0x38068, URZ ;  /* 0x0003806824047890 */ /* 0x000fd2000fffe0ff */
[----:B------:R-:W-:-:S04]  /*1cda0*/  @UP0 UIADD3 UR4, UPT, UPT, UR36, 0x38058, URZ ;  /* 0x0003805824040890 */ /* 0x000fc8000fffe0ff */
[----:B------:R-:W-:-:S09]  /*1cdb0*/  UPRMT UR4, UR56, 0x654, UR4 ;  /* 0x0000065438047896 */ /* 0x000fd20008000004 */
[----:B--2---:R-:W-:Y:S01]  /*1cdc0*/  SYNCS.ARRIVE.TRANS64.RED.A1T0 RZ, [UR4], RZ ;  /* 0x000000ffffff79a7 */ /* 0x004fe20008100404 */
[----:B------:R-:W-:-:S04]  /*1cdd0*/  ULOP3.LUT UR4, UR40, 0x1, URZ, 0x3c, !UPT ;  /* 0x0000000128047892 */ /* 0x000fc8000f8e3cff */
[----:B------:R-:W-:Y:S02]  /*1cde0*/  USEL UR46, UR4, UR46, UP0 ;  /* 0x0000002e042e7287 */ /* 0x000fe40008000000 */
[----:B------:R-:W-:Y:S02]  /*1cdf0*/  USEL UR45, UR45, UR4, UP0 ;  /* 0x000000042d2d7287 */ /* 0x000fe40008000000 */
[----:B------:R-:W-:-:S09]  /*1ce00*/  UISETP.NE.AND UP0, UPT, UR47, URZ, UPT ;  /* 0x000000ff2f00728c */ /* 0x000fd2000bf05270 */
[----:B------:R-:W-:Y:S05]  /*1ce10*/  BRA.U UP0, `(.L_x_317) ;  /* 0x0000000100047547 */ /* 0x000fea000b800000 */
[----:B------:R-:W-:Y:S05]  /*1ce20*/  BPT.TRAP 0x1 ;  /* 0x000000040000795c */ /* 0x000fea0000300000 */
.L_x_317:
[----:B------:R-:W-:Y:S01]  /*1ce30*/  MOV R0, UR37 ;  /* 0x0000002500007c02 */ /* 0x000fe20008000f00 */
[----:B------:R-:W-:Y:S01]  /*1ce40*/  FADD2 R22, R22.F32x2.HI_LO, RZ.F32 ;  /* 0x000000ff1616724b */ /* 0x000fe20000200000 */
[----:B------:R-:W-:Y:S01]  /*1ce50*/  FSETP.NEU.AND P1, PT, R16, R17, PT ;  /* 0x000000111000720b */ /* 0x000fe20003f2d000 */
[----:B------:R-:W-:Y:S01]  /*1ce60*/  FADD2 R56, R56.F32x2.HI_LO, RZ.F32 ;  /* 0x000000ff3838724b */ /* 0x000fe20000200000 */
[----:B------:R-:W-:Y:S01]  /*1ce70*/  SHF.L.U32 R0, R0, 0x1f, RZ ;  /* 0x0000001f00007819 */ /* 0x000fe200000006ff */
[----:B------:R-:W-:Y:S02]  /*1ce80*/  FADD2 R22, R22.F32x2.HI_LO, R62.F32x2.HI_LO ;  /* 0x0000003e1616724b */ /* 0x000fe40000000000 */
[----:B------:R-:W-:Y:S01]  /*1ce90*/  FADD2 R58, R58.F32x2.HI_LO, RZ.F32 ;  /* 0x000000ff3a3a724b */ /* 0x000fe20000200000 */
[----:B------:R-:W2:Y:S01]  /*1cea0*/  SYNCS.PHASECHK.TRANS64.TRYWAIT P2, [UR54], R0 ;  /* 0x00000000ff0075a7 */ /* 0x000ea20008041136 */
[----:B------:R-:W-:Y:S02]  /*1ceb0*/  FADD2 R56, R56.F32x2.HI_LO, R64.F32x2.HI_LO ;  /* 0x000000403838724b */ /* 0x000fe40000000000 */
[----:B------:R-:W-:-:S02]  /*1cec0*/  FADD2 R58, R58.F32x2.HI_LO, R66.F32x2.HI_LO ;  /* 0x000000423a3a724b */ /* 0x000fc40000000000 */
[----:B------:R-:W-:Y:S02]  /*1ced0*/  FADD2 R22, R22.F32x2.HI_LO, R70.F32x2.HI_LO ;  /* 0x000000461616724b */ /* 0x000fe40000000000 */
[----:B------:R-:W-:Y:S01]  /*1cee0*/  FADD2 R56, R56.F32x2.HI_LO, R72.F32x2.HI_LO ;  /* 0x000000483838724b */ /* 0x000fe20000000000 */
[----:B--2---:R-:W-:Y:S06]  /*1cef0*/  @!P2 BRA `(.L_x_318) ;  /* 0x0000009800b8a947 */ /* 0x004fec0003800000 */
.L_x_465:
[----:B------:R-:W-:Y:S01]  /*1cf00*/  BSSY.RECONVERGENT B0, `(.L_x_319) ;  /* 0x000000a000007945 */ /* 0x000fe20003800200 */
[----:B--2---:R-:W-:-:S03]  /*1cf10*/  MOV R3, 0x3f000000 ;  /* 0x3f00000000037802 */ /* 0x004fc60000000f00 */
[----:B------:R-:W-:Y:S05]  /*1cf20*/  @!P1 BRA `(.L_x_320) ;  /* 0x00000000001c9947 */ /* 0x000fea0003800000 */
[----:B------:R-:W-:-:S04]  /*1cf30*/  FADD R0, -R17, R16 ;  /* 0x0000001011007221 */ /* 0x000fc80000000100 */
[----:B------:R-:W-:-:S05]  /*1cf40*/  FMUL R0, R0, UR39 ;  /* 0x0000002700007c20 */ /* 0x000fca0008400000 */
[----:B------:R-:W-:-:S13]  /*1cf50*/  FSETP.GEU.AND P1, PT, R0, -126, PT ;  /* 0xc2fc00000000780b */ /* 0x000fda0003f2e000 */
[----:B------:R-:W-:-:S04]  /*1cf60*/  @!P1 FMUL R0, R0, 0.5 ;  /* 0x3f00000000009820 */ /* 0x000fc80000400000 */
[----:B------:R-:W2:Y:S02]  /*1cf70*/  MUFU.EX2 R3, R0 ;  /* 0x0000000000037308 */ /* 0x000ea40000000800 */
[----:B--2---:R-:W-:-:S04]  /*1cf80*/  @!P1 FMUL R3, R3, R3 ;  /* 0x0000000303039220 */ /* 0x004fc80000400000 */
[----:B------:R-:W-:Y:S02]  /*1cf90*/  FMUL R3, R3, 0.5 ;  /* 0x3f00000003037820 */ /* 0x000fe40000400000 */
.L_x_320:
[----:B------:R-:W-:Y:S05]  /*1cfa0*/  BSYNC.RECONVERGENT B0 ;  /* 0x0000000000007941 */ /* 0x000fea0003800200 */
.L_x_319:
[----:B------:R-:W-:Y:S01]  /*1cfb0*/  FMUL R88, R3, R88 ;  /* 0x0000005803587220 */ /* 0x000fe20000400000 */
[----:B------:R-:W-:Y:S01]  /*1cfc0*/  FADD2 R58, R58.F32x2.HI_LO, R74.F32x2.HI_LO ;  /* 0x0000004a3a3a724b */ /* 0x000fe20000000000 */
[----:B------:R-:W-:Y:S01]  /*1cfd0*/  ULOP3.LUT UP0, URZ, UR50, UR41, URZ, 0xfc, !UPT ;  /* 0x0000002932ff7292 */ /* 0x000fe2000f80fcff */
[----:B------:R-:W-:Y:S02]  /*1cfe0*/  FADD2 R22, R22.F32x2.HI_LO, R78.F32x2.HI_LO ;  /* 0x0000004e1616724b */ /* 0x000fe40000000000 */
[----:B------:R-:W-:Y:S02]  /*1cff0*/  FADD2 R18, R88.F32, R18.F32x2.HI_LO ;  /* 0x000000125812724b */ /* 0x000fe40000040000 */
[----:B------:R-:W-:Y:S02]  /*1d000*/  FADD2 R56, R56.F32x2.HI_LO, R80.F32x2.HI_LO ;  /* 0x000000503838724b */ /* 0x000fe40000000000 */
[----:B------:R-:W-:Y:S02]  /*1d010*/  FADD2 R18, R18.F32x2.HI_LO, R60.F32x2.HI_LO ;  /* 0x0000003c1212724b */ /* 0x000fe40000000000 */
[----:B------:R-:W-:-:S02]  /*1d020*/  FADD2 R58, R58.F32x2.HI_LO, R82.F32x2.HI_LO ;  /* 0x000000523a3a724b */ /* 0x000fc40000000000 */
[----:B------:R-:W-:Y:S02]  /*1d030*/  FADD2 R18, R18.F32x2.HI_LO, R68.F32x2.HI_LO ;  /* 0x000000441212724b */ /* 0x000fe40000000000 */
[----:B------:R-:W-:Y:S02]  /*1d040*/  FADD2 R22, R22.F32x2.HI_LO, R86.F32x2.HI_LO ;  /* 0x000000561616724b */ /* 0x000fe40000000000 */
[----:B------:R-:W-:Y:S02]  /*1d050*/  FADD2 R18, R18.F32x2.HI_LO, R76.F32x2.HI_LO ;  /* 0x0000004c1212724b */ /* 0x000fe40000000000 */
        /* <DEDUP_REMOVED lines=16> */
[----:B------:R-:W-:-:S04]  /*1d160*/  FADD2 R18, R18.F32x2.HI_LO, R22.F32x2.HI_LO ;  /* 0x000000161212724b */ /* 0x000fc80000000000 */
[----:B------:R-:W-:-:S04]  /*1d170*/  FADD2 R18, R18.F32x2.HI_LO, R56.F32x2.HI_LO ;  /* 0x000000381212724b */ /* 0x000fc80000000000 */
[----:B------:R-:W-:Y:S01]  /*1d180*/  FADD R88, R18, R19 ;  /* 0x0000001312587221 */ /* 0x000fe20000000000 */
[----:B------:R-:W-:Y:S06]  /*1d190*/  BRA.U UP0, `(.L_x_321) ;  /* 0x00000001006c7547 */ /* 0x000fec000b800000 */
[----:B------:R-:W-:Y:S05]  /*1d1a0*/  @P0 BRA `(.L_x_322) ;  /* 0x0000000000040947 */ /* 0x000fea0003800000 */
[----:B------:R-:W-:Y:S05]  /*1d1b0*/  BPT.TRAP 0x1 ;  /* 0x000000040000795c */ /* 0x000fea0000300000 */
.L_x_322:
[----:B------:R-:W-:Y:S01]  /*1d1c0*/  IMAD.U32 R3, RZ, RZ, UR4 ;  /* 0x00000004ff037e24 */ /* 0x000fe2000f8e00ff */
[----:B------:R-:W-:-:S04]  /*1d1d0*/  ISETP.NE.AND P0, PT, R109, R126, PT ;  /* 0x0000007e6d00720c */ /* 0x000fc80003f05270 */
[----:B------:R-:W-:-:S04]  /*1d1e0*/  SHF.L.U32 R3, R3, 0x1f, RZ ;  /* 0x0000001f03037819 */ /* 0x000fc800000006ff */
[----:B------:R-:W2:Y:S02]  /*1d1f0*/  SYNCS.PHASECHK.TRANS64.TRYWAIT P1, [UR49], R3 ;  /* 0x00000003ff0075a7 */ /* 0x000ea40008021131 */
[----:B--2---:R-:W-:Y:S05]  /*1d200*/  @!P1 BRA `(.L_x_323) ;  /* 0x00000098000c9947 */ /* 0x004fea0003800000 */
.L_x_466:
        /* <DEDUP_REMOVED lines=17> */
.L_x_324:
[----:B------:R-:W-:Y:S05]  /*1d320*/  WARPSYNC.ALL ;  /* 0x0000000000007948 */ /* 0x000fea0003800000 */
[----:B------:R-:W-:-:S13]  /*1d330*/  R2UR UR4, R124 ;  /* 0x000000007c0472ca */ /* 0x000fda00000e0000 */
[----:B------:R3:W-:Y:S02]  /*1d340*/  STTM.x2 tmem[UR4], R88 ;  /* 0x00000058000079ed */ /* 0x0007e400080c0004 */
.L_x_321:
[----:B------:R-:W-:Y:S01]  /*1d350*/  UIADD3 UR4, UPT, UPT, UR41, 0x1, URZ ;  /* 0x0000000129047890 */ /* 0x000fe2000fffe0ff */
[----:B------:R-:W-:Y:S01]  /*1d360*/  MOV R16, R89 ;  /* 0x0000005900107202 */ /* 0x000fe20000000f00 */
[----:B------:R-:W-:Y:S02]  /*1d370*/  UIADD3 UR5, UPT, UPT, UR41, -0x1, URZ ;  /* 0xffffffff29057890 */ /* 0x000fe4000fffe0ff */
[----:B------:R-:W-:-:S05]  /*1d380*/  UISETP.GT.U32.AND UP0, UPT, UR4, 0x1, UPT ;  /* 0x000000010400788c */ /* 0x000fca000bf04070 */
[----:B------:R-:W-:-:S04]  /*1d390*/  UMOV UR41, UR5 ;  /* 0x0000000500297c82 */ /* 0x000fc80008000000 */
[----:B------:R-:W-:Y:S05]  /*1d3a0*/  BRA.U UP0, `(.L_x_325) ;  /* 0xffffffd900f87547 */ /* 0x000fea000b83ffff */
.L_x_307:
[----:B------:R-:W-:-:S09]  /*1d3b0*/  UISETP.NE.AND UP0, UPT, UR50, URZ, UPT ;  /* 0x000000ff3200728c */ /* 0x000fd2000bf05270 */
[----:B------:R-:W-:Y:S05]  /*1d3c0*/  BRA.U !UP0, `(.L_x_326) ;  /* 0x00000031082c7547 */ /* 0x000fea000b800000 */
[----:B-12---:R-:W2:Y:S01]  /*1d3d0*/  LDL R0, [R1+0x18] ;  /* 0x0000180001007983 */ /* 0x006ea20000100800 */
[----:B------:R-:W-:Y:S01]  /*1d3e0*/  UISETP.NE.AND UP0, UPT, UR42, URZ, UPT ;  /* 0x000000ff2a00728c */ /* 0x000fe2000bf05270 */
[----:B------:R-:W-:Y:S01]  /*1d3f0*/  IMAD.U32 R106, R2, 0x10000, RZ ;  /* 0x00010000026a7824 */ /* 0x000fe200078e00ff */
[----:B------:R-:W-:Y:S02]  /*1d400*/  UMOV UR4, 0x20 ;  /* 0x0000002000047882 */ /* 0x000fe40000000000 */
[----:B------:R-:W-:Y:S02]  /*1d410*/  USEL UR4, UR4, 0xa0, UP0 ;  /* 0x000000a004047887 */ /* 0x000fe40008000000 */
[----:B------:R-:W-:Y:S01]  /*1d420*/  LOP3.LUT R106, R106, 0x600000, RZ, 0xc0, !PT ;  /* 0x006000006a6a7812 */ /* 0x000fe200078ec0ff */
[----:B------:R-:W-:Y:S01]  /*1d430*/  USEL UR45, UR46, UR45, UP0 ;  /* 0x0000002d2e2d7287 */ /* 0x000fe20008000000 */
[----:B--2---:R-:W-:-:S03]  /*1d440*/  R2UR UR5, R0 ;  /* 0x00000000000572ca */ /* 0x004fc600000e0000 */
[----:B------:R-:W-:Y:S01]  /*1d450*/  VIADD R0, R106, UR4 ;  /* 0x000000046a007c36 */ /* 0x000fe20008000000 */
[----:B------:R-:W-:-:S05]  /*1d460*/  USEL UR4, URZ, 0x80, UP0 ;  /* 0x00000080ff047887 */ /* 0x000fca0008000000 */
[----:B------:R-:W1:Y:S01]  /*1d470*/  SHFL.IDX PT, R0, R0, RZ, 0x1f ;  /* 0x00001fff00007589 */ /* 0x000e6200000e0000 */
[----:B------:R-:W-:-:S03]  /*1d480*/  LOP3.LUT R106, R106, UR4, RZ, 0xfc, !PT ;  /* 0x000000046a6a7c12 */ /* 0x000fc6000f8efcff */
[----:B------:R-:W-:-:S04]  /*1d490*/  USEL UR38, UR55, UR5, UP0 ;  /* 0x0000000537267287 */ /* 0x000fc80008000000 */
[----:B------:R-:W-:Y:S01]  /*1d4a0*/  UISETP.GT.U32.AND UP0, UPT, UR38, 0x1, UPT ;  /* 0x000000012600788c */ /* 0x000fe2000bf04070 */
[----:B-1----:R-:W-:-:S08]  /*1d4b0*/  R2UR UR39, R0 ;  /* 0x00000000002772ca */ /* 0x002fd000000e0000 */
[----:B------:R-:W-:Y:S07]  /*1d4c0*/  BRA.U UP0, `(.L_x_327) ;  /* 0x0000000100047547 */ /* 0x000fee000b800000 */
[----:B------:R-:W-:Y:S05]  /*1d4d0*/  BPT.TRAP 0x1 ;  /* 0x000000040000795c */ /* 0x000fea0000300000 */
.L_x_327:
[----:B------:R-:W-:Y:S01]  /*1d4e0*/  UISETP.NE.AND UP0, UPT, UR42, URZ, UPT ;  /* 0x000000ff2a00728c */ /* 0x000fe2000bf05270 */
[----:B------:R-:W-:Y:S01]  /*1d4f0*/  IMAD.U32 R3, RZ, RZ, UR45 ;  /* 0x0000002dff037e24 */ /* 0x000fe2000f8e00ff */
[----:B------:R-:W-:Y:S01]  /*1d500*/  UIADD3 UR40, UPT, UPT, UR36, 0x38050, URZ ;  /* 0x0003805024287890 */ /* 0x000fe2000fffe0ff */
[----:B------:R-:W-:Y:S02]  /*1d510*/  LOP3.LUT R2, R91, 0x3, RZ, 0xc0, !PT ;  /* 0x000000035b027812 */ /* 0x000fe400078ec0ff */
[----:B------:R-:W-:Y:S02]  /*1d520*/  SHF.R.U32.HI R107, RZ, 0x15, R106 ;  /* 0x00000015ff6b7819 */ /* 0x000fe4000001166a */
[----:B------:R-:W-:Y:S02]  /*1d530*/  SHF.L.U32 R3, R3, 0x1f, RZ ;  /* 0x0000001f03037819 */ /* 0x000fe400000006ff */
[----:B------:R-:W-:Y:S02]  /*1d540*/  ISETP.NE.AND P0, PT, R2, R107, PT ;  /* 0x0000006b0200720c */ /* 0x000fe40003f05270 */
[----:B------:R-:W-:-:S09]  /*1d550*/  @!UP0 UIADD3 UR40, UPT, UPT, UR36, 0x38060, URZ ;  /* 0x0003806024288890 */ /* 0x000fd2000fffe0ff */
[----:B------:R-:W1:Y:S02]  /*1d560*/  SYNCS.PHASECHK.TRANS64.TRYWAIT P1, [UR40], R3 ;  /* 0x00000003ff0075a7 */ /* 0x000e640008021128 */
[----:B-1----:R-:W-:Y:S05]  /*1d570*/  @!P1 BRA `(.L_x_328) ;  /* 0x0000009400489947 */ /* 0x002fea0003800000 */
.L_x_467:
[----:B------:R-:W-:Y:S05]  /*1d580*/  @!P0 BRA `(.L_x_329) ;  /* 0x0000000000408947 */ /* 0x000fea0003800000 */
[----:B------:R-:W-:Y:S01]  /*1d590*/  MOV R14, 0x8 ;  /* 0x00000008000e7802 */ /* 0x000fe20000000f00 */
[----:B------:R-:W2:Y:S01]  /*1d5a0*/  LDCU.64 UR8, c[0x4][0xb0] ;  /* 0x01001600ff0877ac */ /* 0x000ea20008000a00 */
[----:B------:R-:W-:Y:S02]  /*1d5b0*/  HFMA2 R12, -RZ, RZ, 0, 5.9604644775390625e-08 ;  /* 0x00000001ff0c7431 */ /* 0x000fe400000001ff */
[----:B------:R-:W-:Y:S01]  /*1d5c0*/  IMAD.MOV.U32 R8, RZ, RZ, 0x192 ;  /* 0x00000192ff087424 */ /* 0x000fe200078e00ff */
[----:B------:R-:W4:Y:S01]  /*1d5d0*/  LDCU.64 UR6, c[0x4][0xb8] ;  /* 0x01001700ff0677ac */ /* 0x000f220008000a00 */
[----:B------:R-:W1:Y:S01]  /*1d5e0*/  LDC.64 R14, c[0x4][R14] ;  /* 0x010000000e0e7b82 */ /* 0x000e620000000a00 */
[----:B------:R-:W-:Y:S01]  /*1d5f0*/  IMAD.MOV.U32 R13, RZ, RZ, RZ ;  /* 0x000000ffff0d7224 */ /* 0x000fe200078e00ff */
[----:B------:R-:W5:Y:S01]  /*1d600*/  LDCU.64 UR4, c[0x4][0x10] ;  /* 0x01000200ff0477ac */ /* 0x000f620008000a00 */
[----:B--2---:R-:W-:Y:S01]  /*1d610*/  IMAD.U32 R4, RZ, RZ, UR8 ;  /* 0x00000008ff047e24 */ /* 0x004fe2000f8e00ff */
[----:B------:R-:W-:Y:S01]  /*1d620*/  MOV R5, UR9 ;  /* 0x0000000900057c02 */ /* 0x000fe20008000f00 */
[----:B----4-:R-:W-:Y:S01]  /*1d630*/  IMAD.U32 R6, RZ, RZ, UR6 ;  /* 0x00000006ff067e24 */ /* 0x010fe2000f8e00ff */
[----:B------:R-:W-:Y:S01]  /*1d640*/  MOV R7, UR7 ;  /* 0x0000000700077c02 */ /* 0x000fe20008000f00 */
[----:B-----5:R-:W-:Y:S01]  /*1d650*/  IMAD.U32 R10, RZ, RZ, UR4 ;  /* 0x00000004ff0a7e24 */ /* 0x020fe2000f8e00ff */
[----:B------:R-:W-:-:S02]  /*1d660*/  MOV R11, UR5 ;  /* 0x00000005000b7c02 */ /* 0x000fc40008000f00 */
[----:B------:R-:W-:-:S07]  /*1d670*/  LEPC R20, `(.L_x_329) ;  /* 0x000000001014794e */ /* 0x000fce0000000000 */
[----:B-1-3--:R-:W-:Y:S05]  /*1d680*/  CALL.ABS.NOINC R14 ;  /* 0x000000000e007343 */ /* 0x00afea0003c00000 */
.L_x_329:
[C---:B-1----:R-:W-:Y:S01]  /*1d690*/  VIADD R3, R106.reuse, 0x20 ;  /* 0x000000206a037836 */ /* 0x042fe20000000000 */
[----:B------:R-:W-:Y:S05]  /*1d6a0*/  WARPSYNC.ALL ;  /* 0x0000000000007948 */ /* 0x000fea0003800000 */
[----:B------:R-:W-:Y:S02]  /*1d6b0*/  SHF.R.U32.HI R3, RZ, 0x15, R3 ;  /* 0x00000015ff037819 */ /* 0x000fe40000011603 */
[----:B------:R-:W-:Y:S02]  /*1d6c0*/  R2UR UR4, R106 ;  /* 0x000000006a0472ca */ /* 0x000fe400000e0000 */
[----:B------:R-:W-:-:S11]  /*1d6d0*/  ISETP.NE.AND P0, PT, R2, R3, PT ;  /* 0x000000030200720c */ /* 0x000fd60003f05270 */
[----:B------:R-:W1:Y:S02]  /*1d6e0*/  LDTM.x32 R24, tmem[UR4] ;  /* 0x00000004001879ee */ /* 0x000e6400082c0000 */
[----:B-1----:R-:W-:Y:S05]  /*1d6f0*/  @!P0 BRA `(.L_x_330) ;  /* 0x0000000000408947 */ /* 0x002fea0003800000 */
[----:B------:R-:W-:Y:S01]  /*1d700*/  MOV R14, 0x8 ;  /* 0x00000008000e7802 */ /* 0x000fe20000000f00 */
[----:B------:R-:W1:Y:S01]  /*1d710*/  LDCU.64 UR8, c[0x4][0xb0] ;  /* 0x01001600ff0877ac */ /* 0x000e620008000a00 */
[----:B------:R-:W-:Y:S02]  /*1d720*/  HFMA2 R12, -RZ, RZ, 0, 5.9604644775390625e-08 ;  /* 0x00000001ff0c7431 */ /* 0x000fe400000001ff */
[----:B------:R-:W-:Y:S01]  /*1d730*/  IMAD.MOV.U32 R8, RZ, RZ, 0x192 ;  /* 0x00000192ff087424 */ /* 0x000fe200078e00ff */
[----:B------:R-:W2:Y:S01]  /*1d740*/  LDCU.64 UR6, c[0x4][0xb8] ;  /* 0x01001700ff0677ac */ /* 0x000ea20008000a00 */
[----:B------:R-:W4:Y:S01]  /*1d750*/  LDC.64 R14, c[0x4][R14] ;  /* 0x010000000e0e7b82 */ /* 0x000f220000000a00 */
        /* <DEDUP_REMOVED lines=10> */
.L_x_330:
[----:B------:R-:W-:Y:S05]  /*1d800*/  WARPSYNC.ALL ;  /* 0x0000000000007948 */ /* 0x000fea0003800000 */
[----:B------:R-:W1:Y:S01]  /*1d810*/  LDCU UR4, c[0x0][0x384] ;  /* 0x00007080ff0477ac */ /* 0x000e620008000800 */
[----:B------:R-:W-:Y:S01]  /*1d820*/  VIADD R0, R108, 0x1 ;  /* 0x000000016c007836 */ /* 0x000fe20000000000 */
[----:B------:R-:W-:Y:S01]  /*1d830*/  R2UR UR5, R106 ;  /* 0x000000006a0572ca */ /* 0x000fe200000e0000 */
[C---:B------:R-:W-:Y:S02]  /*1d840*/  VIADD R3, R108.reuse, 0x2 ;  /* 0x000000026c037836 */ /* 0x040fe40000000000 */
[----:B------:R-:W-:Y:S01]  /*1d850*/  VIADD R4, R108, 0x3 ;  /* 0x000000036c047836 */ /* 0x000fe20000000000 */
[----:B-1----:R-:W-:Y:S01]  /*1d860*/  ISETP.GE.AND P6, PT, R0, UR4, PT ;  /* 0x0000000400007c0c */ /* 0x002fe2000bfc6270 */
[C---:B------:R-:W-:Y:S01]  /*1d870*/  VIADD R0, R108.reuse, 0x4 ;  /* 0x000000046c007836 */ /* 0x040fe20000000000 */
[----:B------:R-:W-:Y:S01]  /*1d880*/  ISETP.GE.AND P5, PT, R3, UR4, PT ;  /* 0x0000000403007c0c */ /* 0x000fe2000bfa6270 */
[C---:B------:R-:W-:Y:S01]  /*1d890*/  VIADD R3, R108.reuse, 0x5 ;  /* 0x000000056c037836 */ /* 0x040fe20000000000 */
[----:B------:R-:W-:-:S02]  /*1d8a0*/  ISETP.GE.AND P0, PT, R108, UR4, PT ;  /* 0x000000046c007c0c */ /* 0x000fc4000bf06270 */
[----:B------:R-:W-:Y:S01]  /*1d8b0*/  ISETP.GE.AND P3, PT, R0, UR4, PT ;  /* 0x0000000400007c0c */ /* 0x000fe2000bf66270 */
[C---:B------:R-:W-:Y:S01]  /*1d8c0*/  VIADD R0, R108.reuse, 0x6 ;  /* 0x000000066c007836 */ /* 0x040fe20000000000 */
[----:B------:R-:W-:Y:S01]  /*1d8d0*/  ISETP.GE.AND P2, PT, R3, UR4, PT ;  /* 0x0000000403007c0c */ /* 0x000fe2000bf46270 */
[----:B------:R-:W-:Y:S01]  /*1d8e0*/  VIADD R3, R108, 0x7 ;  /* 0x000000076c037836 */ /* 0x000fe20000000000 */
[----:B------:R-:W-:Y:S02]  /*1d8f0*/  FSEL R56, R24, -INF , !P0 ;  /* 0xff80000018387808 */ /* 0x000fe40004000000 */
[----:B------:R-:W-:Y:S01]  /*1d900*/  ISETP.GE.AND P1, PT, R0, UR4, PT ;  /* 0x0000000400007c0c */ /* 0x000fe2000bf26270 */
[C---:B------:R-:W-:Y:S01]  /*1d910*/  VIADD R0, R108.reuse, 0x8 ;  /* 0x000000086c007836 */ /* 0x040fe20000000000 */
[----:B------:R-:W-:Y:S01]  /*1d920*/  ISETP.GE.AND P0, PT, R3, UR4, PT ;  /* 0x0000000403007c0c */ /* 0x000fe2000bf06270 */
[----:B------:R-:W-:Y:S01]  /*1d930*/  VIADD R3, R108, 0x9 ;  /* 0x000000096c037836 */ /* 0x000fe20000000000 */
[----:B------:R-:W-:-:S02]  /*1d940*/  FSEL R57, R25, -INF , !P6 ;  /* 0xff80000019397808 */ /* 0x000fc40007000000 */
[----:B------:R-:W-:Y:S01]  /*1d950*/  ISETP.GE.AND P6, PT, R0, UR4, PT ;  /* 0x0000000400007c0c */ /* 0x000fe2000bfc6270 */
[----:B------:R-:W-:Y:S01]  /*1d960*/  VIADD R0, R108, 0xa ;  /* 0x0000000a6c007836 */ /* 0x000fe20000000000 */
[----:B------:R-:W-:Y:S02]  /*1d970*/  ISETP.GE.AND P4, PT, R4, UR4, PT ;  /* 0x0000000404007c0c */ /* 0x000fe4000bf86270 */
[----:B------:R-:W-:Y:S02]  /*1d980*/  FSEL R58, R26, -INF , !P5 ;  /* 0xff8000001a3a7808 */ /* 0x000fe40006800000 */
[----:B------:R-:W-:Y:S01]  /*1d990*/  ISETP.GE.AND P5, PT, R3, UR4, PT ;  /* 0x0000000403007c0c */ /* 0x000fe2000bfa6270 */
[----:B------:R-:W-:Y:S01]  /*1d9a0*/  VIADD R3, R108, 0xb ;  /* 0x0000000b6c037836 */ /* 0x000fe20000000000 */
[----:B------:R-:W-:Y:S02]  /*1d9b0*/  FSEL R59, R27, -INF , !P4 ;  /* 0xff8000001b3b7808 */ /* 0x000fe40006000000 */
[----:B------:R-:W-:Y:S01]  /*1d9c0*/  ISETP.GE.AND P4, PT, R0, UR4, PT ;  /* 0x0000000400007c0c */ /* 0x000fe2000bf86270 */
[----:B------:R-:W-:Y:S01]  /*1d9d0*/  VIADD R0, R108, 0xc ;  /* 0x0000000c6c007836 */ /* 0x000fe20000000000 */
[----:B------:R-:W-:-:S02]  /*1d9e0*/  FSEL R60, R28, -INF , !P3 ;  /* 0xff8000001c3c7808 */ /* 0x000fc40005800000 */
[----:B------:R-:W-:Y:S01]  /*1d9f0*/  ISETP.GE.AND P3, PT, R3, UR4, PT ;  /* 0x0000000403007c0c */ /* 0x000fe2000bf66270 */
[----:B------:R-:W-:Y:S01]  /*1da00*/  VIADD R3, R108, 0xd ;  /* 0x0000000d6c037836 */ /* 0x000fe20000000000 */
        /* <DEDUP_REMOVED lines=21> */
[----:B------:R-:W-:Y:S01]  /*1db60*/  FSEL R36, R36, -INF , !P2 ;  /* 0xff80000024247808 */ /* 0x000fe20005000000 */
[----:B------:R-:W1:Y:S01]  /*1db70*/  LDTM.x32 R4, tmem[UR5+0x20] ;  /* 0x00002005000479ee */ /* 0x000e6200082c0000 */
        /* <DEDUP_REMOVED lines=59> */
[----:B-1----:R-:W-:Y:S02]  /*1df30*/  FSEL R68, R4, -INF , !P3 ;  /* 0xff80000004447808 */ /* 0x002fe40005800000 */
        /* <DEDUP_REMOVED lines=66> */
[----:B------:R-:W-:Y:S01]  /*1e360*/  VIADD R108, R108, 0x3f ;  /* 0x0000003f6c6c7836 */ /* 0x000fe20000000000 */
[----:B------:R-:W-:Y:S02]  /*1e370*/  ISETP.GE.AND P2, PT, R3, UR4, PT ;  /* 0x0000000403007c0c */ /* 0x000fe4000bf46270 */
[----:B------:R-:W-:-:S02]  /*1e380*/  FSEL R27, R27, -INF , !P1 ;  /* 0xff8000001b1b7808 */ /* 0x000fc40004800000 */
[----:B------:R-:W-:Y:S02]  /*1e390*/  ISETP.GE.AND P1, PT, R0, UR4, PT ;  /* 0x0000000400007c0c */ /* 0x000fe4000bf26270 */
[C---:B------:R-:W-:Y:S02]  /*1e3a0*/  FMNMX3 R3, R89.reuse, R56, R60, !PT ;  /* 0x0000003859037276 */ /* 0x040fe4000780003c */
[C---:B------:R-:W-:Y:S02]  /*1e3b0*/  FMNMX3 R0, R89.reuse, R57, R61, !PT ;  /* 0x0000003959007276 */ /* 0x040fe4000780003d */
        /* <DEDUP_REMOVED lines=21> */
[----:B------:R-:W-:Y:S02]  /*1e510*/  FSEL R28, R28, -INF , !P0 ;  /* 0xff8000001c1c7808 */ /* 0x000fe40004000000 */
[----:B------:R-:W-:Y:S02]  /*1e520*/  FSEL R32, R32, -INF , !P3 ;  /* 0xff80000020207808 */ /* 0x000fe40005800000 */
[----:B------:R-:W-:Y:S02]  /*1e530*/  FMNMX3 R3, R3, R84, R24, !PT ;  /* 0x0000005403037276 */ /* 0x000fe40007800018 */
[----:B------:R-:W-:Y:S02]  /*1e540*/  FSEL R29, R29, -INF , !P6 ;  /* 0xff8000001d1d7808 */ /* 0x000fe40007000000 */
[----:B------:R-:W-:Y:S02]  /*1e550*/  FSEL R33, R33, -INF , !P2 ;  /* 0xff80000021217808 */ /* 0x000fe40005000000 */
[----:B------:R-:W-:-:S02]  /*1e560*/  FMNMX3 R0, R0, R85, R25, !PT ;  /* 0x0000005500007276 */ /* 0x000fc40007800019 */
[----:B------:R-:W-:Y:S02]  /*1e570*/  ISETP.GE.AND P0, PT, R108, UR4, PT ;  /* 0x000000046c007c0c */ /* 0x000fe4000bf06270 */
[----:B------:R-:W-:Y:S02]  /*1e580*/  FSEL R30, R30, -INF , !P5 ;  /* 0xff8000001e1e7808 */ /* 0x000fe40006800000 */
[----:B------:R-:W-:Y:S02]  /*1e590*/  FSEL R34, R34, -INF , !P1 ;  /* 0xff80000022227808 */ /* 0x000fe40004800000 */
[----:B------:R-:W-:Y:S02]  /*1e5a0*/  FMNMX3 R6, R6, R79, R83, !PT ;  /* 0x0000004f06067276 */ /* 0x000fe40007800053 */
[----:B------:R-:W-:Y:S02]  /*1e5b0*/  FMNMX3 R5, R5, R86, R26, !PT ;  /* 0x0000005605057276 */ /* 0x000fe4000780001a */
[----:B------:R-:W-:-:S02]  /*1e5c0*/  FMNMX3 R4, R3, R28, R32, !PT ;  /* 0x0000001c03047276 */ /* 0x000fc40007800020 */
[----:B------:R-:W-:Y:S02]  /*1e5d0*/  FMNMX3 R3, R0, R29, R33, !PT ;  /* 0x0000001d00037276 */ /* 0x000fe40007800021 */
[----:B------:R-:W-:Y:S02]  /*1e5e0*/  FSEL R31, R31, -INF , !P4 ;  /* 0xff8000001f1f7808 */ /* 0x000fe40006000000 */
[----:B------:R-:W-:Y:S02]  /*1e5f0*/  FSEL R35, R35, -INF , !P0 ;  /* 0xff80000023237808 */ /* 0x000fe40004000000 */
[----:B------:R-:W-:Y:S02]  /*1e600*/  FMNMX3 R6, R6, R87, R27, !PT ;  /* 0x0000005706067276 */ /* 0x000fe4000780001b */
[----:B------:R-:W-:Y:S02]  /*1e610*/  FMNMX3 R0, R5, R30, R34, !PT ;  /* 0x0000001e05007276 */ /* 0x000fe40007800022 */
[----:B------:R-:W-:-:S02]  /*1e620*/  ISETP.NE.AND P0, PT, R2, R107, PT ;  /* 0x0000006b0200720c */ /* 0x000fc40003f05270 */
[----:B------:R-:W-:Y:S02]  /*1e630*/  FMNMX3 R123, R6, R31, R35, !PT ;  /* 0x0000001f067b7276 */ /* 0x000fe40007800023 */
        /* <DEDUP_REMOVED lines=21> */
.L_x_331:
[----:B------:R-:W-:Y:S05]  /*1e790*/  WARPSYNC.ALL ;  /* 0x0000000000007948 */ /* 0x000fea0003800000 */
[----:B------:R-:W-:Y:S01]  /*1e7a0*/  R2UR UR4, R106 ;  /* 0x000000006a0472ca */ /* 0x000fe200000e0000 */
[----:B------:R-:W-:Y:S01]  /*1e7b0*/  IMAD.MOV.U32 R104, RZ, RZ, R89 ;  /* 0x000000ffff687224 */ /* 0x000fe200078e0059 */
[----:B------:R-:W-:-:S11]  /*1e7c0*/  ISETP.NE.AND P0, PT, RZ, UR47, PT ;  /* 0x0000002fff007c0c */ /* 0x000fd6000bf05270 */
[----:B------:R1:W-:Y:S02]  /*1e7d0*/  STTM.x2 tmem[UR4], R104 ;  /* 0x00000068000079ed */ /* 0x0003e400080c0004 */
[----:B------:R-:W-:Y:S05]  /*1e7e0*/  @P0 BRA `(.L_x_332) ;  /* 0x0000000000040947 */ /* 0x000fea0003800000 */
[----:B------:R-:W-:Y:S05]  /*1e7f0*/  BPT.TRAP 0x1 ;  /* 0x000000040000795c */ /* 0x000fea0000300000 */
.L_x_332:
[----:B------:R-:W-:Y:S01]  /*1e800*/  UISETP.NE.AND UP0, UPT, UR42, URZ, UPT ;  /* 0x000000ff2a00728c */ /* 0x000fe2000bf05270 */
[----:B------:R-:W-:Y:S01]  /*1e810*/  SHF.L.U32 R90, R90, 0x1f, RZ ;  /* 0x0000001f5a5a7819 */ /* 0x000fe200000006ff */
[----:B------:R-:W-:Y:S01]  /*1e820*/  UIADD3 UR4, UPT, UPT, UR36, 0x38080, URZ ;  /* 0x0003808024047890 */ /* 0x000fe2000fffe0ff */
[----:B------:R-:W-:Y:S01]  /*1e830*/  MOV R3, UR51 ;  /* 0x0000003300037c02 */ /* 0x000fe20008000f00 */
[----:B------:R-:W-:-:S04]  /*1e840*/  USEL UR5, UR44, UR43, UP0 ;  /* 0x0000002b2c057287 */ /* 0x000fc80008000000 */
[----:B------:R-:W-:-:S03]  /*1e850*/  ULOP3.LUT UR37, UR5, 0x1, URZ, 0x3c, !UPT ;  /* 0x0000000105257892 */ /* 0x000fc6000f8e3cff */
[----:B------:R-:W-:-:S09]  /*1e860*/  @UP0 UIADD3 UR4, UPT, UPT, UR36, 0x38070, URZ ;  /* 0x0003807024040890 */ /* 0x000fd2000fffe0ff */
[----:B------:R-:W-:Y:S02]  /*1e870*/  SYNCS.ARRIVE.TRANS64.A1T0 RZ, [UR4], RZ ;  /* 0x000000ffffff79a7 */ /* 0x000fe40008100004 */
[----:B------:R-:W2:Y:S01]  /*1e880*/  LDCU UR4, c[0x0][0x704] ;  /* 0x0000e080ff0477ac */ /* 0x000ea20008000800 */
[----:B------:R-:W4:Y:S01]  /*1e890*/  SYNCS.PHASECHK.TRANS64.TRYWAIT P2, [R3+UR36+0x380d0], R90 ;  /* 0x0380d05a030075a7 */ /* 0x000f220008041124 */
[----:B--2---:R-:W-:-:S04]  /*1e8a0*/  FMUL R0, R105, -UR4 ;  /* 0x8000000469007c20 */ /* 0x004fc80008400000 */
[--C-:B------:R-:W-:Y:S02]  /*1e8b0*/  FFMA2 R16, R56.F32x2.HI_LO, UR4.F32, R0.reuse.F32 ;  /* 0x0000000438107c49 */ /* 0x100fe40009200000 */
[--C-:B------:R-:W-:Y:S02]  /*1e8c0*/  FFMA2 R18, R58.F32x2.HI_LO, UR4.F32, R0.reuse.F32 ;  /* 0x000000043a127c49 */ /* 0x100fe40009200000 */
[--C-:B------:R-:W-:Y:S01]  /*1e8d0*/  FFMA2 R22, R60.F32x2.HI_LO, UR4.F32, R0.reuse.F32 ;  /* 0x000000043c167c49 */ /* 0x100fe20009200000 */
[----:B------:R-:W-:Y:S01]  /*1e8e0*/  FSETP.GEU.AND P1, PT, R16, -126, PT ;  /* 0xc2fc00001000780b */ /* 0x000fe20003f2e000 */
[----:B------:R-:W-:Y:S01]  /*1e8f0*/  FFMA2 R56, R62.F32x2.HI_LO, UR4.F32, R0.F32 ;  /* 0x000000043e387c49 */ /* 0x000fe20009200000 */
[----:B------:R-:W-:Y:S02]  /*1e900*/  FSETP.GEU.AND P0, PT, R17, -126, PT ;  /* 0xc2fc00001100780b */ /* 0x000fe40003f0e000 */
[----:B------:R-:W-:Y:S02]  /*1e910*/  FSETP.GEU.AND P6, PT, R18, -126, PT ;  /* 0xc2fc00001200780b */ /* 0x000fe40003fce000 */
[----:B------:R-:W-:-:S02]  /*1e920*/  FSETP.GEU.AND P5, PT, R19, -126, PT ;  /* 0xc2fc00001300780b */ /* 0x000fc40003fae000 */
[----:B------:R-:W-:Y:S02]  /*1e930*/  FSETP.GEU.AND P4, PT, R22, -126, PT ;  /* 0xc2fc00001600780b */ /* 0x000fe40003f8e000 */
[----:B------:R-:W-:-:S03]  /*1e940*/  FSETP.GEU.AND P3, PT, R23, -126, PT ;  /* 0xc2fc00001700780b */ /* 0x000fc60003f6e000 */
[----:B------:R-:W-:Y:S02]  /*1e950*/  @!P1 FMUL R16, R16, 0.5 ;  /* 0x3f00000010109820 */ /* 0x000fe40000400000 */
[----:B------:R-:W-:Y:S02]  /*1e960*/  @!P0 FMUL R17, R17, 0.5 ;  /* 0x3f00000011118820 */ /* 0x000fe40000400000 */
[----:B------:R-:W-:Y:S02]  /*1e970*/  @!P6 FMUL R18, R18, 0.5 ;  /* 0x3f0000001212e820 */ /* 0x000fe40000400000 */
[----:B------:R-:W-:Y:S01]  /*1e980*/  @!P5 FMUL R19, R19, 0.5 ;  /* 0x3f0000001313d820 */ /* 0x000fe20000400000 */
[----:B------:R-:W2:Y:S08]  /*1e990*/  MUFU.EX2 R16, R16 ;  /* 0x0000001000107308 */ /* 0x000eb00000000800 */
[----:B------:R-:W1:Y:S08]  /*1e9a0*/  MUFU.EX2 R17, R17 ;  /* 0x0000001100117308 */ /* 0x000e700000000800 */
[----:B------:R-:W1:Y:S08]  /*1e9b0*/  MUFU.EX2 R18, R18 ;  /* 0x0000001200127308 */ /* 0x000e700000000800 */
[----:B------:R-:W1:Y:S02]  /*1e9c0*/  MUFU.EX2 R19, R19 ;  /* 0x0000001300137308 */ /* 0x000e640000000800 */
[----:B-12-4-:R-:W-:Y:S05]  /*1e9d0*/  @!P2 BRA `(.L_x_333) ;  /* 0x000000800048a947 */ /* 0x016fea0003800000 */
.L_x_468:
        /* <DEDUP_REMOVED lines=11> */
[----:B------:R-:W-:Y:S01]  /*1ea90*/  @!P6 FMUL R18, R18, R18 ;  /* 0x000000121212e220 */ /* 0x000fe20000400000 */
[--C-:B------:R-:W-:Y:S01]  /*1eaa0*/  FFMA2 R36, R36.F32x2.HI_LO, UR4.F32, R0.reuse.F32 ;  /* 0x0000000424247c49 */ /* 0x100fe20009200000 */
[----:B------:R-:W-:Y:S01]  /*1eab0*/  FSETP.GEU.AND P6, PT, R59, -126, PT ;  /* 0xc2fc00003b00780b */ /* 0x000fe20003fce000 */
[----:B------:R-:W-:Y:S01]  /*1eac0*/  @!P2 FMUL R56, R56, 0.5 ;  /* 0x3f0000003838a820 */ /* 0x000fe20000400000 */
[--C-:B------:R-:W-:Y:S01]  /*1ead0*/  FFMA2 R38, R38.F32x2.HI_LO, UR4.F32, R0.reuse.F32 ;  /* 0x0000000426267c49 */ /* 0x100fe20009200000 */
[----:B------:R-:W4:Y:S01]  /*1eae0*/  MUFU.EX2 R23, R23 ;  /* 0x0000001700177308 */ /* 0x000f220000000800 */
[----:B------:R-:W-:Y:S01]  /*1eaf0*/  @!P1 FMUL R57, R57, 0.5 ;  /* 0x3f00000039399820 */ /* 0x000fe20000400000 */
[----:B------:R-:W-:Y:S01]  /*1eb00*/  @!P5 FMUL R19, R19, R19 ;  /* 0x000000131313d220 */ /* 0x000fe20000400000 */
[----:B------:R-:W-:Y:S01]  /*1eb10*/  FSETP.GEU.AND P5, PT, R60, -126, PT ;  /* 0xc2fc00003c00780b */ /* 0x000fe20003fae000 */
[----:B------:R-:W-:-:S02]  /*1eb20*/  FFMA2 R40, R40.F32x2.HI_LO, UR4.F32, R0.F32 ;  /* 0x0000000428287c49 */ /* 0x000fc40009200000 */
[--C-:B------:R-:W-:Y:S02]  /*1eb30*/  FFMA2 R42, R42.F32x2.HI_LO, UR4.F32, R0.reuse.F32 ;  /* 0x000000042a2a7c49 */ /* 0x100fe40009200000 */
[----:B------:R-:W5:Y:S01]  /*1eb40*/  MUFU.EX2 R56, R56 ;  /* 0x0000003800387308 */ /* 0x000f620000000800 */
[----:B--2---:R-:W-:Y:S01]  /*1eb50*/  @!P4 FMUL R22, R22, R22 ;  /* 0x000000161616c220 */ /* 0x004fe20000400000 */
[----:B------:R-:W-:Y:S01]  /*1eb60*/  @!P0 FMUL R58, R58, 0.5 ;  /* 0x3f0000003a3a8820 */ /* 0x000fe20000400000 */
[----:B------:R-:W-:Y:S01]  /*1eb70*/  FSETP.GEU.AND P4, PT, R61, -126, PT ;  /* 0xc2fc00003d00780b */ /* 0x000fe20003f8e000 */
[----:B------:R-:W-:Y:S01]  /*1eb80*/  @!P6 FMUL R59, R59, 0.5 ;  /* 0x3f0000003b3be820 */ /* 0x000fe20000400000 */
[--C-:B------:R-:W-:Y:S02]  /*1eb90*/  FFMA2 R44, R44.F32x2.HI_LO, UR4.F32, R0.reuse.F32 ;  /* 0x000000042c2c7c49 */ /* 0x100fe40009200000 */
[--C-:B------:R-:W-:Y:S01]  /*1eba0*/  FFMA2 R46, R46.F32x2.HI_LO, UR4.F32, R0.reuse.F32 ;  /* 0x000000042e2e7c49 */ /* 0x100fe20009200000 */
[----:B------:R-:W2:Y:S01]  /*1ebb0*/  MUFU.EX2 R57, R57 ;  /* 0x0000003900397308 */ /* 0x000ea20000000800 */
[----:B----4-:R-:W-:Y:S01]  /*1ebc0*/  @!P3 FMUL R23, R23, R23 ;  /* 0x000000171717b220 */ /* 0x010fe20000400000 */
[----:B------:R-:W-:Y:S01]  /*1ebd0*/  FSETP.GEU.AND P3, PT, R36, -126, PT ;  /* 0xc2fc00002400780b */ /* 0x000fe20003f6e000 */
[----:B------:R-:W-:Y:S01]  /*1ebe0*/  @!P5 FMUL R60, R60, 0.5 ;  /* 0x3f0000003c3cd820 */ /* 0x000fe20000400000 */
[----:B------:R-:W-:-:S02]  /*1ebf0*/  FFMA2 R48, R48.F32x2.HI_LO, UR4.F32, R0.F32 ;  /* 0x0000000430307c49 */ /* 0x000fc40009200000 */
[--C-:B------:R-:W-:Y:S02]  /*1ec00*/  FFMA2 R50, R50.F32x2.HI_LO, UR4.F32, R0.reuse.F32 ;  /* 0x0000000432327c49 */ /* 0x100fe40009200000 */
[----:B------:R-:W4:Y:S01]  /*1ec10*/  MUFU.EX2 R58, R58 ;  /* 0x0000003a003a7308 */ /* 0x000f220000000800 */
[----:B-----5:R-:W-:Y:S01]  /*1ec20*/  @!P2 FMUL R56, R56, R56 ;  /* 0x000000383838a220 */ /* 0x020fe20000400000 */
[----:B------:R-:W-:Y:S01]  /*1ec30*/  FSETP.GEU.AND P2, PT, R37, -126, PT ;  /* 0xc2fc00002500780b */ /* 0x000fe20003f4e000 */
[----:B------:R-:W-:Y:S01]  /*1ec40*/  @!P4 FMUL R61, R61, 0.5 ;  /* 0x3f0000003d3dc820 */ /* 0x000fe20000400000 */
[--C-:B------:R-:W-:Y:S02]  /*1ec50*/  FFMA2 R52, R52.F32x2.HI_LO, UR4.F32, R0.reuse.F32 ;  /* 0x0000000434347c49 */ /* 0x100fe40009200000 */
[--C-:B------:R-:W-:Y:S02]  /*1ec60*/  FFMA2 R54, R54.F32x2.HI_LO, UR4.F32, R0.reuse.F32 ;  /* 0x0000000436367c49 */ /* 0x100fe40009200000 */
[----:B------:R-:W-:Y:S01]  /*1ec70*/  @!P3 FMUL R36, R36, 0.5 ;  /* 0x3f0000002424b820 */ /* 0x000fe20000400000 */
[----:B--2---:R-:W-:Y:S01]  /*1ec80*/  @!P1 FMUL R57, R57, R57 ;  /* 0x0000003939399220 */ /* 0x004fe20000400000 */
[----:B------:R-:W-:Y:S01]  /*1ec90*/  FSETP.GEU.AND P1, PT, R38, -126, PT ;  /* 0xc2fc00002600780b */ /* 0x000fe20003f2e000 */
[----:B------:R-:W2:Y:S01]  /*1eca0*/  MUFU.EX2 R59, R59 ;  /* 0x0000003b003b7308 */ /* 0x000ea20000000800 */
[----:B------:R-:W-:-:S02]  /*1ecb0*/  FFMA2 R4, R68.F32x2.HI_LO, UR4.F32, R0.F32 ;  /* 0x0000000444047c49 */ /* 0x000fc40009200000 */
[--C-:B------:R-:W-:Y:S02]  /*1ecc0*/  FFMA2 R10, R70.F32x2.HI_LO, UR4.F32, R0.reuse.F32 ;  /* 0x00000004460a7c49 */ /* 0x100fe40009200000 */
[----:B------:R-:W-:Y:S01]  /*1ecd0*/  @!P2 FMUL R37, R37, 0.5 ;  /* 0x3f0000002525a820 */ /* 0x000fe20000400000 */
[----:B----4-:R-:W-:Y:S01]  /*1ece0*/  @!P0 FMUL R58, R58, R58 ;  /* 0x0000003a3a3a8220 */ /* 0x010fe20000400000 */
[----:B------:R-:W-:Y:S01]  /*1ecf0*/  FSETP.GEU.AND P0, PT, R39, -126, PT ;  /* 0xc2fc00002700780b */ /* 0x000fe20003f0e000 */
[----:B------:R-:W4:Y:S01]  /*1ed00*/  MUFU.EX2 R60, R60 ;  /* 0x0000003c003c7308 */ /* 0x000f220000000800 */
[--C-:B------:R-:W-:Y:S02]  /*1ed10*/  FFMA2 R8, R72.F32x2.HI_LO, UR4.F32, R0.reuse.F32 ;  /* 0x0000000448087c49 */ /* 0x100fe40009200000 */
[--C-:B------:R-:W-:Y:S02]  /*1ed20*/  FFMA2 R6, R74.F32x2.HI_LO, UR4.F32, R0.reuse.F32 ;  /* 0x000000044a067c49 */ /* 0x100fe40009200000 */
[----:B------:R-:W-:Y:S01]  /*1ed30*/  @!P1 FMUL R38, R38, 0.5 ;  /* 0x3f00000026269820 */ /* 0x000fe20000400000 */
[----:B------:R-:W-:-:S02]  /*1ed40*/  FFMA2 R108, R86.F32x2.HI_LO, UR4.F32, R0.F32 ;  /* 0x00000004566c7c49 */ /* 0x000fc40009200000 */
[----:B------:R-:W5:Y:S01]  /*1ed50*/  MUFU.EX2 R61, R61 ;  /* 0x0000003d003d7308 */ /* 0x000f620000000800 */
[----:B--2---:R-:W-:Y:S01]  /*1ed60*/  @!P6 FMUL R59, R59, R59 ;  /* 0x0000003b3b3be220 */ /* 0x004fe20000400000 */
[----:B------:R-:W-:Y:S01]  /*1ed70*/  FSETP.GEU.AND P6, PT, R40, -126, PT ;  /* 0xc2fc00002800780b */ /* 0x000fe20003fce000 */
[--C-:B------:R-:W-:Y:S02]  /*1ed80*/  FFMA2 R24, R24.F32x2.HI_LO, UR4.F32, R0.reuse.F32 ;  /* 0x0000000418187c49 */ /* 0x100fe40009200000 */
[----:B------:R-:W-:Y:S01]  /*1ed90*/  @!P0 FMUL R39, R39, 0.5 ;  /* 0x3f00000027278820 */ /* 0x000fe20000400000 */
[--C-:B------:R-:W-:Y:S02]  /*1eda0*/  FFMA2 R26, R26.F32x2.HI_LO, UR4.F32, R0.reuse.F32 ;  /* 0x000000041a1a7c49 */ /* 0x100fe40009200000 */
[----:B------:R-:W2:Y:S01]  /*1edb0*/  MUFU.EX2 R62, R36 ;  /* 0x00000024003e7308 */ /* 0x000ea20000000800 */
[----:B----4-:R-:W-:Y:S01]  /*1edc0*/  @!P5 FMUL R60, R60, R60 ;  /* 0x0000003c3c3cd220 */ /* 0x010fe20000400000 */
[----:B------:R-:W-:Y:S01]  /*1edd0*/  FSETP.GEU.AND P5, PT, R41, -126, PT ;  /* 0xc2fc00002900780b */ /* 0x000fe20003fae000 */
[----:B------:R-:W-:-:S02]  /*1ede0*/  FFMA2 R28, R28.F32x2.HI_LO, UR4.F32, R0.F32 ;  /* 0x000000041c1c7c49 */ /* 0x000fc40009200000 */
[--C-:B------:R-:W-:Y:S02]  /*1edf0*/  FFMA2 R30, R30.F32x2.HI_LO, UR4.F32, R0.reuse.F32 ;  /* 0x000000041e1e7c49 */ /* 0x100fe40009200000 */
[----:B------:R-:W-:Y:S01]  /*1ee00*/  @!P6 FMUL R40, R40, 0.5 ;  /* 0x3f0000002828e820 */ /* 0x000fe20000400000 */
[----:B------:R-:W4:Y:S01]  /*1ee10*/  MUFU.EX2 R63, R37 ;  /* 0x00000025003f7308 */ /* 0x000f220000000800 */
[----:B-----5:R-:W-:Y:S01]  /*1ee20*/  @!P4 FMUL R61, R61, R61 ;  /* 0x0000003d3d3dc220 */ /* 0x020fe20000400000 */
[----:B------:R-:W-:Y:S01]  /*1ee30*/  FSETP.GEU.AND P4, PT, R42, -126, PT ;  /* 0xc2fc00002a00780b */ /* 0x000fe20003f8e000 */
[--C-:B------:R-:W-:Y:S02]  /*1ee40*/  FFMA2 R32, R32.F32x2.HI_LO, UR4.F32, R0.reuse.F32 ;  /* 0x0000000420207c49 */ /* 0x100fe40009200000 */
[----:B------:R-:W-:Y:S02]  /*1ee50*/  FFMA2 R34, R34.F32x2.HI_LO, UR4.F32, R0.F32 ;  /* 0x0000000422227c49 */ /* 0x000fe40009200000 */
[----:B------:R-:W-:Y:S01]  /*1ee60*/  @!P5 FMUL R41, R41, 0.5 ;  /* 0x3f0000002929d820 */ /* 0x000fe20000400000 */
[----:B------:R-:W5:Y:S01]  /*1ee70*/  MUFU.EX2 R64, R38 ;  /* 0x0000002600407308 */ /* 0x000f620000000800 */
[----:B--2---:R-:W-:Y:S01]  /*1ee80*/  @!P3 FMUL R62, R62, R62 ;  /* 0x0000003e3e3eb220 */ /* 0x004fe20000400000 */
[----:B------:R-:W-:-:S05]  /*1ee90*/  FSETP.GEU.AND P3, PT, R43, -126, PT ;  /* 0xc2fc00002b00780b */ /* 0x000fca0003f6e000 */
[----:B------:R-:W-:Y:S01]  /*1eea0*/  @!P4 FMUL R42, R42, 0.5 ;  /* 0x3f0000002a2ac820 */ /* 0x000fe20000400000 */
[----:B------:R-:W2:Y:S01]  /*1eeb0*/  MUFU.EX2 R65, R39 ;  /* 0x0000002700417308 */ /* 0x000ea20000000800 */
[----:B----4-:R-:W-:Y:S01]  /*1eec0*/  @!P2 FMUL R63, R63, R63 ;  /* 0x0000003f3f3fa220 */ /* 0x010fe20000400000 */
[----:B------:R-:W-:-:S05]  /*1eed0*/  FSETP.GEU.AND P2, PT, R44, -126, PT ;  /* 0xc2fc00002c00780b */ /* 0x000fca0003f4e000 */
[----:B------:R-:W-:Y:S01]  /*1eee0*/  @!P3 FMUL R43, R43, 0.5 ;  /* 0x3f0000002b2bb820 */ /* 0x000fe20000400000 */
[----:B------:R-:W4:Y:S01]  /*1eef0*/  MUFU.EX2 R66, R40 ;  /* 0x0000002800427308 */ /* 0x000f220000000800 */
[----:B-----5:R-:W-:Y:S01]  /*1ef00*/  @!P1 FMUL R64, R64, R64 ;  /* 0x0000004040409220 */ /* 0x020fe20000400000 */
[----:B------:R-:W-:-:S05]  /*1ef10*/  FSETP.GEU.AND P1, PT, R45, -126, PT ;  /* 0xc2fc00002d00780b */ /* 0x000fca0003f2e000 */
        /* <DEDUP_REMOVED lines=43> */
[----:B------:R-:W-:-:S04]  /*1f1d0*/  FSETP.GEU.AND P4, PT, R4, -126, PT ;  /* 0xc2fc00000400780b */ /* 0x000fc80003f8e000 */
[----:B------:R-:W-:Y:S01]  /*1f1e0*/  F2FP.F16.F32.PACK_AB R36, R99, R98 ;  /* 0x000000626324723e */ /* 0x000fe200000000ff */
[----:B------:R-:W-:Y:S01]  /*1f1f0*/  @!P5 FMUL R55, R55, 0.5 ;  /* 0x3f0000003737d820 */ /* 0x000fe20000400000 */
[----:B------:R-:W4:Y:S01]  /*1f200*/  MUFU.EX2 R102, R52 ;  /* 0x0000003400667308 */ /* 0x000f220000000800 */
[----:B-----5:R-:W-:Y:S01]  /*1f210*/  @!P3 FMUL R100, R100, R100 ;  /* 0x000000646464b220 */ /* 0x020fe20000400000 */
[----:B------:R-:W-:-:S05]  /*1f220*/  FSETP.GEU.AND P3, PT, R5, -126, PT ;  /* 0xc2fc00000500780b */ /* 0x000fca0003f6e000 */
[----:B------:R-:W-:Y:S01]  /*1f230*/  @!P4 FMUL R4, R4, 0.5 ;  /* 0x3f0000000404c820 */ /* 0x000fe20000400000 */
[----:B------:R-:W5:Y:S01]  /*1f240*/  MUFU.EX2 R103, R53 ;  /* 0x0000003500677308 */ /* 0x000f620000000800 */
[----:B--2---:R-:W-:Y:S01]  /*1f250*/  @!P2 FMUL R101, R101, R101 ;  /* 0x000000656565a220 */ /* 0x004fe20000400000 */
[----:B------:R-:W-:-:S04]  /*1f260*/  FSETP.GEU.AND P2, PT, R10, -126, PT ;  /* 0xc2fc00000a00780b */ /* 0x000fc80003f4e000 */
[----:B------:R-:W-:Y:S01]  /*1f270*/  F2FP.F16.F32.PACK_AB R37, R101, R100 ;  /* 0x000000646525723e */ /* 0x000fe200000000ff */
[----:B------:R-:W-:Y:S01]  /*1f280*/  @!P3 FMUL R5, R5, 0.5 ;  /* 0x3f0000000505b820 */ /* 0x000fe20000400000 */
[----:B------:R-:W2:Y:S01]  /*1f290*/  MUFU.EX2 R68, R54 ;  /* 0x0000003600447308 */ /* 0x000ea20000000800 */
[----:B----4-:R-:W-:Y:S01]  /*1f2a0*/  @!P1 FMUL R102, R102, R102 ;  /* 0x0000006666669220 */ /* 0x010fe20000400000 */
[----:B------:R-:W-:-:S05]  /*1f2b0*/  FSETP.GEU.AND P1, PT, R11, -126, PT ;  /* 0xc2fc00000b00780b */ /* 0x000fca0003f2e000 */
[----:B------:R-:W-:Y:S01]  /*1f2c0*/  @!P2 FMUL R10, R10, 0.5 ;  /* 0x3f0000000a0aa820 */ /* 0x000fe20000400000 */
[----:B------:R-:W4:Y:S01]  /*1f2d0*/  MUFU.EX2 R69, R55 ;  /* 0x0000003700457308 */ /* 0x000f220000000800 */
[----:B-----5:R-:W-:Y:S01]  /*1f2e0*/  @!P0 FMUL R103, R103, R103 ;  /* 0x0000006767678220 */ /* 0x020fe20000400000 */
[----:B------:R-:W-:-:S04]  /*1f2f0*/  FSETP.GEU.AND P0, PT, R8, -126, PT ;  /* 0xc2fc00000800780b */ /* 0x000fc80003f0e000 */
[----:B------:R-:W-:Y:S01]  /*1f300*/  F2FP.F16.F32.PACK_AB R38, R103, R102 ;  /* 0x000000666726723e */ /* 0x000fe200000000ff */
[----:B------:R-:W-:Y:S01]  /*1f310*/  @!P1 FMUL R11, R11, 0.5 ;  /* 0x3f0000000b0b9820 */ /* 0x000fe20000400000 */
[----:B------:R-:W5:Y:S01]  /*1f320*/  MUFU.EX2 R70, R4 ;  /* 0x0000000400467308 */ /* 0x000f620000000800 */
[----:B--2---:R-:W-:Y:S01]  /*1f330*/  @!P6 FMUL R68, R68, R68 ;  /* 0x000000444444e220 */ /* 0x004fe20000400000 */
[----:B------:R-:W-:-:S05]  /*1f340*/  FSETP.GEU.AND P6, PT, R9, -126, PT ;  /* 0xc2fc00000900780b */ /* 0x000fca0003fce000 */
[----:B------:R-:W-:Y:S01]  /*1f350*/  @!P0 FMUL R8, R8, 0.5 ;  /* 0x3f00000008088820 */ /* 0x000fe20000400000 */
[----:B------:R2:W1:Y:S01]  /*1f360*/  MUFU.EX2 R71, R5 ;  /* 0x0000000500477308 */ /* 0x0004620000000800 */
        /* <DEDUP_REMOVED lines=8> */
[----:B------:R5:W3:Y:S01]  /*1f3f0*/  MUFU.EX2 R73, R11 ;  /* 0x0000000b00497308 */ /* 0x000ae20000000800 */
[----:B--2---:R-:W-:Y:S02]  /*1f400*/  FFMA2 R4, R76.F32x2.HI_LO, UR4.F32, R0.F32 ;  /* 0x000000044c047c49 */ /* 0x004fe40009200000 */
[----:B-1----:R-:W-:-:S03]  /*1f410*/  @!P3 FMUL R71, R71, R71 ;  /* 0x000000474747b220 */ /* 0x002fc60000400000 */
[----:B------:R-:W-:Y:S01]  /*1f420*/  FSETP.GEU.AND P3, PT, R4, -126, PT ;  /* 0xc2fc00000400780b */ /* 0x000fe20003f6e000 */
[----:B------:R-:W-:Y:S01]  /*1f430*/  @!P4 FMUL R7, R7, 0.5 ;  /* 0x3f0000000707c820 */ /* 0x000fe20000400000 */
[----:B------:R-:W1:Y:S01]  /*1f440*/  MUFU.EX2 R74, R8 ;  /* 0x00000008004a7308 */ /* 0x000e620000000800 */
[----:B----4-:R-:W-:Y:S01]  /*1f450*/  @!P2 FMUL R72, R72, R72 ;  /* 0x000000484848a220 */ /* 0x010fe20000400000 */
[----:B------:R-:W-:Y:S02]  /*1f460*/  FSETP.GEU.AND P2, PT, R5, -126, PT ;  /* 0xc2fc00000500780b */ /* 0x000fe40003f4e000 */
[----:B------:R-:W-:-:S04]  /*1f470*/  F2FP.F16.F32.PACK_AB R40, R71, R70 ;  /* 0x000000464728723e */ /* 0x000fc800000000ff */
[----:B------:R2:W4:Y:S01]  /*1f480*/  MUFU.EX2 R75, R9 ;  /* 0x00000009004b7308 */ /* 0x0005220000000800 */
[----:B-----5:R-:W-:Y:S02]  /*1f490*/  FFMA2 R10, R78.F32x2.HI_LO, UR4.F32, R0.F32 ;  /* 0x000000044e0a7c49 */ /* 0x020fe40009200000 */
[----:B---3--:R-:W-:Y:S01]  /*1f4a0*/  @!P1 FMUL R73, R73, R73 ;  /* 0x0000004949499220 */ /* 0x008fe20000400000 */
[----:B------:R-:W-:Y:S02]  /*1f4b0*/  @!P3 FMUL R4, R4, 0.5 ;  /* 0x3f0000000404b820 */ /* 0x000fe40000400000 */
[----:B------:R-:W-:Y:S01]  /*1f4c0*/  FSETP.GEU.AND P1, PT, R10, -126, PT ;  /* 0xc2fc00000a00780b */ /* 0x000fe20003f2e000 */
[----:B------:R-:W-:Y:S01]  /*1f4d0*/  @!P2 FMUL R5, R5, 0.5 ;  /* 0x3f0000000505a820 */ /* 0x000fe20000400000 */
[----:B------:R-:W3:Y:S01]  /*1f4e0*/  MUFU.EX2 R76, R6 ;  /* 0x00000006004c7308 */ /* 0x000ee20000000800 */
[----:B-1----:R-:W-:Y:S01]  /*1f4f0*/  @!P0 FMUL R74, R74, R74 ;  /* 0x0000004a4a4a8220 */ /* 0x002fe20000400000 */
[----:B------:R-:W-:-:S02]  /*1f500*/  FSETP.GEU.AND P0, PT, R11, -126, PT ;  /* 0xc2fc00000b00780b */ /* 0x000fc40003f0e000 */
[----:B------:R-:W-:-:S04]  /*1f510*/  F2FP.F16.F32.PACK_AB R41, R73, R72 ;  /* 0x000000484929723e */ /* 0x000fc800000000ff */
[----:B------:R1:W5:Y:S01]  /*1f520*/  MUFU.EX2 R77, R7 ;  /* 0x00000007004d7308 */ /* 0x0003620000000800 */
[----:B--2---:R-:W-:Y:S02]  /*1f530*/  FFMA2 R8, R80.F32x2.HI_LO, UR4.F32, R0.F32 ;  /* 0x0000000450087c49 */ /* 0x004fe40009200000 */
[----:B------:R-:W-:Y:S01]  /*1f540*/  @!P1 FMUL R10, R10, 0.5 ;  /* 0x3f0000000a0a9820 */ /* 0x000fe20000400000 */
[----:B----4-:R-:W-:Y:S02]  /*1f550*/  @!P6 FMUL R75, R75, R75 ;  /* 0x0000004b4b4be220 */ /* 0x010fe40000400000 */
[----:B------:R-:W-:Y:S01]  /*1f560*/  FSETP.GEU.AND P6, PT, R8, -126, PT ;  /* 0xc2fc00000800780b */ /* 0x000fe20003fce000 */
[----:B------:R-:W-:Y:S01]  /*1f570*/  @!P0 FMUL R11, R11, 0.5 ;  /* 0x3f0000000b0b8820 */ /* 0x000fe20000400000 */
[----:B------:R-:W2:Y:S01]  /*1f580*/  MUFU.EX2 R78, R4 ;  /* 0x00000004004e7308 */ /* 0x000ea20000000800 */
[----:B---3--:R-:W-:Y:S01]  /*1f590*/  @!P5 FMUL R76, R76, R76 ;  /* 0x0000004c4c4cd220 */ /* 0x008fe20000400000 */
[----:B------:R-:W-:-:S02]  /*1f5a0*/  FSETP.GEU.AND P5, PT, R9, -126, PT ;  /* 0xc2fc00000900780b */ /* 0x000fc40003fae000 */
[----:B------:R-:W-:-:S04]  /*1f5b0*/  F2FP.F16.F32.PACK_AB R42, R75, R74 ;  /* 0x0000004a4b2a723e */ /* 0x000fc800000000ff */
[----:B------:R3:W4:Y:S01]  /*1f5c0*/  MUFU.EX2 R79, R5 ;  /* 0x00000005004f7308 */ /* 0x0007220000000800 */
[----:B-1----:R-:W-:Y:S02]  /*1f5d0*/  FFMA2 R6, R82.F32x2.HI_LO, UR4.F32, R0.F32 ;  /* 0x0000000452067c49 */ /* 0x002fe40009200000 */
[----:B-----5:R-:W-:Y:S01]  /*1f5e0*/  @!P4 FMUL R77, R77, R77 ;  /* 0x0000004d4d4dc220 */ /* 0x020fe20000400000 */
[----:B------:R-:W-:Y:S02]  /*1f5f0*/  @!P6 FMUL R8, R8, 0.5 ;  /* 0x3f0000000808e820 */ /* 0x000fe40000400000 */
[----:B------:R-:W-:Y:S01]  /*1f600*/  FSETP.GEU.AND P4, PT, R6, -126, PT ;  /* 0xc2fc00000600780b */ /* 0x000fe20003f8e000 */
[----:B------:R-:W-:Y:S01]  /*1f610*/  @!P5 FMUL R9, R9, 0.5 ;  /* 0x3f0000000909d820 */ /* 0x000fe20000400000 */
[----:B------:R-:W1:Y:S01]  /*1f620*/  MUFU.EX2 R80, R10 ;  /* 0x0000000a00507308 */ /* 0x000e620000000800 */
[----:B--2---:R-:W-:Y:S01]  /*1f630*/  @!P3 FMUL R78, R78, R78 ;  /* 0x0000004e4e4eb220 */ /* 0x004fe20000400000 */
[----:B------:R-:W-:-:S02]  /*1f640*/  FSETP.GEU.AND P3, PT, R7, -126, PT ;  /* 0xc2fc00000700780b */ /* 0x000fc40003f6e000 */
[----:B------:R-:W-:-:S04]  /*1f650*/  F2FP.F16.F32.PACK_AB R43, R77, R76 ;  /* 0x0000004c4d2b723e */ /* 0x000fc800000000ff */
[----:B------:R-:W2:Y:S01]  /*1f660*/  MUFU.EX2 R81, R11 ;  /* 0x0000000b00517308 */ /* 0x000ea20000000800 */
[----:B---3--:R-:W-:Y:S01]  /*1f670*/  FFMA2 R4, R84.F32x2.HI_LO, UR4.F32, R0.F32 ;  /* 0x0000000454047c49 */ /* 0x008fe20009200000 */
[----:B------:R-:W-:Y:S01]  /*1f680*/  MOV R0, UR5 ;  /* 0x0000000500007c02 */ /* 0x000fe20008000f00 */
[----:B----4-:R-:W-:Y:S01]  /*1f690*/  @!P2 FMUL R79, R79, R79 ;  /* 0x0000004f4f4fa220 */ /* 0x010fe20000400000 */
[----:B------:R-:W-:Y:S01]  /*1f6a0*/  @!P4 FMUL R6, R6, 0.5 ;  /* 0x3f0000000606c820 */ /* 0x000fe20000400000 */
[----:B------:R-:W-:Y:S01]  /*1f6b0*/  ULOP3.LUT UR4, UR51, 0x8, URZ, 0x3c, !UPT ;  /* 0x0000000833047892 */ /* 0x000fe2000f8e3cff */
[----:B------:R-:W-:Y:S01]  /*1f6c0*/  FSETP.GEU.AND P2, PT, R4, -126, PT ;  /* 0xc2fc00000400780b */ /* 0x000fe20003f4e000 */
[----:B------:R-:W-:Y:S01]  /*1f6d0*/  @!P3 FMUL R7, R7, 0.5 ;  /* 0x3f0000000707b820 */ /* 0x000fe20000400000 */
[----:B------:R-:W3:Y:S01]  /*1f6e0*/  MUFU.EX2 R82, R8 ;  /* 0x0000000800527308 */ /* 0x000ee20000000800 */
[----:B-1----:R-:W-:Y:S01]  /*1f6f0*/  @!P1 FMUL R80, R80, R80 ;  /* 0x0000005050509220 */ /* 0x002fe20000400000 */
[----:B------:R-:W-:-:S02]  /*1f700*/  FSETP.GEU.AND P1, PT, R5, -126, PT ;  /* 0xc2fc00000500780b */ /* 0x000fc40003f2e000 */
[----:B------:R-:W-:Y:S02]  /*1f710*/  MOV R3, UR4 ;  /* 0x0000000400037c02 */ /* 0x000fe40008000f00 */
[----:B------:R-:W-:Y:S02]  /*1f720*/  F2FP.F16.F32.PACK_AB R44, R79, R78 ;  /* 0x0000004e4f2c723e */ /* 0x000fe400000000ff */
[----:B------:R-:W1:Y:S01]  /*1f730*/  MUFU.EX2 R83, R9 ;  /* 0x0000000900537308 */ /* 0x000e620000000800 */
[----:B--2---:R-:W-:Y:S01]  /*1f740*/  @!P0 FMUL R81, R81, R81 ;  /* 0x0000005151518220 */ /* 0x004fe20000400000 */
[----:B------:R-:W-:Y:S01]  /*1f750*/  FSETP.GEU.AND P0, PT, R108, -126, PT ;  /* 0xc2fc00006c00780b */ /* 0x000fe20003f0e000 */
[----:B------:R-:W-:Y:S01]  /*1f760*/  @!P2 FMUL R4, R4, 0.5 ;  /* 0x3f0000000404a820 */ /* 0x000fe20000400000 */
[----:B------:R2:W-:Y:S02]  /*1f770*/  SYNCS.ARRIVE.TRANS64.A1T0 RZ, [R3+UR36+0x380d0], RZ ;  /* 0x0380d0ff03ff79a7 */ /* 0x0005e40008100024 */
[----:B------:R-:W-:Y:S01]  /*1f780*/  F2FP.F16.F32.PACK_AB R45, R81, R80 ;  /* 0x00000050512d723e */ /* 0x000fe200000000ff */
[----:B------:R-:W-:Y:S01]  /*1f790*/  @!P1 FMUL R5, R5, 0.5 ;  /* 0x3f00000005059820 */ /* 0x000fe20000400000 */
[----:B------:R-:W4:Y:S01]  /*1f7a0*/  MUFU.EX2 R84, R6 ;  /* 0x0000000600547308 */ /* 0x000f220000000800 */
[----:B---3--:R-:W-:Y:S01]  /*1f7b0*/  @!P6 FMUL R82, R82, R82 ;  /* 0x000000525252e220 */ /* 0x008fe20000400000 */
[----:B------:R-:W-:-:S05]  /*1f7c0*/  FSETP.GEU.AND P6, PT, R109, -126, PT ;  /* 0xc2fc00006d00780b */ /* 0x000fca0003fce000 */
[----:B------:R-:W-:Y:S01]  /*1f7d0*/  @!P0 FMUL R108, R108, 0.5 ;  /* 0x3f0000006c6c8820 */ /* 0x000fe20000400000 */
[----:B------:R-:W3:Y:S01]  /*1f7e0*/  MUFU.EX2 R85, R7 ;  /* 0x0000000700557308 */ /* 0x000ee20000000800 */
[----:B-1----:R-:W-:Y:S01]  /*1f7f0*/  @!P5 FMUL R83, R83, R83 ;  /* 0x000000535353d220 */ /* 0x002fe20000400000 */
[----:B------:R-:W-:-:S04]  /*1f800*/  FSETP.GEU.AND P5, PT, R24, -126, PT ;  /* 0xc2fc00001800780b */ /* 0x000fc80003fae000 */
[----:B------:R-:W-:Y:S01]  /*1f810*/  F2FP.F16.F32.PACK_AB R46, R83, R82 ;  /* 0x00000052532e723e */ /* 0x000fe200000000ff */
[----:B------:R-:W-:Y:S01]  /*1f820*/  @!P6 FMUL R109, R109, 0.5 ;  /* 0x3f0000006d6de820 */ /* 0x000fe20000400000 */
[----:B------:R-:W1:Y:S01]  /*1f830*/  MUFU.EX2 R86, R4 ;  /* 0x0000000400567308 */ /* 0x000e620000000800 */
[----:B----4-:R-:W-:Y:S01]  /*1f840*/  @!P4 FMUL R84, R84, R84 ;  /* 0x000000545454c220 */ /* 0x010fe20000400000 */
[----:B------:R-:W-:-:S05]  /*1f850*/  FSETP.GEU.AND P4, PT, R25, -126, PT ;  /* 0xc2fc00001900780b */ /* 0x000fca0003f8e000 */
[----:B------:R-:W-:Y:S01]  /*1f860*/  @!P5 FMUL R24, R24, 0.5 ;  /* 0x3f0000001818d820 */ /* 0x000fe20000400000 */
[----:B------:R-:W4:Y:S01]  /*1f870*/  MUFU.EX2 R87, R5 ;  /* 0x0000000500577308 */ /* 0x000f220000000800 */
[----:B---3--:R-:W-:Y:S01]  /*1f880*/  @!P3 FMUL R85, R85, R85 ;  /* 0x000000555555b220 */ /* 0x008fe20000400000 */
[----:B------:R-:W-:-:S04]  /*1f890*/  FSETP.GEU.AND P3, PT, R26, -126, PT ;  /* 0xc2fc00001a00780b */ /* 0x000fc80003f6e000 */
[----:B------:R-:W-:Y:S01]  /*1f8a0*/  F2FP.F16.F32.PACK_AB R47, R85, R84 ;  /* 0x00000054552f723e */ /* 0x000fe200000000ff */
[----:B------:R-:W-:Y:S01]  /*1f8b0*/  @!P4 FMUL R25, R25, 0.5 ;  /* 0x3f0000001919c820 */ /* 0x000fe20000400000 */
[----:B------:R-:W3:Y:S01]  /*1f8c0*/  MUFU.EX2 R108, R108 ;  /* 0x0000006c006c7308 */ /* 0x000ee20000000800 */
[----:B-1----:R-:W-:Y:S01]  /*1f8d0*/  @!P2 FMUL R86, R86, R86 ;  /* 0x000000565656a220 */ /* 0x002fe20000400000 */
[----:B------:R-:W-:-:S05]  /*1f8e0*/  FSETP.GEU.AND P2, PT, R27, -126, PT ;  /* 0xc2fc00001b00780b */ /* 0x000fca0003f4e000 */
[----:B------:R-:W-:Y:S01]  /*1f8f0*/  @!P3 FMUL R26, R26, 0.5 ;  /* 0x3f0000001a1ab820 */ /* 0x000fe20000400000 */
[----:B------:R-:W1:Y:S01]  /*1f900*/  MUFU.EX2 R109, R109 ;  /* 0x0000006d006d7308 */ /* 0x000e620000000800 */
[----:B----4-:R-:W-:Y:S01]  /*1f910*/  @!P1 FMUL R87, R87, R87 ;  /* 0x0000005757579220 */ /* 0x010fe20000400000 */
[----:B------:R-:W-:-:S04]  /*1f920*/  FSETP.GEU.AND P1, PT, R28, -126, PT ;  /* 0xc2fc00001c00780b */ /* 0x000fc80003f2e000 */
        /* <DEDUP_REMOVED lines=13> */
[----:B------:R-:W-:Y:S02]  /*1fa00*/  FSETP.GEU.AND P5, PT, R31, -126, PT ;  /* 0xc2fc00001f00780b */ /* 0x000fe40003fae000 */
[----:B------:R-:W-:-:S03]  /*1fa10*/  F2FP.F16.F32.PACK_AB R24, R17, R16 ;  /* 0x000000101118723e */ /* 0x000fc600000000ff */
[----:B------:R-:W-:Y:S01]  /*1fa20*/  @!P6 FMUL R30, R30, 0.5 ;  /* 0x3f0000001e1ee820 */ /* 0x000fe20000400000 */
[----:B------:R-:W4:Y:S01]  /*1fa30*/  MUFU.EX2 R113, R27 ;  /* 0x0000001b00717308 */ /* 0x000f220000000800 */
[----:B---3--:R-:W-:Y:S01]  /*1fa40*/  @!P4 FMUL R111, R111, R111 ;  /* 0x0000006f6f6fc220 */ /* 0x008fe20000400000 */
[----:B------:R-:W-:Y:S02]  /*1fa50*/  FSETP.GEU.AND P4, PT, R32, -126, PT ;  /* 0xc2fc00002000780b */ /* 0x000fe40003f8e000 */
[----:B------:R-:W-:Y:S02]  /*1fa60*/  F2FP.F16.F32.PACK_AB R25, R19, R18 ;  /* 0x000000121319723e */ /* 0x000fe400000000ff */
[----:B------:R-:W-:Y:S01]  /*1fa70*/  F2FP.F16.F32.PACK_AB R50, R111, R110 ;  /* 0x0000006e6f32723e */ /* 0x000fe200000000ff */
[----:B------:R-:W-:Y:S01]  /*1fa80*/  @!P5 FMUL R31, R31, 0.5 ;  /* 0x3f0000001f1fd820 */ /* 0x000fe20000400000 */
[----:B------:R-:W3:Y:S01]  /*1fa90*/  MUFU.EX2 R114, R28 ;  /* 0x0000001c00727308 */ /* 0x000ee20000000800 */
[----:B-1----:R-:W-:Y:S01]  /*1faa0*/  @!P3 FMUL R112, R112, R112 ;  /* 0x000000707070b220 */ /* 0x002fe20000400000 */
[----:B------:R-:W-:-:S02]  /*1fab0*/  FSETP.GEU.AND P3, PT, R33, -126, PT ;  /* 0xc2fc00002100780b */ /* 0x000fc40003f6e000 */
[----:B------:R-:W-:-:S03]  /*1fac0*/  F2FP.F16.F32.PACK_AB R26, R23, R22 ;  /* 0x00000016171a723e */ /* 0x000fc600000000ff */
[----:B------:R-:W-:Y:S01]  /*1fad0*/  @!P4 FMUL R32, R32, 0.5 ;  /* 0x3f0000002020c820 */ /* 0x000fe20000400000 */
[----:B------:R-:W1:Y:S01]  /*1fae0*/  MUFU.EX2 R115, R29 ;  /* 0x0000001d00737308 */ /* 0x000e620000000800 */
[----:B----4-:R-:W-:Y:S01]  /*1faf0*/  @!P2 FMUL R113, R113, R113 ;  /* 0x000000717171a220 */ /* 0x010fe20000400000 */
[----:B------:R-:W-:Y:S02]  /*1fb00*/  FSETP.GEU.AND P2, PT, R34, -126, PT ;  /* 0xc2fc00002200780b */ /* 0x000fe40003f4e000 */
[----:B------:R-:W-:Y:S02]  /*1fb10*/  F2FP.F16.F32.PACK_AB R27, R57, R56 ;  /* 0x00000038391b723e */ /* 0x000fe400000000ff */
[----:B------:R-:W-:Y:S01]  /*1fb20*/  F2FP.F16.F32.PACK_AB R51, R113, R112 ;  /* 0x000000707133723e */ /* 0x000fe200000000ff */
[----:B------:R-:W-:Y:S01]  /*1fb30*/  @!P3 FMUL R33, R33, 0.5 ;  /* 0x3f0000002121b820 */ /* 0x000fe20000400000 */
[----:B------:R-:W4:Y:S01]  /*1fb40*/  MUFU.EX2 R116, R30 ;  /* 0x0000001e00747308 */ /* 0x000f220000000800 */
[----:B---3--:R-:W-:Y:S01]  /*1fb50*/  @!P1 FMUL R114, R114, R114 ;  /* 0x0000007272729220 */ /* 0x008fe20000400000 */
[----:B------:R-:W-:-:S02]  /*1fb60*/  FSETP.GEU.AND P1, PT, R35, -126, PT ;  /* 0xc2fc00002300780b */ /* 0x000fc40003f2e000 */
[----:B------:R-:W-:-:S03]  /*1fb70*/  F2FP.F16.F32.PACK_AB R28, R59, R58 ;  /* 0x0000003a3b1c723e */ /* 0x000fc600000000ff */
[----:B------:R-:W-:Y:S01]  /*1fb80*/  @!P2 FMUL R34, R34, 0.5 ;  /* 0x3f0000002222a820 */ /* 0x000fe20000400000 */
[----:B------:R-:W3:Y:S01]  /*1fb90*/  MUFU.EX2 R117, R31 ;  /* 0x0000001f00757308 */ /* 0x000ee20000000800 */
[----:B-1----:R-:W-:Y:S01]  /*1fba0*/  @!P0 FMUL R115, R115, R115 ;  /* 0x0000007373738220 */ /* 0x002fe20000400000 */
[----:B------:R-:W-:Y:S02]  /*1fbb0*/  LOP3.LUT P0, RZ, R0, 0x3, R91, 0x48, !PT ;  /* 0x0000000300ff7812 */ /* 0x000fe4000780485b */
[----:B------:R-:W-:Y:S02]  /*1fbc0*/  F2FP.F16.F32.PACK_AB R29, R61, R60 ;  /* 0x0000003c3d1d723e */ /* 0x000fe400000000ff */
[----:B------:R-:W-:Y:S01]  /*1fbd0*/  F2FP.F16.F32.PACK_AB R52, R115, R114 ;  /* 0x000000727334723e */ /* 0x000fe200000000ff */
[----:B------:R-:W-:Y:S01]  /*1fbe0*/  @!P1 FMUL R35, R35, 0.5 ;  /* 0x3f00000023239820 */ /* 0x000fe20000400000 */
[----:B------:R-:W1:Y:S01]  /*1fbf0*/  MUFU.EX2 R120, R32 ;  /* 0x0000002000787308 */ /* 0x000e620000000800 */
[----:B----4-:R-:W-:Y:S01]  /*1fc00*/  @!P6 FMUL R116, R116, R116 ;  /* 0x000000747474e220 */ /* 0x010fe20000400000 */
[----:B------:R-:W-:-:S06]  /*1fc10*/  F2FP.F16.F32.PACK_AB R30, R63, R62 ;  /* 0x0000003e3f1e723e */ /* 0x000fcc00000000ff */
[----:B------:R-:W4:Y:S01]  /*1fc20*/  MUFU.EX2 R121, R33 ;  /* 0x0000002100797308 */ /* 0x000f220000000800 */
[----:B---3--:R-:W-:Y:S01]  /*1fc30*/  @!P5 FMUL R117, R117, R117 ;  /* 0x000000757575d220 */ /* 0x008fe20000400000 */
[----:B------:R-:W-:-:S04]  /*1fc40*/  F2FP.F16.F32.PACK_AB R31, R65, R64 ;  /* 0x00000040411f723e */ /* 0x000fc800000000ff */
[----:B------:R-:W-:Y:S02]  /*1fc50*/  F2FP.F16.F32.PACK_AB R53, R117, R116 ;  /* 0x000000747535723e */ /* 0x000fe400000000ff */
[----:B------:R-:W3:Y:S01]  /*1fc60*/  MUFU.EX2 R118, R34 ;  /* 0x0000002200767308 */ /* 0x000ee20000000800 */
[----:B-1----:R-:W-:Y:S01]  /*1fc70*/  @!P4 FMUL R120, R120, R120 ;  /* 0x000000787878c220 */ /* 0x002fe20000400000 */
[----:B------:R-:W-:-:S06]  /*1fc80*/  F2FP.F16.F32.PACK_AB R32, R67, R66 ;  /* 0x000000424320723e */ /* 0x000fcc00000000ff */
[----:B------:R-:W1:Y:S01]  /*1fc90*/  MUFU.EX2 R119, R35 ;  /* 0x0000002300777308 */ /* 0x000e620000000800 */
[----:B----4-:R-:W-:Y:S01]  /*1fca0*/  @!P3 FMUL R121, R121, R121 ;  /* 0x000000797979b220 */ /* 0x010fe20000400000 */
[----:B------:R-:W-:-:S04]  /*1fcb0*/  F2FP.F16.F32.PACK_AB R33, R93, R92 ;  /* 0x0000005c5d21723e */ /* 0x000fc800000000ff */
[----:B------:R-:W-:Y:S01]  /*1fcc0*/  F2FP.F16.F32.PACK_AB R54, R121, R120 ;  /* 0x000000787936723e */ /* 0x000fe200000000ff */
[----:B---3--:R-:W-:Y:S01]  /*1fcd0*/  @!P2 FMUL R118, R118, R118 ;  /* 0x000000767676a220 */ /* 0x008fe20000400000 */
[----:B------:R-:W-:Y:S01]  /*1fce0*/  F2FP.F16.F32.PACK_AB R34, R95, R94 ;  /* 0x0000005e5f22723e */ /* 0x000fe200000000ff */
[----:B-1----:R-:W-:Y:S01]  /*1fcf0*/  @!P1 FMUL R119, R119, R119 ;  /* 0x0000007777779220 */ /* 0x002fe20000400000 */
[----:B------:R-:W-:-:S04]  /*1fd00*/  F2FP.F16.F32.PACK_AB R35, R97, R96 ;  /* 0x000000606123723e */ /* 0x000fc800000000ff */
        /* <DEDUP_REMOVED lines=18> */
.L_x_334:
        /* <DEDUP_REMOVED lines=8> */
.L_x_335:
[----:B------:R-:W-:Y:S02]  /*1feb0*/  UISETP.NE.AND UP0, UPT, UR42, URZ, UPT ;  /* 0x000000ff2a00728c */ /* 0x000fe4000bf05270 */
[----:B------:R-:W-:-:S09]  /*1fec0*/  UIADD3 UR4, UPT, UPT, UR36, 0x38068, URZ ;  /* 0x0003806824047890 */ /* 0x000fd2000fffe0ff */
[----:B------:R-:W-:Y:S02]  /*1fed0*/  @UP0 UIADD3 UR4, UPT, UPT, UR36, 0x38058, URZ ;  /* 0x0003805824040890 */ /* 0x000fe4000fffe0ff */
[----:B------:R-:W-:Y:S02]  /*1fee0*/  UISETP.NE.AND UP0, UPT, UR47, URZ, UPT ;  /* 0x000000ff2f00728c */ /* 0x000fe4000bf05270 */
[----:B------:R-:W-:-:S09]  /*1fef0*/  UPRMT UR4, UR56, 0x654, UR4 ;  /* 0x0000065438047896 */ /* 0x000fd20008000004 */
[----:B--2---:R-:W-:Y:S01]  /*1ff00*/  SYNCS.ARRIVE.TRANS64.RED.A1T0 RZ, [UR4], RZ ;  /* 0x000000ffffff79a7 */ /* 0x004fe20008100404 */
[----:B------:R-:W-:Y:S05]  /*1ff10*/  BRA.U UP0, `(.L_x_336) ;  /* 0x0000000100047547 */ /* 0x000fea000b800000 */
[----:B------:R-:W-:Y:S05]  /*1ff20*/  BPT.TRAP 0x1 ;  /* 0x000000040000795c */ /* 0x000fea0000300000 */
.L_x_336:
        /* <DEDUP_REMOVED lines=13> */
.L_x_469:
[----:B------:R-:W-:Y:S01]  /*20000*/  BSSY.RECONVERGENT B0, `(.L_x_338) ;  /* 0x000000b000007945 */ /* 0x000fe20003800200 */
[----:B--2---:R-:W-:-:S03]  /*20010*/  MOV R3, 0x3f000000 ;  /* 0x3f00000000037802 */ /* 0x004fc60000000f00 */
[----:B------:R-:W-:Y:S05]  /*20020*/  @!P1 BRA `(.L_x_339) ;  /* 0x0000000000209947 */ /* 0x000fea0003800000 */
[----:B------:R-:W2:Y:S01]  /*20030*/  LDCU UR4, c[0x0][0x704] ;  /* 0x0000e080ff0477ac */ /* 0x000ea20008000800 */
[----:B------:R-:W-:-:S04]  /*20040*/  FADD R0, -R105, R89 ;  /* 0x0000005969007221 */ /* 0x000fc80000000100 */
[----:B--2---:R-:W-:-:S05]  /*20050*/  FMUL R0, R0, UR4 ;  /* 0x0000000400007c20 */ /* 0x004fca0008400000 */
[----:B------:R-:W-:-:S13]  /*20060*/  FSETP.GEU.AND P1, PT, R0, -126, PT ;  /* 0xc2fc00000000780b */ /* 0x000fda0003f2e000 */
[----:B------:R-:W-:-:S04]  /*20070*/  @!P1 FMUL R0, R0, 0.5 ;  /* 0x3f00000000009820 */ /* 0x000fc80000400000 */
[----:B------:R-:W2:Y:S02]  /*20080*/  MUFU.EX2 R3, R0 ;  /* 0x0000000000037308 */ /* 0x000ea40000000800 */
[----:B--2---:R-:W-:-:S04]  /*20090*/  @!P1 FMUL R3, R3, R3 ;  /* 0x0000000303039220 */ /* 0x004fc80000400000 */
[----:B------:R-:W-:Y:S02]  /*200a0*/  FMUL R3, R3, 0.5 ;  /* 0x3f00000003037820 */ /* 0x000fe40000400000 */
.L_x_339:
[----:B------:R-:W-:Y:S05]  /*200b0*/  BSYNC.RECONVERGENT B0 ;  /* 0x0000000000007941 */ /* 0x000fea0003800200 */
.L_x_338:
[----:B------:R-:W-:Y:S01]  /*200c0*/  FMUL R88, R3, R88 ;  /* 0x0000005803587220 */ /* 0x000fe20000400000 */
[----:B------:R-:W-:Y:S02]  /*200d0*/  FADD2 R56, R56.F32x2.HI_LO, R96.F32x2.HI_LO ;  /* 0x000000603838724b */ /* 0x000fe40000000000 */
        /* <DEDUP_REMOVED lines=27> */
[----:B------:R-:W-:Y:S05]  /*20290*/  @P0 BRA `(.L_x_340) ;  /* 0x0000000000040947 */ /* 0x000fea0003800000 */
[----:B------:R-:W-:Y:S05]  /*202a0*/  BPT.TRAP 0x1 ;  /* 0x000000040000795c */ /* 0x000fea0000300000 */
.L_x_340:
[----:B------:R-:W-:Y:S01]  /*202b0*/  ULOP3.LUT UR4, UR45, 0x1, URZ, 0x3c, !UPT ;  /* 0x000000012d047892 */ /* 0x000fe2000f8e3cff */
[----:B------:R-:W-:-:S05]  /*202c0*/  ISETP.NE.AND P0, PT, R2, R107, PT ;  /* 0x0000006b0200720c */ /* 0x000fca0003f05270 */
[----:B------:R-:W-:-:S05]  /*202d0*/  IMAD.U32 R0, RZ, RZ, UR4 ;  /* 0x00000004ff007e24 */ /* 0x000fca000f8e00ff */
[----:B------:R-:W-:-:S04]  /*202e0*/  SHF.L.U32 R0, R0, 0x1f, RZ ;  /* 0x0000001f00007819 */ /* 0x000fc800000006ff */
[----:B------:R-:W2:Y:S02]  /*202f0*/  SYNCS.PHASECHK.TRANS64.TRYWAIT P1, [UR40], R0 ;  /* 0x00000000ff0075a7 */ /* 0x000ea40008021128 */
[----:B--2---:R-:W-:Y:S05]  /*20300*/  @!P1 BRA `(.L_x_341) ;  /* 0x00000068002c9947 */ /* 0x004fea0003800000 */
.L_x_470:
[----:B------:R-:W-:Y:S05]  /*20310*/  @!P0 BRA `(.L_x_342) ;  /* 0x0000000000408947 */ /* 0x000fea0003800000 */
[----:B------:R-:W-:Y:S01]  /*20320*/  MOV R2, 0x8 ;  /* 0x0000000800027802 */ /* 0x000fe20000000f00 */
[----:B------:R-:W3:Y:S01]  /*20330*/  LDCU.64 UR8, c[0x4][0xb0] ;  /* 0x01001600ff0877ac */ /* 0x000ee20008000a00 */
[----:B------:R-:W-:Y:S02]  /*20340*/  HFMA2 R12, -RZ, RZ, 0, 5.9604644775390625e-08 ;  /* 0x00000001ff0c7431 */ /* 0x000fe400000001ff */
[----:B------:R-:W-:Y:S01]  /*20350*/  IMAD.MOV.U32 R8, RZ, RZ, 0x1be ;  /* 0x000001beff087424 */ /* 0x000fe200078e00ff */
[----:B------:R-:W4:Y:S01]  /*20360*/  LDCU.64 UR6, c[0x4][0xb8] ;  /* 0x01001700ff0677ac */ /* 0x000f220008000a00 */
[----:B--2---:R-:W2:Y:S01]  /*20370*/  LDC.64 R2, c[0x4][R2] ;  /* 0x0100000002027b82 */ /* 0x004ea20000000a00 */
        /* <DEDUP_REMOVED lines=10> */
.L_x_342:
[----:B------:R-:W-:Y:S05]  /*20420*/  WARPSYNC.ALL ;  /* 0x0000000000007948 */ /* 0x000fea0003800000 */
[----:B------:R-:W-:Y:S01]  /*20430*/  R2UR UR4, R106 ;  /* 0x000000006a0472ca */ /* 0x000fe200000e0000 */
[----:B------:R-:W-:-:S04]  /*20440*/  UISETP.NE.AND UP0, UPT, UR42, URZ, UPT ;  /* 0x000000ff2a00728c */ /* 0x000fc8000bf05270 */
[----:B------:R-:W-:Y:S02]  /*20450*/  USEL UR43, UR43, UR37, UP0 ;  /* 0x000000252b2b7287 */ /* 0x000fe40008000000 */
[----:B------:R-:W-:-:S06]  /*20460*/  USEL UR44, UR37, UR44, UP0 ;  /* 0x0000002c252c7287 */ /* 0x000fcc0008000000 */
[----:B------:R4:W-:Y:S06]  /*20470*/  STTM.x2 tmem[UR4], R122 ;  /* 0x0000007a000079ed */ /* 0x0009ec00080c0004 */
.L_x_326:
[----:B------:R-:W-:-:S09]  /*20480*/  UISETP.NE.AND UP0, UPT, UR47, URZ, UPT ;  /* 0x000000ff2f00728c */ /* 0x000fd2000bf05270 */
[----:B------:R-:W-:Y:S05]  /*20490*/  BRA.U UP0, `(.L_x_343) ;  /* 0x0000000100047547 */ /* 0x000fea000b800000 */
[----:B------:R-:W-:Y:S05]  /*204a0*/  BPT.TRAP 0x1 ;  /* 0x000000040000795c */ /* 0x000fea0000300000 */
.L_x_343:
[----:B------:R-:W-:Y:S02]  /*204b0*/  UISETP.NE.AND UP1, UPT, UR42, URZ, UPT ;  /* 0x000000ff2a00728c */ /* 0x000fe4000bf25270 */
[----:B------:R-:W-:-:S09]  /*204c0*/  UIADD3 UR4, UPT, UPT, UR36, 0x38080, URZ ;  /* 0x0003808024047890 */ /* 0x000fd2000fffe0ff */
[----:B------:R-:W-:-:S09]  /*204d0*/  @UP1 UIADD3 UR4, UPT, UPT, UR36, 0x38070, URZ ;  /* 0x0003807024041890 */ /* 0x000fd2000fffe0ff */
[----:B------:R-:W-:Y:S01]  /*204e0*/  SYNCS.ARRIVE.TRANS64.A1T0 RZ, [UR4], RZ ;  /* 0x000000ffffff79a7 */ /* 0x000fe20008100004 */
[----:B------:R-:W-:Y:S01]  /*204f0*/  USEL UR4, UR44, UR43, UP1 ;  /* 0x0000002b2c047287 */ /* 0x000fe20008800000 */
[----:B------:R-:W-:Y:S11]  /*20500*/  BRA.U UP0, `(.L_x_344) ;  /* 0x0000000100047547 */ /* 0x000ff6000b800000 */
[----:B------:R-:W-:Y:S05]  /*20510*/  BPT.TRAP 0x1 ;  /* 0x000000040000795c */ /* 0x000fea0000300000 */
.L_x_344:
[----:B------:R-:W-:-:S06]  /*20520*/  ULOP3.LUT UR4, UR4, 0x1, URZ, 0x3c, !UPT ;  /* 0x0000000104047892 */ /* 0x000fcc000f8e3cff */
[----:B-12---:R-:W-:-:S04]  /*20530*/  MOV R3, UR4 ;  /* 0x0000000400037c02 */ /* 0x006fc80008000f00 */
[----:B------:R-:W-:-:S04]  /*20540*/  SHF.L.U32 R3, R3, 0x1f, RZ ;  /* 0x0000001f03037819 */ /* 0x000fc800000006ff */
[----:B------:R-:W1:Y:S02]  /*20550*/  SYNCS.PHASECHK.TRANS64.TRYWAIT P0, [UR54], R3 ;  /* 0x00000003ff0075a7 */ /* 0x000e640008001136 */
[----:B-1----:R-:W-:Y:S05]  /*20560*/  @!P0 BRA `(.L_x_345) ;  /* 0x0000006400ac8947 */ /* 0x002fea0003800000 */
.L_x_471:
[----:B-1----:R-:W2:Y:S01]  /*20570*/  LDL.LU R0, [R1+0x18] ;  /* 0x0000180001007983 */ /* 0x002ea20000300800 */
[----:B------:R-:W-:Y:S01]  /*20580*/  UISETP.NE.AND UP0, UPT, UR42, URZ, UPT ;  /* 0x000000ff2a00728c */ /* 0x000fe2000bf05270 */
[----:B--2---:R-:W-:-:S13]  /*20590*/  R2UR UR4, R0 ;  /* 0x00000000000472ca */ /* 0x004fda00000e0000 */
[----:B------:R-:W-:-:S04]  /*205a0*/  USEL UR4, UR55, UR4, UP0 ;  /* 0x0000000437047287 */ /* 0x000fc80008000000 */
[----:B------:R-:W-:-:S09]  /*205b0*/  UISETP.GT.U32.AND UP0, UPT, UR4, 0x1, UPT ;  /* 0x000000010400788c */ /* 0x000fd2000bf04070 */
[----:B------:R-:W-:Y:S05]  /*205c0*/  BRA.U UP0, `(.L_x_346) ;  /* 0x0000000100087547 */ /* 0x000fea000b800000 */
[----:B------:R-:W-:Y:S05]  /*205d0*/  BPT.TRAP 0x1 ;  /* 0x000000040000795c */ /* 0x000fea0000300000 */
[----:B------:R-:W-:Y:S05]  /*205e0*/  BPT.TRAP 0x1 ;  /* 0x000000040000795c */ /* 0x000fea0000300000 */
.L_x_346:
[----:B------:R-:W-:Y:S02]  /*205f0*/  UISETP.NE.AND UP0, UPT, UR42, URZ, UPT ;  /* 0x000000ff2a00728c */ /* 0x000fe4000bf05270 */
[----:B------:R-:W-:-:S09]  /*20600*/  UIADD3 UR4, UPT, UPT, UR36, 0x38068, URZ ;  /* 0x0003806824047890 */ /* 0x000fd2000fffe0ff */
[----:B------:R-:W-:-:S04]  /*20610*/  @UP0 UIADD3 UR4, UPT, UPT, UR36, 0x38058, URZ ;  /* 0x0003805824040890 */ /* 0x000fc8000fffe0ff */
[----:B------:R-:W-:-:S09]  /*20620*/  UPRMT UR4, UR56, 0x654, UR4 ;  /* 0x0000065438047896 */ /* 0x000fd20008000004 */
[----:B------:R-:W-:Y:S01]  /*20630*/  SYNCS.ARRIVE.TRANS64.RED.A1T0 RZ, [UR4], RZ ;  /* 0x000000ffffff79a7 */ /* 0x000fe20008100404 */
[----:B------:R-:W-:Y:S05]  /*20640*/  EXIT ;  /* 0x000000000000794d */ /* 0x000fea0003800000 */
.L_x_26:
[----:B------:R-:W-:-:S05]  /*20650*/  IMAD.MOV.U32 R3, RZ, RZ, -0x4 ;  /* 0xfffffffcff037424 */ /* 0x000fca00078e00ff */
[----:B------:R-:W-:-:S05]  /*20660*/  VIADDMNMX.U32 R0, R0, R3, 0x2, PT ;  /* 0x0000000200007446 */ /* 0x000fca0003800003 */
[----:B------:R-:W-:-:S04]  /*20670*/  IMAD.SHL.U32 R0, R0, 0x4, RZ ;  /* 0x0000000400007824 */ /* 0x000fc800078e00ff */
[----:B------:R-:W1:Y:S02]  /*20680*/  LDC R4, c[0x2][R0] ;  /* 0x0080000000047b82 */ /* 0x000e640000000800 */
[----:B-1----:R-:W-:-:S04]  /*20690*/  SHF.R.S32.HI R5, RZ, 0x1f, R4 ;  /* 0x0000001fff057819 */ /* 0x002fc80000011404 */
.L_x_508:
[----:B------:R-:W-:Y:S05]  /*206a0*/  BRX R4 -0x206b0                                                                                                                                                                                                                                                                                                                                                                                                                                                                                                                                                                                 (*"BRANCH_TARGETS .L_x_509,.L_x_510,.L_x_511"*) ;  /* 0xfffffdf804547949 */ /* 0x000fea000383ffff */
.L_x_511:
[----:B------:R-:W-:-:S08]  /*206b0*/  NOP ;  /* 0x0000000000007918 */ /* 0x000fd00000000000 */
[----:B------:R-:W-:-:S00]  /*206c0*/  USETMAXREG.DEALLOC.CTAPOOL 0x18 ;  /* 0x00000018000079c8 */ /* 0x000fc000080e0500 */
[----:B------:R-:W-:Y:S05]  /*206d0*/  EXIT ;  /* 0x000000000000794d */ /* 0x000fea0003800000 */
.L_x_509:
[----:B------:R-:W-:-:S08]  /*206e0*/  NOP ;  /* 0x0000000000007918 */ /* 0x000fd00000000000 */
[----:B------:R-:W1:-:S00]  /*206f0*/  USETMAXREG.DEALLOC.CTAPOOL 0x20 ;  /* 0x00000020000079c8 */ /* 0x000e4000080e0500 */
[----:B------:R-:W2:Y:S01]  /*20700*/  S2UR UR11, SR_CTAID.X ;  /* 0x00000000000b79c3 */ /* 0x000ea20000002500 */
[----:B------:R-:W3:Y:S07]  /*20710*/  LDCU.64 UR22, c[0x0][0x380] ;  /* 0x00007000ff1677ac */ /* 0x000eee0008000a00 */
[----:B------:R-:W4:Y:S01]  /*20720*/  S2UR UR53, SR_CTAID.Z ;  /* 0x00000000003579c3 */ /* 0x000f220000002700 */
[----:B---3--:R-:W-:Y:S02]  /*20730*/  UISETP.NE.AND UP1, UPT, UR23, URZ, UPT ;  /* 0x000000ff1700728c */ /* 0x008fe4000bf25270 */
[----:B--2---:R-:W-:-:S04]  /*20740*/  USHF.L.U32 UR11, UR11, 0x8, URZ ;  /* 0x000000080b0b7899 */ /* 0x004fc800080006ff */
[----:B------:R-:W-:-:S06]  /*20750*/  UISETP.GE.U32.OR UP1, UPT, UR11, UR22, !UP1 ;  /* 0x000000160b00728c */ /* 0x000fcc000cf26470 */
[----:B------:R-:W-:-:S13]  /*20760*/  PLOP3.LUT P1, PT, PT, PT, UP1, 0x80, 0x8 ;  /* 0x000000000008781c */ /* 0x000fda0003f2f018 */
[----:B-1--4-:R-:W-:Y:S05]  /*20770*/  @P1 EXIT ;  /* 0x000000000000194d */ /* 0x012fea0003800000 */
[----:B------:R-:W1:Y:S01]  /*20780*/  LDCU UR7, c[0x0][0x38c] ;  /* 0x00007180ff0777ac */ /* 0x000e620008000800 */
[----:B------:R-:W2:Y:S01]  /*20790*/  S2UR UR8, SR_CTAID.Y ;  /* 0x00000000000879c3 */ /* 0x000ea20000002600 */
[----:B------:R-:W-:Y:S01]  /*207a0*/  BSSY.RECONVERGENT B0, `(.L_x_347) ;  /* 0x000001b000007945 */ /* 0x000fe20003800200 */
[----:B------:R-:W-:Y:S01]  /*207b0*/  ELECT P2, URZ, PT ;  /* 0x0000000000ff782f */ /* 0x000fe20003840000 */
[----:B-1----:R-:W1:Y:S01]  /*207c0*/  I2F.U32.RP R3, UR7 ;  /* 0x0000000700037d06 */ /* 0x002e620008209000 */
[----:B------:R-:W-:-:S07]  /*207d0*/  UISETP.NE.U32.AND UP1, UPT, UR7, URZ, UPT ;  /* 0x000000ff0700728c */ /* 0x000fce000bf25070 */
[----:B-1----:R-:W1:Y:S02]  /*207e0*/  MUFU.RCP R0, R3 ;  /* 0x0000000300007308 */ /* 0x002e640000001000 */
[----:B-1----:R-:W-:-:S06]  /*207f0*/  VIADD R0, R0, 0xffffffe ;  /* 0x0ffffffe00007836 */ /* 0x002fcc0000000000 */
[----:B------:R-:W1:Y:S02]  /*20800*/  F2I.FTZ.U32.TRUNC.NTZ R0, R0 ;  /* 0x0000000000007305 */ /* 0x000e64000021f000 */
[----:B-1----:R-:W-:-:S13]  /*20810*/  R2UR UR5, R0 ;  /* 0x00000000000572ca */ /* 0x002fda00000e0000 */
[----:B------:R-:W-:-:S04]  /*20820*/  UIADD3 UR4, UPT, UPT, URZ, -UR5, URZ ;  /* 0x80000005ff047290 */ /* 0x000fc8000fffe0ff */
[----:B------:R-:W-:-:S03]  /*20830*/  UIMAD UR6, UR4, UR7, URZ ;  /* 0x00000007040672a4 */ /* 0x000fc6000f8e02ff */
[----:B------:R-:W-:Y:S02]  /*20840*/  UMOV UR4, URZ ;  /* 0x000000ff00047c82 */ /* 0x000fe40008000000 */
[----:B------:R-:W-:-:S07]  /*20850*/  UIMAD.WIDE.U32 UR4, UR5, UR6, UR4 ;  /* 0x00000006050472a5 */ /* 0x000fce000f8e0004 */
[----:B------:R-:W-:Y:S02]  /*20860*/  UMOV UR4, UR5 ;  /* 0x0000000500047c82 */ /* 0x000fe40008000000 */
[----:B--2---:R-:W-:-:S07]  /*20870*/  UIMAD.WIDE.U32 UR4, UR4, UR8, URZ ;  /* 0x00000008040472a5 */ /* 0x004fce000f8e00ff */
[----:B------:R-:W-:Y:S02]  /*20880*/  UMOV UR52, UR5 ;  /* 0x0000000500347c82 */ /* 0x000fe40008000000 */
[----:B------:R-:W-:-:S04]  /*20890*/  UIADD3 UR4, UPT, UPT, -UR52, URZ, URZ ;  /* 0x000000ff34047290 */ /* 0x000fc8000fffe1ff */
[----:B------:R-:W-:-:S04]  /*208a0*/  UIMAD UR4, UR7, UR4, UR8 ;  /* 0x00000004070472a4 */ /* 0x000fc8000f8e0208 */
[----:B------:R-:W-:-:S11]  /*208b0*/  UISETP.GE.U32.AND UP5, UPT, UR4, UR7, UPT ;  /* 0x000000070400728c */ /* 0x000fd6000bfa6070 */
[----:B------:R-:W-:Y:S02]  /*208c0*/  @UP5 UIADD3 UR4, UPT, UPT, UR4, -UR7, URZ ;  /* 0x8000000704045290 */ /* 0x000fe4000fffe0ff */
[----:B------:R-:W-:Y:S02]  /*208d0*/  @UP5 UIADD3 UR52, UPT, UPT, UR52, 0x1, URZ ;  /* 0x0000000134345890 */ /* 0x000fe4000fffe0ff */
[----:B------:R-:W-:-:S11]  /*208e0*/  UISETP.GE.U32.AND UP4, UPT, UR4, UR7, UPT ;  /* 0x000000070400728c */ /* 0x000fd6000bf86070 */
[----:B------:R-:W-:Y:S02]  /*208f0*/  @UP4 UIADD3 UR52, UPT, UPT, UR52, 0x1, URZ ;  /* 0x0000000134344890 */ /* 0x000fe4000fffe0ff */
[----:B------:R-:W-:-:S04]  /*20900*/  @!UP1 ULOP3.LUT UR52, URZ, UR7, URZ, 0x33, !UPT ;  /* 0x00000007ff349292 */ /* 0x000fc8000f8e33ff */
[----:B------:R-:W-:-:S04]  /*20910*/  UIADD3 UR12, UPT, UPT, -UR52, URZ, URZ ;  /* 0x000000ff340c7290 */ /* 0x000fc8000fffe1ff */
[----:B------:R-:W-:Y:S01]  /*20920*/  UIMAD UR12, UR7, UR12, UR8 ;  /* 0x0000000c070c72a4 */ /* 0x000fe2000f8e0208 */
[----:B------:R-:W-:Y:S11]  /*20930*/  @!P3 BRA `(.L_x_348) ;  /* 0x000000000004b947 */ /* 0x000ff60003800000 */
[----:B------:R-:W-:Y:S05]  /*20940*/  BPT.TRAP 0x1 ;  /* 0x000000040000795c */ /* 0x000fea0000300000 */
.L_x_348:
[----:B------:R-:W-:Y:S05]  /*20950*/  BSYNC.RECONVERGENT B0 ;  /* 0x0000000000007941 */ /* 0x000fea0003800200 */
.L_x_347:
[----:B------:R-:W1:Y:S01]  /*20960*/  S2UR UR8, SR_CgaCtaId ;  /* 0x00000000000879c3 */ /* 0x000e620000008800 */
[----:B------:R-:W-:Y:S01]  /*20970*/  UMOV UR4, 0x400 ;  /* 0x0000040000047882 */ /* 0x000fe20000000000 */
[----:B------:R-:W-:Y:S01]  /*20980*/  IMAD.MOV.U32 R5, RZ, RZ, 0x1 ;  /* 0x00000001ff057424 */ /* 0x000fe200078e00ff */
[----:B------:R-:W-:-:S04]  /*20990*/  @!P0 MOV R3, 0x10000 ;  /* 0x0001000000038802 */ /* 0x000fc80000000f00 */
[----:B------:R-:W-:Y:S01]  /*209a0*/  SHF.L.U32 R5, R5, 0x1f, RZ ;  /* 0x0000001f05057819 */ /* 0x000fe200000006ff */
[----:B-1----:R-:W-:-:S09]  /*209b0*/  ULEA UR8, UR8, UR4, 0x18 ;  /* 0x0000000408087291 */ /* 0x002fd2000f8ec0ff */
[----:B------:R-:W1:Y:S02]  /*209c0*/  SYNCS.PHASECHK.TRANS64.TRYWAIT P1, [UR8+0x38010], R5 ;  /* 0x03801005ff0075a7 */ /* 0x000e640008021108 */
[----:B-1----:R-:W-:Y:S05]  /*209d0*/  @!P1 BRA `(.L_x_349) ;  /* 0x0000006000a89947 */ /* 0x002fea0003800000 */
.L_x_473:
[----:B------:R-:W-:Y:S01]  /*209e0*/  PLOP3.LUT P5, PT, P5, P6, PT, 0xf8, 0x8f ;  /* 0x00000000008f781c */ /* 0x000fe20002fadf70 */
[----:B------:R2:W-:Y:S01]  /*209f0*/  @!P0 SYNCS.ARRIVE.TRANS64 RZ, [UR8+0x38000], R3 ;  /* 0x03800003ffff89a7 */ /* 0x0005e20008000008 */
[----:B------:R-:W-:Y:S11]  /*20a00*/  BSSY.RECONVERGENT B0, `(.L_x_350) ;  /* 0x0000003000007945 */ /* 0x000ff60003800200 */
[----:B------:R-:W-:Y:S05]  /*20a10*/  @!P5 BRA `(.L_x_351) ;  /* 0x000000000004d947 */ /* 0x000fea0003800000 */
[----:B------:R-:W-:Y:S05]  /*20a20*/  BPT.TRAP 0x1 ;  /* 0x000000040000795c */ /* 0x000fea0000300000 */
.L_x_351:
[----:B------:R-:W-:Y:S05]  /*20a30*/  BSYNC.RECONVERGENT B0 ;  /* 0x0000000000007941 */ /* 0x000fea0003800200 */
.L_x_350:
[----:B------:R-:W-:Y:S01]  /*20a40*/  LOP3.LUT P1, RZ, R2, 0x1f, RZ, 0xc0, !PT ;  /* 0x0000001f02ff7812 */ /* 0x000fe2000782c0ff */
[----:B------:R-:W-:Y:S03]  /*20a50*/  BSSY.RECONVERGENT B0, `(.L_x_352) ;  /* 0x0000004000007945 */ /* 0x000fe60003800200 */
[----:B------:R-:W-:-:S13]  /*20a60*/  PLOP3.LUT P1, PT, P1, P0, PT, 0x8f, 0xf8 ;  /* 0x0000000000f8781c */ /* 0x000fda0000f21177 */
[----:B------:R-:W-:Y:S05]  /*20a70*/  @P1 BRA `(.L_x_353) ;  /* 0x0000000000041947 */ /* 0x000fea0003800000 */
[----:B------:R-:W-:Y:S05]  /*20a80*/  BPT.TRAP 0x1 ;  /* 0x000000040000795c */ /* 0x000fea0000300000 */
.L_x_353:
[----:B------:R-:W-:Y:S05]  /*20a90*/  BSYNC.RECONVERGENT B0 ;  /* 0x0000000000007941 */ /* 0x000fea0003800200 */
.L_x_352:
[----:B------:R-:W3:Y:S01]  /*20aa0*/  LDCU.64 UR4, c[0x0][0x348] ;  /* 0x00006900ff0477ac */ /* 0x000ee20008000a00 */
[----:B------:R-:W-:Y:S02]  /*20ab0*/  UIADD3 UR9, UPT, UPT, UR8, 0x38000, URZ ;  /* 0x0003800008097890 */ /* 0x000fe4000fffe0ff */
[----:B------:R-:W-:Y:S02]  /*20ac0*/  UIADD3 UR32, UPT, UPT, UR8, 0x4000, URZ ;  /* 0x0000400008207890 */ /* 0x000fe4000fffe0ff */
[----:B------:R-:W-:Y:S02]  /*20ad0*/  UIADD3 UR24, UPT, UPT, UR8, 0x8000, URZ ;  /* 0x0000800008187890 */ /* 0x000fe4000fffe0ff */
[----:B------:R-:W-:Y:S01]  /*20ae0*/  UIADD3 UR16, UPT, UPT, UR8, 0xc000, URZ ;  /* 0x0000c00008107890 */ /* 0x000fe2000fffe0ff */
[----:B------:R-:W-:Y:S01]  /*20af0*/  UMOV UR6, 0x0 ;  /* 0x0000000000067882 */ /* 0x000fe20000000000 */
[----:B------:R-:W-:Y:S01]  /*20b00*/  UMOV UR7, 0x10000000 ;  /* 0x1000000000077882 */ /* 0x000fe20000000000 */
[----:B------:R-:W-:Y:S01]  /*20b10*/  UMOV UR10, URZ ;  /* 0x000000ff000a7c82 */ /* 0x000fe20008000000 */
[----:B------:R-:W-:Y:S01]  /*20b20*/  UMOV UR13, UR52 ;  /* 0x00000034000d7c82 */ /* 0x000fe20008000000 */
[----:B------:R-:W-:Y:S01]  /*20b30*/  UMOV UR14, UR53 ;  /* 0x00000035000e7c82 */ /* 0x000fe20008000000 */
[----:B------:R-:W-:Y:S01]  /*20b40*/  UMOV UR34, 0x40 ;  /* 0x0000004000227882 */ /* 0x000fe20000000000 */
[----:B---3--:R-:W-:Y:S01]  /*20b50*/  UIADD3 UR4, UP1, UPT, UR4, 0x80, URZ ;  /* 0x0000008004047890 */ /* 0x008fe2000ff3e0ff */
[----:B------:R-:W-:Y:S01]  /*20b60*/  UMOV UR35, UR11 ;  /* 0x0000000b00237c82 */ /* 0x000fe20008000000 */
[----:B------:R-:W-:-:S02]  /*20b70*/  UMOV UR36, UR12 ;  /* 0x0000000c00247c82 */ /* 0x000fc40008000000 */
[----:B------:R-:W-:Y:S01]  /*20b80*/  UIADD3.X UR5, UPT, UPT, URZ, UR5, URZ, UP1, !UPT ;  /* 0x00000005ff057290 */ /* 0x000fe20008ffe4ff */
[----:B------:R-:W-:Y:S01]  /*20b90*/  UMOV UR37, UR52 ;  /* 0x0000003400257c82 */ /* 0x000fe20008000000 */
[----:B------:R-:W-:Y:S01]  /*20ba0*/  UMOV UR38, UR53 ;  /* 0x0000003500267c82 */ /* 0x000fe20008000000 */
[----:B------:R-:W-:Y:S01]  /*20bb0*/  UMOV UR33, UR9 ;  /* 0x0000000900217c82 */ /* 0x000fe20008000000 */
[----:B------:R-:W-:Y:S01]  /*20bc0*/  UMOV UR26, 0x80 ;  /* 0x00000080001a7882 */ /* 0x000fe20000000000 */
[----:B------:R-:W-:Y:S01]  /*20bd0*/  UMOV UR27, UR11 ;  /* 0x0000000b001b7c82 */ /* 0x000fe20008000000 */
[----:B------:R-:W-:Y:S01]  /*20be0*/  UMOV UR28, UR12 ;  /* 0x0000000c001c7c82 */ /* 0x000fe20008000000 */
[----:B------:R-:W-:Y:S01]  /*20bf0*/  UMOV UR29, UR52 ;  /* 0x00000034001d7c82 */ /* 0x000fe20008000000 */
[----:B------:R-:W-:Y:S01]  /*20c00*/  UMOV UR30, UR53 ;  /* 0x00000035001e7c82 */ /* 0x000fe20008000000 */
[----:B------:R3:W-:Y:S01]  /*20c10*/  UTMALDG.5D [UR8], [UR4], desc[UR6] ;  /* 0x00000608040075b4 */ /* 0x0007e20008021000 */
[----:B------:R-:W-:Y:S01]  /*20c20*/  UMOV UR25, UR9 ;  /* 0x0000000900197c82 */ /* 0x000fe20008000000 */
[----:B------:R-:W-:Y:S01]  /*20c30*/  UMOV UR18, 0xc0 ;  /* 0x000000c000127882 */ /* 0x000fe20000000000 */
[----:B------:R-:W-:Y:S01]  /*20c40*/  UMOV UR19, UR11 ;  /* 0x0000000b00137c82 */ /* 0x000fe20008000000 */
[----:B------:R-:W-:Y:S01]  /*20c50*/  UMOV UR20, UR12 ;  /* 0x0000000c00147c82 */ /* 0x000fe20008000000 */
[----:B------:R-:W-:Y:S01]  /*20c60*/  UMOV UR21, UR52 ;  /* 0x0000003400157c82 */ /* 0x000fe20008000000 */
[----:B------:R-:W-:Y:S01]  /*20c70*/  UMOV UR22, UR53 ;  /* 0x0000003500167c82 */ /* 0x000fe20008000000 */
[----:B------:R-:W-:Y:S01]  /*20c80*/  UMOV UR17, UR9 ;  /* 0x0000000900117c82 */ /* 0x000fe20008000000 */
[----:B------:R3:W-:Y:S01]  /*20c90*/  UTMALDG.5D [UR32], [UR4], desc[UR6] ;  /* 0x00000620040075b4 */ /* 0x0007e20008021000 */
[----:B------:R3:W-:Y:S01]  /*20ca0*/  UTMALDG.5D [UR24], [UR4], desc[UR6] ;  /* 0x00000618040075b4 */ /* 0x0007e20008021000 */
[----:B------:R3:W-:Y:S02]  /*20cb0*/  UTMALDG.5D [UR16], [UR4], desc[UR6] ;  /* 0x00000610040075b4 */ /* 0x0007e40008021000 */
[----:B---3--:R-:W-:Y:S05]  /*20cc0*/  BRA.U !UP0, `(.L_x_354) ;  /* 0x0000000108047547 */ /* 0x008fea000b800000 */
[----:B------:R-:W-:Y:S05]  /*20cd0*/  BPT.TRAP 0x1 ;  /* 0x000000040000795c */ /* 0x000fea0000300000 */
.L_x_354:
[----:B------:R-:W3:Y:S01]  /*20ce0*/  SYNCS.PHASECHK.TRANS64.TRYWAIT P1, [UR8+0x38038], R5 ;  /* 0x03803805ff0075a7 */ /* 0x000ee20008021108 */
[----:B--2---:R-:W-:Y:S01]  /*20cf0*/  @!P0 MOV R3, 0x8000 ;  /* 0x0000800000038802 */ /* 0x004fe20000000f00 */
[----:B---3--:R-:W-:Y:S06]  /*20d00*/  @!P1 BRA `(.L_x_355) ;  /* 0x0000005c00f49947 */ /* 0x008fec0003800000 */
.L_x_475:
[----:B------:R2:W-:Y:S01]  /*20d10*/  @!P0 SYNCS.ARRIVE.TRANS64 RZ, [UR8+0x38020], R3 ;  /* 0x03802003ffff89a7 */ /* 0x0005e20008000008 */
[----:B------:R-:W-:-:S09]  /*20d20*/  UPLOP3.LUT UP2, UPT, UP2, UP3, UPT, 0xf8, 0x8f ;  /* 0x00000000008f789c */ /* 0x000fd20001747f70 */
[----:B------:R-:W-:Y:S05]  /*20d30*/  BRA.U !UP2, `(.L_x_356) ;  /* 0x000000010a047547 */ /* 0x000fea000b800000 */
[----:B------:R-:W-:Y:S05]  /*20d40*/  BPT.TRAP 0x1 ;  /* 0x000000040000795c */ /* 0x000fea0000300000 */
.L_x_356:
[----:B--2---:R-:W-:Y:S01]  /*20d50*/  LOP3.LUT P1, R3, R2, 0x1f, RZ, 0xc0, !PT ;  /* 0x0000001f02037812 */ /* 0x004fe2000782c0ff */
[----:B------:R-:W-:Y:S03]  /*20d60*/  BSSY.RECONVERGENT B0, `(.L_x_357) ;  /* 0x0000004000007945 */ /* 0x000fe60003800200 */
[----:B------:R-:W-:-:S13]  /*20d70*/  PLOP3.LUT P1, PT, P1, P0, PT, 0x8f, 0xf8 ;  /* 0x0000000000f8781c */ /* 0x000fda0000f21177 */
[----:B------:R-:W-:Y:S05]  /*20d80*/  @P1 BRA `(.L_x_358) ;  /* 0x0000000000041947 */ /* 0x000fea0003800000 */
[----:B------:R-:W-:Y:S05]  /*20d90*/  BPT.TRAP 0x1 ;  /* 0x000000040000795c */ /* 0x000fea0000300000 */
.L_x_358:
[----:B------:R-:W-:Y:S05]  /*20da0*/  BSYNC.RECONVERGENT B0 ;  /* 0x0000000000007941 */ /* 0x000fea0003800200 */
.L_x_357:
[----:B------:R-:W2:Y:S01]  /*20db0*/  LDCU.64 UR4, c[0x0][0x348] ;  /* 0x00006900ff0477ac */ /* 0x000ea20008000a00 */
[----:B------:R-:W-:Y:S01]  /*20dc0*/  BSSY.RECONVERGENT B0, `(.L_x_359) ;  /* 0x0000021000007945 */ /* 0x000fe20003800200 */
[----:B------:R-:W-:Y:S02]  /*20dd0*/  UIADD3 UR16, UPT, UPT, UR8, 0x20000, URZ ;  /* 0x0002000008107890 */ /* 0x000fe4000fffe0ff */
[----:B------:R-:W-:Y:S02]  /*20de0*/  UIADD3 UR17, UPT, UPT, UR8, 0x38020, URZ ;  /* 0x0003802008117890 */ /* 0x000fe4000fffe0ff */
[----:B------:R-:W-:Y:S02]  /*20df0*/  UIADD3 UR32, UPT, UPT, UR8, 0x22000, URZ ;  /* 0x0002200008207890 */ /* 0x000fe4000fffe0ff */
[----:B------:R-:W-:Y:S02]  /*20e00*/  UIADD3 UR24, UPT, UPT, UR8, 0x24000, URZ ;  /* 0x0002400008187890 */ /* 0x000fe4000fffe0ff */
[----:B------:R-:W-:Y:S01]  /*20e10*/  UIADD3 UR48, UPT, UPT, UR8, 0x26000, URZ ;  /* 0x0002600008307890 */ /* 0x000fe2000fffe0ff */
[----:B------:R-:W-:Y:S01]  /*20e20*/  UMOV UR19, URZ ;  /* 0x000000ff00137c82 */ /* 0x000fe20008000000 */
[----:B------:R-:W-:Y:S01]  /*20e30*/  UMOV UR6, 0x0 ;  /* 0x0000000000067882 */ /* 0x000fe20000000000 */
[----:B------:R-:W-:Y:S01]  /*20e40*/  UMOV UR7, 0x10000000 ;  /* 0x1000000000077882 */ /* 0x000fe20000000000 */
[----:B------:R-:W-:Y:S01]  /*20e50*/  UMOV UR18, URZ ;  /* 0x000000ff00127c82 */ /* 0x000fe20008000000 */
[----:B--2---:R-:W-:Y:S01]  /*20e60*/  UIADD3 UR4, UP1, UPT, UR4, 0x180, URZ ;  /* 0x0000018004047890 */ /* 0x004fe2000ff3e0ff */
[----:B------:R-:W-:Y:S01]  /*20e70*/  UMOV UR20, UR52 ;  /* 0x0000003400147c82 */ /* 0x000fe20008000000 */
[----:B------:R-:W-:-:S02]  /*20e80*/  UMOV UR21, UR53 ;  /* 0x0000003500157c82 */ /* 0x000fc40008000000 */
[----:B------:R-:W-:Y:S01]  /*20e90*/  UIADD3.X UR5, UPT, UPT, URZ, UR5, URZ, UP1, !UPT ;  /* 0x00000005ff057290 */ /* 0x000fe20008ffe4ff */
[----:B------:R-:W-:Y:S01]  /*20ea0*/  UMOV UR34, 0x40 ;  /* 0x0000004000227882 */ /* 0x000fe20000000000 */
[----:B------:R-:W-:Y:S01]  /*20eb0*/  UMOV UR36, UR52 ;  /* 0x0000003400247c82 */ /* 0x000fe20008000000 */
[----:B------:R-:W-:Y:S01]  /*20ec0*/  UMOV UR37, UR53 ;  /* 0x0000003500257c82 */ /* 0x000fe20008000000 */
[----:B------:R-:W-:Y:S01]  /*20ed0*/  UMOV UR33, UR17 ;  /* 0x0000001100217c82 */ /* 0x000fe20008000000 */
[----:B------:R-:W-:Y:S01]  /*20ee0*/  UMOV UR35, UR19 ;  /* 0x0000001300237c82 */ /* 0x000fe20008000000 */
[----:B------:R-:W-:Y:S01]  /*20ef0*/  UMOV UR26, 0x80 ;  /* 0x00000080001a7882 */ /* 0x000fe20000000000 */
[----:B------:R-:W-:Y:S01]  /*20f00*/  UMOV UR28, UR52 ;  /* 0x00000034001c7c82 */ /* 0x000fe20008000000 */
[----:B------:R-:W-:Y:S01]  /*20f10*/  UMOV UR29, UR53 ;  /* 0x00000035001d7c82 */ /* 0x000fe20008000000 */
[----:B------:R2:W-:Y:S01]  /*20f20*/  UTMALDG.4D [UR16], [UR4], desc[UR6] ;  /* 0x00000610040075b4 */ /* 0x0005e20008019000 */
[----:B------:R-:W-:Y:S01]  /*20f30*/  UMOV UR25, UR17 ;  /* 0x0000001100197c82 */ /* 0x000fe20008000000 */
[----:B------:R-:W-:Y:S01]  /*20f40*/  UMOV UR27, UR19 ;  /* 0x00000013001b7c82 */ /* 0x000fe20008000000 */
[----:B------:R-:W-:Y:S01]  /*20f50*/  UMOV UR50, 0xc0 ;  /* 0x000000c000327882 */ /* 0x000fe20000000000 */
[----:B------:R-:W-:Y:S01]  /*20f60*/  UMOV UR49, UR17 ;  /* 0x0000001100317c82 */ /* 0x000fe20008000000 */
[----:B------:R-:W-:Y:S01]  /*20f70*/  UMOV UR51, UR19 ;  /* 0x0000001300337c82 */ /* 0x000fe20008000000 */
[----:B------:R2:W-:Y:S01]  /*20f80*/  UTMALDG.4D [UR32], [UR4], desc[UR6] ;  /* 0x00000620040075b4 */ /* 0x0005e20008019000 */
[----:B------:R2:W-:Y:S01]  /*20f90*/  UTMALDG.4D [UR24], [UR4], desc[UR6] ;  /* 0x00000618040075b4 */ /* 0x0005e20008019000 */
[----:B------:R2:W-:Y:S02]  /*20fa0*/  UTMALDG.4D [UR48], [UR4], desc[UR6] ;  /* 0x00000630040075b4 */ /* 0x0005e40008019000 */
[----:B--2---:R-:W-:Y:S05]  /*20fb0*/  @!P3 BRA `(.L_x_360) ;  /* 0x000000000004b947 */ /* 0x004fea0003800000 */
[----:B------:R-:W-:Y:S05]  /*20fc0*/  BPT.TRAP 0x1 ;  /* 0x000000040000795c */ /* 0x000fea0000300000 */
.L_x_360:
[----:B------:R-:W-:Y:S05]  /*20fd0*/  BSYNC.RECONVERGENT B0 ;  /* 0x0000000000007941 */ /* 0x000fea0003800200 */
.L_x_359:
[----:B------:R-:W2:Y:S01]  /*20fe0*/  SYNCS.PHASECHK.TRANS64.TRYWAIT P1, [UR8+0x38018], R5 ;  /* 0x03801805ff0075a7 */ /* 0x000ea20008021108 */
[----:B------:R-:W-:Y:S01]  /*20ff0*/  @!P0 MOV R2, 0x10000 ;  /* 0x0001000000028802 */ /* 0x000fe20000000f00 */
[----:B--2---:R-:W-:Y:S06]  /*21000*/  @!P1 BRA `(.L_x_361) ;  /* 0x0000005c004c9947 */ /* 0x004fec0003800000 */
.L_x_477:
[----:B------:R2:W-:Y:S01]  /*21010*/  @!P0 SYNCS.ARRIVE.TRANS64 RZ, [UR8+0x38008], R2 ;  /* 0x03800802ffff89a7 */ /* 0x0005e20008000008 */
[----:B------:R-:W-:Y:S04]  /*21020*/  BSSY.RECONVERGENT B0, `(.L_x_362) ;  /* 0x0000003000007945 */ /* 0x000fe80003800200 */
[----:B------:R-:W-:Y:S05]  /*21030*/  @!P5 BRA `(.L_x_363) ;  /* 0x000000000004d947 */ /* 0x000fea0003800000 */
[----:B------:R-:W-:Y:S05]  /*21040*/  BPT.TRAP 0x1 ;  /* 0x000000040000795c */ /* 0x000fea0000300000 */
.L_x_363:
[----:B------:R-:W-:Y:S05]  /*21050*/  BSYNC.RECONVERGENT B0 ;  /* 0x0000000000007941 */ /* 0x000fea0003800200 */
.L_x_362:
[----:B------:R-:W-:Y:S01]  /*21060*/  ISETP.EQ.OR P3, PT, R3, RZ, P0 ;  /* 0x000000ff0300720c */ /* 0x000fe20000762670 */
[----:B------:R-:W-:-:S12]  /*21070*/  BSSY.RECONVERGENT B0, `(.L_x_364) ;  /* 0x0000003000007945 */ /* 0x000fd80003800200 */
[----:B------:R-:W-:Y:S05]  /*21080*/  @P3 BRA `(.L_x_365) ;  /* 0x0000000000043947 */ /* 0x000fea0003800000 */
[----:B------:R-:W-:Y:S05]  /*21090*/  BPT.TRAP 0x1 ;  /* 0x000000040000795c */ /* 0x000fea0000300000 */
.L_x_365:
[----:B------:R-:W-:Y:S05]  /*210a0*/  BSYNC.RECONVERGENT B0 ;  /* 0x0000000000007941 */ /* 0x000fea0003800200 */
.L_x_364:
[----:B------:R-:W3:Y:S01]  /*210b0*/  LDCU.64 UR4, c[0x0][0x348] ;  /* 0x00006900ff0477ac */ /* 0x000ee20008000a00 */
        /* <DEDUP_REMOVED lines=8> */
[----:B---3--:R-:W-:Y:S01]  /*21140*/  UIADD3 UR4, UP1, UPT, UR4, 0x80, URZ ;  /* 0x0000008004047890 */ /* 0x008fe2000ff3e0ff */
[----:B------:R-:W-:Y:S01]  /*21150*/  UMOV UR42, URZ ;  /* 0x000000ff002a7c82 */ /* 0x000fe20008000000 */
[----:B------:R-:W-:-:S02]  /*21160*/  UMOV UR44, UR12 ;  /* 0x0000000c002c7c82 */ /* 0x000fc40008000000 */
[----:B------:R-:W-:Y:S01]  /*21170*/  UIADD3.X UR5, UPT, UPT, URZ, UR5, URZ, UP1, !UPT ;  /* 0x00000005ff057290 */ /* 0x000fe20008ffe4ff */
[----:B------:R-:W-:Y:S01]  /*21180*/  UMOV UR45, UR52 ;  /* 0x00000034002d7c82 */ /* 0x000fe20008000000 */
[----:B------:R-:W-:Y:S01]  /*21190*/  UMOV UR46, UR53 ;  /* 0x00000035002e7c82 */ /* 0x000fe20008000000 */
[----:B------:R-:W-:Y:S01]  /*211a0*/  UMOV UR34, 0x40 ;  /* 0x0000004000227882 */ /* 0x000fe20000000000 */
[----:B------:R-:W-:Y:S01]  /*211b0*/  UMOV UR36, UR12 ;  /* 0x0000000c00247c82 */ /* 0x000fe20008000000 */
[----:B------:R-:W-:Y:S01]  /*211c0*/  UMOV UR37, UR52 ;  /* 0x0000003400257c82 */ /* 0x000fe20008000000 */
[----:B------:R-:W-:Y:S01]  /*211d0*/  UMOV UR38, UR53 ;  /* 0x0000003500267c82 */ /* 0x000fe20008000000 */
[----:B------:R-:W-:Y:S01]  /*211e0*/  UMOV UR33, UR41 ;  /* 0x0000002900217c82 */ /* 0x000fe20008000000 */
[----:B------:R-:W-:Y:S01]  /*211f0*/  UMOV UR35, UR43 ;  /* 0x0000002b00237c82 */ /* 0x000fe20008000000 */
[----:B------:R-:W-:Y:S01]  /*21200*/  UMOV UR26, 0x80 ;  /* 0x00000080001a7882 */ /* 0x000fe20000000000 */
[----:B------:R-:W-:Y:S01]  /*21210*/  UMOV UR28, UR12 ;  /* 0x0000000c001c7c82 */ /* 0x000fe20008000000 */
[----:B------:R-:W-:Y:S01]  /*21220*/  UMOV UR29, UR52 ;  /* 0x00000034001d7c82 */ /* 0x000fe20008000000 */
[----:B------:R-:W-:Y:S01]  /*21230*/  UMOV UR30, UR53 ;  /* 0x00000035001e7c82 */ /* 0x000fe20008000000 */
[----:B------:R3:W-:Y:S01]  /*21240*/  UTMALDG.5D [UR40], [UR4], desc[UR6] ;  /* 0x00000628040075b4 */ /* 0x0007e20008021000 */
        /* <DEDUP_REMOVED lines=9> */
[----:B------:R3:W-:Y:S01]  /*212e0*/  UTMALDG.5D [UR24], [UR4], desc[UR6] ;  /* 0x00000618040075b4 */ /* 0x0007e20008021000 */
[----:B------:R3:W-:Y:S02]  /*212f0*/  UTMALDG.5D [UR16], [UR4], desc[UR6] ;  /* 0x00000610040075b4 */ /* 0x0007e40008021000 */
[----:B---3--:R-:W-:Y:S05]  /*21300*/  BRA.U !UP0, `(.L_x_366) ;  /* 0x0000000108047547 */ /* 0x008fea000b800000 */
[----:B------:R-:W-:Y:S05]  /*21310*/  BPT.TRAP 0x1 ;  /* 0x000000040000795c */ /* 0x000fea0000300000 */
.L_x_366:
[----:B------:R-:W3:Y:S01]  /*21320*/  SYNCS.PHASECHK.TRANS64.TRYWAIT P1, [UR8+0x38040], R5 ;  /* 0x03804005ff0075a7 */ /* 0x000ee20008021108 */
[----:B--2---:R-:W-:Y:S01]  /*21330*/  @!P0 MOV R2, 0x8000 ;  /* 0x0000800000028802 */ /* 0x004fe20000000f00 */
[----:B---3--:R-:W-:Y:S06]  /*21340*/  @!P1 BRA `(.L_x_367) ;  /* 0x0000005800949947 */ /* 0x008fec0003800000 */
.L_x_479:
[----:B------:R2:W-:Y:S01]  /*21350*/  @!P0 SYNCS.ARRIVE.TRANS64 RZ, [UR8+0x38028], R2 ;  /* 0x03802802ffff89a7 */ /* 0x0005e20008000008 */
[----:B------:R-:W-:Y:S05]  /*21360*/  BRA.U !UP2, `(.L_x_368) ;  /* 0x000000010a047547 */ /* 0x000fea000b800000 */
[----:B------:R-:W-:Y:S05]  /*21370*/  BPT.TRAP 0x1 ;  /* 0x000000040000795c */ /* 0x000fea0000300000 */
.L_x_368:
[----:B------:R-:W-:Y:S04]  /*21380*/  BSSY.RECONVERGENT B0, `(.L_x_369) ;  /* 0x0000003000007945 */ /* 0x000fe80003800200 */
[----:B------:R-:W-:Y:S05]  /*21390*/  @P3 BRA `(.L_x_370) ;  /* 0x0000000000043947 */ /* 0x000fea0003800000 */
[----:B------:R-:W-:Y:S05]  /*213a0*/  BPT.TRAP 0x1 ;  /* 0x000000040000795c */ /* 0x000fea0000300000 */
.L_x_370:
[----:B------:R-:W-:Y:S05]  /*213b0*/  BSYNC.RECONVERGENT B0 ;  /* 0x0000000000007941 */ /* 0x000fea0003800200 */
.L_x_369:
[----:B------:R-:W3:Y:S01]  /*213c0*/  LDCU.64 UR4, c[0x0][0x348] ;  /* 0x00006900ff0477ac */ /* 0x000ee20008000a00 */
        /* <DEDUP_REMOVED lines=9> */
[----:B---3--:R-:W-:Y:S01]  /*21460*/  UIADD3 UR4, UP1, UPT, UR4, 0x280, URZ ;  /* 0x0000028004047890 */ /* 0x008fe2000ff3e0ff */
[----:B------:R-:W-:Y:S01]  /*21470*/  UMOV UR36, UR52 ;  /* 0x0000003400247c82 */ /* 0x000fe20008000000 */
[----:B------:R-:W-:-:S02]  /*21480*/  UMOV UR37, UR53 ;  /* 0x0000003500257c82 */ /* 0x000fc40008000000 */
[----:B------:R-:W-:Y:S01]  /*21490*/  UIADD3.X UR5, UPT, UPT, URZ, UR5, URZ, UP1, !UPT ;  /* 0x00000005ff057290 */ /* 0x000fe20008ffe4ff */
[----:B------:R-:W-:Y:S01]  /*214a0*/  UMOV UR50, 0x40 ;  /* 0x0000004000327882 */ /* 0x000fe20000000000 */
[----:B------:R-:W-:Y:S01]  /*214b0*/  UMOV UR49, UR33 ;  /* 0x0000002100317c82 */ /* 0x000fe20008000000 */
[----:B------:R-:W-:Y:S01]  /*214c0*/  UMOV UR51, UR35 ;  /* 0x0000002300337c82 */ /* 0x000fe20008000000 */
[----:B------:R-:W-:Y:S01]  /*214d0*/  UMOV UR26, 0x80 ;  /* 0x00000080001a7882 */ /* 0x000fe20000000000 */
[----:B------:R-:W-:Y:S01]  /*214e0*/  UMOV UR28, UR52 ;  /* 0x00000034001c7c82 */ /* 0x000fe20008000000 */
[----:B------:R-:W-:Y:S01]  /*214f0*/  UMOV UR29, UR53 ;  /* 0x00000035001d7c82 */ /* 0x000fe20008000000 */
[----:B------:R-:W-:Y:S02]  /*21500*/  UMOV UR25, UR33 ;  /* 0x0000002100197c82 */ /* 0x000fe40008000000 */
[----:B------:R3:W-:Y:S01]  /*21510*/  UTMALDG.4D [UR32], [UR4], desc[UR6] ;  /* 0x00000620040075b4 */ /* 0x0007e20008019000 */
[----:B------:R-:W-:Y:S01]  /*21520*/  UMOV UR27, UR35 ;  /* 0x00000023001b7c82 */ /* 0x000fe20008000000 */
[----:B------:R-:W-:Y:S01]  /*21530*/  UMOV UR18, 0xc0 ;  /* 0x000000c000127882 */ /* 0x000fe20000000000 */
[----:B------:R-:W-:Y:S01]  /*21540*/  UMOV UR20, UR52 ;  /* 0x0000003400147c82 */ /* 0x000fe20008000000 */
[----:B------:R-:W-:Y:S01]  /*21550*/  UMOV UR21, UR53 ;  /* 0x0000003500157c82 */ /* 0x000fe20008000000 */
[----:B------:R-:W-:Y:S01]  /*21560*/  UMOV UR17, UR33 ;  /* 0x0000002100117c82 */ /* 0x000fe20008000000 */
[----:B------:R-:W-:Y:S01]  /*21570*/  UMOV UR19, UR35 ;  /* 0x0000002300137c82 */ /* 0x000fe20008000000 */
[----:B------:R3:W-:Y:S01]  /*21580*/  UTMALDG.4D [UR48], [UR4], desc[UR6] ;  /* 0x00000630040075b4 */ /* 0x0007e20008019000 */
[----:B------:R3:W-:Y:S01]  /*21590*/  UTMALDG.4D [UR24], [UR4], desc[UR6] ;  /* 0x00000618040075b4 */ /* 0x0007e20008019000 */
[----:B------:R3:W-:Y:S01]  /*215a0*/  UTMALDG.4D [UR16], [UR4], desc[UR6] ;  /* 0x00000610040075b4 */ /* 0x0007e20008019000 */
[----:B------:R-:W-:Y:S01]  /*215b0*/  NOP ;  /* 0x0000000000007918 */ /* 0x000fe20000000000 */
[----:B------:R-:W-:-:S06]  /*215c0*/  UISETP.GE.AND UP1, UPT, UR23, 0x41, UPT ;  /* 0x000000411700788c */ /* 0x000fcc000bf26270 */
[----:B------:R-:W-:-:S13]  /*215d0*/  PLOP3.LUT P1, PT, PT, PT, UP1, 0x80, 0x8 ;  /* 0x000000000008781c */ /* 0x000fda0003f2f018 */
[----:B---3--:R-:W-:Y:S05]  /*215e0*/  @!P1 EXIT ;  /* 0x000000000000994d */ /* 0x008fea0003800000 */
[----:B------:R-:W-:Y:S01]  /*215f0*/  UIADD3 UR5, UPT, UPT, UR23, 0x3f, URZ ;  /* 0x0000003f17057890 */ /* 0x000fe2000fffe0ff */
[----:B------:R-:W3:Y:S03]  /*21600*/  LDCU.64 UR14, c[0x0][0x348] ;  /* 0x00006900ff0e77ac */ /* 0x000ee60008000a00 */
[----:B------:R-:W-:Y:S01]  /*21610*/  USHF.R.S32.HI UR4, URZ, 0x1f, UR5 ;  /* 0x0000001fff047899 */ /* 0x000fe20008011405 */
[----:B------:R-:W-:Y:S01]  /*21620*/  UMOV UR9, 0x1 ;  /* 0x0000000100097882 */ /* 0x000fe20000000000 */
[----:B------:R-:W-:Y:S02]  /*21630*/  UMOV UR43, 0x40 ;  /* 0x00000040002b7882 */ /* 0x000fe40000000000 */
[----:B------:R-:W-:-:S04]  /*21640*/  ULEA.HI UR4, UR4, UR5, URZ, 0x6 ;  /* 0x0000000504047291 */ /* 0x000fc8000f8f30ff */
[----:B------:R-:W-:-:S04]  /*21650*/  USHF.R.S32.HI UR4, URZ, 0x6, UR4 ;  /* 0x00000006ff047899 */ /* 0x000fc80008011404 */
[----:B------:R-:W-:-:S04]  /*21660*/  UISETP.LT.AND UP1, UPT, UR4, 0x2, UPT ;  /* 0x000000020400788c */ /* 0x000fc8000bf21270 */
[----:B------:R-:W-:Y:S02]  /*21670*/  USEL UR5, UR4, 0x2, UP1 ;  /* 0x0000000204057887 */ /* 0x000fe40008800000 */
[----:B------:R-:W-:Y:S02]  /*21680*/  UISETP.GE.U32.AND UP1, UPT, UR23, 0x81, UPT ;  /* 0x000000811700788c */ /* 0x000fe4000bf26070 */
[----:B------:R-:W-:-:S03]  /*21690*/  UIADD3 UR11, UPT, UPT, UR4, 0x1, -UR5 ;  /* 0x00000001040b7890 */ /* 0x000fc6000fffe805 */
[----:B------:R-:W-:-:S04]  /*216a0*/  UMOV UR5, 0x2 ;  /* 0x0000000200057882 */ /* 0x000fc80000000000 */
[----:B---3--:R-:W-:Y:S05]  /*216b0*/  BRA.U !UP1, `(.L_x_371) ;  /* 0x0000000d096c7547 */ /* 0x008fea000b800000 */
[----:B------:R-:W-:Y:S01]  /*216c0*/  ULOP3.LUT UR4, UR11, 0xfffffffe, URZ, 0xc0, !UPT ;  /* 0xfffffffe0b047892 */ /* 0x000fe2000f8ec0ff */
[----:B------:R-:W-:Y:S01]  /*216d0*/  UMOV UR9, 0x1 ;  /* 0x0000000100097882 */ /* 0x000fe20000000000 */
[----:B------:R-:W-:Y:S02]  /*216e0*/  UMOV UR5, 0x2 ;  /* 0x0000000200057882 */ /* 0x000fe40000000000 */
[----:B------:R-:W-:Y:S01]  /*216f0*/  UIADD3 UR10, UPT, UPT, -UR4, URZ, URZ ;  /* 0x000000ff040a7290 */ /* 0x000fe2000fffe1ff */
[----:B------:R-:W-:-:S11]  /*21700*/  UMOV UR43, 0x80 ;  /* 0x00000080002b7882 */ /* 0x000fd60000000000 */
.L_x_392:
[----:B-1----:R-:W-:Y:S05]  /*21710*/  BRA.U !UP0, `(.L_x_372) ;  /* 0x0000000108047547 */ /* 0x002fea000b800000 */
[----:B------:R-:W-:Y:S05]  /*21720*/  BPT.TRAP 0x1 ;  /* 0x000000040000795c */ /* 0x000fea0000300000 */
.L_x_372:
[----:B------:R-:W3:Y:S01]  /*21730*/  S2UR UR8, SR_CgaCtaId ;  /* 0x00000000000879c3 */ /* 0x000ee20000008800 */
[----:B------:R-:W-:Y:S01]  /*21740*/  UMOV UR4, 0x400 ;  /* 0x0000040000047882 */ /* 0x000fe20000000000 */
[----:B------:R-:W-:Y:S01]  /*21750*/  IMAD.U32 R3, RZ, RZ, UR9 ;  /* 0x00000009ff037e24 */ /* 0x000fe2000f8e00ff */
[----:B--2---:R-:W-:-:S04]  /*21760*/  @!P0 MOV R2, 0x8000 ;  /* 0x0000800000028802 */ /* 0x004fc80000000f00 */
[----:B------:R-:W-:Y:S01]  /*21770*/  SHF.L.U32 R3, R3, 0x1f, RZ ;  /* 0x0000001f03037819 */ /* 0x000fe200000006ff */
[----:B---3--:R-:W-:-:S04]  /*21780*/  ULEA UR8, UR8, UR4, 0x18 ;  /* 0x0000000408087291 */ /* 0x008fc8000f8ec0ff */
[----:B------:R-:W-:-:S09]  /*21790*/  ULEA UR49, UR5, UR8, 0x3 ;  /* 0x0000000805317291 */ /* 0x000fd2000f8e18ff */
[----:B------:R-:W2:Y:S02]  /*217a0*/  SYNCS.PHASECHK.TRANS64.TRYWAIT P1, [UR49+0x38038], R3 ;  /* 0x03803803ff0075a7 */ /* 0x000ea40008021131 */
[----:B--2---:R-:W-:Y:S05]  /*217b0*/  @!P1 BRA `(.L_x_373) ;  /* 0x0000005400909947 */ /* 0x004fea0003800000 */
.L_x_481:
[----:B------:R2:W-:Y:S01]  /*217c0*/  @!P0 SYNCS.ARRIVE.TRANS64 RZ, [UR49+0x38020], R2 ;  /* 0x03802002ffff89a7 */ /* 0x0005e20008000031 */
[----:B------:R-:W-:Y:S05]  /*217d0*/  BRA.U !UP2, `(.L_x_374) ;  /* 0x000000010a047547 */ /* 0x000fea000b800000 */
[----:B------:R-:W-:Y:S05]  /*217e0*/  BPT.TRAP 0x1 ;  /* 0x000000040000795c */ /* 0x000fea0000300000 */
.L_x_374:
[----:B------:R-:W-:Y:S04]  /*217f0*/  BSSY.RECONVERGENT B0, `(.L_x_375) ;  /* 0x0000003000007945 */ /* 0x000fe80003800200 */
[----:B------:R-:W-:Y:S05]  /*21800*/  @P3 BRA `(.L_x_376) ;  /* 0x0000000000043947 */ /* 0x000fea0003800000 */
[----:B------:R-:W-:Y:S05]  /*21810*/  BPT.TRAP 0x1 ;  /* 0x000000040000795c */ /* 0x000fea0000300000 */
.L_x_376:
[----:B------:R-:W-:Y:S05]  /*21820*/  BSYNC.RECONVERGENT B0 ;  /* 0x0000000000007941 */ /* 0x000fea0003800200 */
.L_x_375:
[----:B------:R-:W-:Y:S02]  /*21830*/  ULEA UR16, UR5, UR8, 0xf ;  /* 0x0000000805107291 */ /* 0x000fe4000f8e78ff */
[----:B------:R-:W-:Y:S02]  /*21840*/  UIADD3 UR6, UP1, UPT, UR14, 0x180, URZ ;  /* 0x000001800e067890 */ /* 0x000fe4000ff3e0ff */
[----:B------:R-:W-:Y:S02]  /*21850*/  UIADD3 UR51, UPT, UPT, UR43, -0x40, URZ ;  /* 0xffffffc02b337890 */ /* 0x000fe4000fffe0ff */
[----:B------:R-:W-:Y:S02]  /*21860*/  UIADD3 UR49, UPT, UPT, UR49, 0x38020, URZ ;  /* 0x0003802031317890 */ /* 0x000fe4000fffe0ff */
[----:B------:R-:W-:Y:S02]  /*21870*/  UIADD3 UR48, UPT, UPT, UR16, 0x20000, URZ ;  /* 0x0002000010307890 */ /* 0x000fe4000fffe0ff */
[----:B------:R-:W-:-:S02]  /*21880*/  UIADD3.X UR7, UPT, UPT, URZ, UR15, URZ, UP1, !UPT ;  /* 0x0000000fff077290 */ /* 0x000fc40008ffe4ff */
[----:B------:R-:W-:Y:S02]  /*21890*/  UIADD3 UR32, UPT, UPT, UR16, 0x22000, URZ ;  /* 0x0002200010207890 */ /* 0x000fe4000fffe0ff */
[----:B------:R-:W-:Y:S02]  /*218a0*/  UIADD3 UR24, UPT, UPT, UR16, 0x24000, URZ ;  /* 0x0002400010187890 */ /* 0x000fe4000fffe0ff */
[----:B------:R-:W-:Y:S01]  /*218b0*/  UIADD3 UR16, UPT, UPT, UR16, 0x26000, URZ ;  /* 0x0002600010107890 */ /* 0x000fe2000fffe0ff */
[----:B------:R-:W-:Y:S01]  /*218c0*/  UMOV UR12, 0x0 ;  /* 0x00000000000c7882 */ /* 0x000fe20000000000 */
[----:B------:R-:W-:Y:S01]  /*218d0*/  UMOV UR13, 0x10000000 ;  /* 0x10000000000d7882 */ /* 0x000fe20000000000 */
[----:B------:R-:W-:Y:S01]  /*218e0*/  UMOV UR50, URZ ;  /* 0x000000ff00327c82 */ /* 0x000fe20008000000 */
        /* <DEDUP_REMOVED lines=14> */
[----:B------:R-:W-:Y:S01]  /*219d0*/  UMOV UR17, UR49 ;  /* 0x0000003100117c82 */ /* 0x000fe20008000000 */
[----:B------:R-:W-:Y:S01]  /*219e0*/  UMOV UR19, UR51 ;  /* 0x0000003300137c82 */ /* 0x000fe20008000000 */
[----:B------:R3:W-:Y:S01]  /*219f0*/  UTMALDG.4D [UR32], [UR6], desc[UR12] ;  /* 0x00000c20060075b4 */ /* 0x0007e20008019000 */
[----:B------:R-:W-:-:S04]  /*21a00*/  UIADD3 UR5, UPT, UPT, UR5, 0x1, URZ ;  /* 0x0000000105057890 */ /* 0x000fc8000fffe0ff */
[----:B------:R-:W-:Y:S01]  /*21a10*/  UISETP.NE.AND UP1, UPT, UR5, 0x3, UPT ;  /* 0x000000030500788c */ /* 0x000fe2000bf25270 */
[----:B------:R3:W-:Y:S03]  /*21a20*/  UTMALDG.4D [UR24], [UR6], desc[UR12] ;  /* 0x00000c18060075b4 */ /* 0x0007e60008019000 */
[----:B------:R-:W-:Y:S02]  /*21a30*/  USEL UR4, URZ, 0x1, UP1 ;  /* 0x00000001ff047887 */ /* 0x000fe40008800000 */
[----:B------:R-:W-:Y:S02]  /*21a40*/  USEL UR5, UR5, URZ, UP1 ;  /* 0x000000ff05057287 */ /* 0x000fe40008800000 */
[----:B------:R-:W-:Y:S01]  /*21a50*/  ULOP3.LUT UR9, UR9, UR4, URZ, 0x3c, !UPT ;  /* 0x0000000409097292 */ /* 0x000fe2000f8e3cff */
[----:B------:R3:W-:Y:S02]  /*21a60*/  UTMALDG.4D [UR16], [UR6], desc[UR12] ;  /* 0x00000c10060075b4 */ /* 0x0007e40008019000 */
[----:B---3--:R-:W-:Y:S09]  /*21a70*/  BRA.U !UP0, `(.L_x_377) ;  /* 0x0000000108047547 */ /* 0x008ff2000b800000 */
[----:B------:R-:W-:Y:S05]  /*21a80*/  BPT.TRAP 0x1 ;  /* 0x000000040000795c */ /* 0x000fea0000300000 */
.L_x_377:
[----:B------:R-:W-:Y:S01]  /*21a90*/  ULEA UR49, UR5, UR8, 0x3 ;  /* 0x0000000805317291 */ /* 0x000fe2000f8e18ff */
[----:B-1----:R-:W-:Y:S01]  /*21aa0*/  IMAD.U32 R3, RZ, RZ, UR9 ;  /* 0x00000009ff037e24 */ /* 0x002fe2000f8e00ff */
[----:B--2---:R-:W-:-:S04]  /*21ab0*/  @!P0 MOV R2, 0x8000 ;  /* 0x0000800000028802 */ /* 0x004fc80000000f00 */
[----:B------:R-:W-:-:S04]  /*21ac0*/  SHF.L.U32 R3, R3, 0x1f, RZ ;  /* 0x0000001f03037819 */ /* 0x000fc800000006ff */
[----:B------:R-:W1:Y:S02]  /*21ad0*/  SYNCS.PHASECHK.TRANS64.TRYWAIT P1, [UR49+0x38038], R3 ;  /* 0x03803803ff0075a7 */ /* 0x000e640008021131 */
[----:B-1----:R-:W-:Y:S05]  /*21ae0*/  @!P1 BRA `(.L_x_378) ;  /* 0x0000005000dc9947 */ /* 0x002fea0003800000 */
.L_x_483:
[----:B------:R2:W-:Y:S01]  /*21af0*/  @!P0 SYNCS.ARRIVE.TRANS64 RZ, [UR49+0x38020], R2 ;  /* 0x03802002ffff89a7 */ /* 0x0005e20008000031 */
[----:B------:R-:W-:Y:S05]  /*21b00*/  BRA.U !UP2, `(.L_x_379) ;  /* 0x000000010a047547 */ /* 0x000fea000b800000 */
[----:B------:R-:W-:Y:S05]  /*21b10*/  BPT.TRAP 0x1 ;  /* 0x000000040000795c */ /* 0x000fea0000300000 */
.L_x_379:
[----:B------:R-:W-:Y:S04]  /*21b20*/  BSSY.RECONVERGENT B0, `(.L_x_380) ;  /* 0x0000003000007945 */ /* 0x000fe80003800200 */
[----:B------:R-:W-:Y:S05]  /*21b30*/  @P3 BRA `(.L_x_381) ;  /* 0x0000000000043947 */ /* 0x000fea0003800000 */
[----:B------:R-:W-:Y:S05]  /*21b40*/  BPT.TRAP 0x1 ;  /* 0x000000040000795c */ /* 0x000fea0000300000 */
.L_x_381:
[----:B------:R-:W-:Y:S05]  /*21b50*/  BSYNC.RECONVERGENT B0 ;  /* 0x0000000000007941 */ /* 0x000fea0003800200 */
.L_x_380:
        /* <DEDUP_REMOVED lines=38> */
.L_x_382:
[----:B------:R-:W-:Y:S01]  /*21dc0*/  ULEA UR41, UR5, UR8, 0x3 ;  /* 0x0000000805297291 */ /* 0x000fe2000f8e18ff */
[----:B-1----:R-:W-:Y:S01]  /*21dd0*/  IMAD.U32 R3, RZ, RZ, UR9 ;  /* 0x00000009ff037e24 */ /* 0x002fe2000f8e00ff */
[----:B--2---:R-:W-:-:S04]  /*21de0*/  @!P0 MOV R2, 0x8000 ;  /* 0x0000800000028802 */ /* 0x004fc80000000f00 */
[----:B------:R-:W-:-:S04]  /*21df0*/  SHF.L.U32 R3, R3, 0x1f, RZ ;  /* 0x0000001f03037819 */ /* 0x000fc800000006ff */
[----:B------:R-:W1:Y:S02]  /*21e00*/  SYNCS.PHASECHK.TRANS64.TRYWAIT P1, [UR41+0x38038], R3 ;  /* 0x03803803ff0075a7 */ /* 0x000e640008021129 */
[----:B-1----:R-:W-:Y:S05]  /*21e10*/  @!P1 BRA `(.L_x_383) ;  /* 0x0000005000289947 */ /* 0x002fea0003800000 */
.L_x_485:
[----:B------:R2:W-:Y:S01]  /*21e20*/  @!P0 SYNCS.ARRIVE.TRANS64 RZ, [UR41+0x38020], R2 ;  /* 0x03802002ffff89a7 */ /* 0x0005e20008000029 */
[----:B------:R-:W-:Y:S05]  /*21e30*/  BRA.U !UP2, `(.L_x_384) ;  /* 0x000000010a047547 */ /* 0x000fea000b800000 */
[----:B------:R-:W-:Y:S05]  /*21e40*/  BPT.TRAP 0x1 ;  /* 0x000000040000795c */ /* 0x000fea0000300000 */
.L_x_384:
[----:B------:R-:W-:Y:S04]  /*21e50*/  BSSY.RECONVERGENT B0, `(.L_x_385) ;  /* 0x0000003000007945 */ /* 0x000fe80003800200 */
[----:B------:R-:W-:Y:S05]  /*21e60*/  @P3 BRA `(.L_x_386) ;  /* 0x0000000000043947 */ /* 0x000fea0003800000 */
[----:B------:R-:W-:Y:S05]  /*21e70*/  BPT.TRAP 0x1 ;  /* 0x000000040000795c */ /* 0x000fea0000300000 */
.L_x_386:
[----:B------:R-:W-:Y:S05]  /*21e80*/  BSYNC.RECONVERGENT B0 ;  /* 0x0000000000007941 */ /* 0x000fea0003800200 */
.L_x_385:
[----:B------:R-:W-:Y:S02]  /*21e90*/  ULEA UR16, UR5, UR8, 0xf ;  /* 0x0000000805107291 */ /* 0x000fe4000f8e78ff */
[----:B------:R-:W-:Y:S02]  /*21ea0*/  UIADD3 UR6, UP1, UPT, UR14, 0x180, URZ ;  /* 0x000001800e067890 */ /* 0x000fe4000ff3e0ff */
[----:B------:R-:W-:Y:S02]  /*21eb0*/  UIADD3 UR41, UPT, UPT, UR41, 0x38020, URZ ;  /* 0x0003802029297890 */ /* 0x000fe4000fffe0ff */
[----:B------:R-:W-:Y:S02]  /*21ec0*/  UIADD3 UR40, UPT, UPT, UR16, 0x20000, URZ ;  /* 0x0002000010287890 */ /* 0x000fe4000fffe0ff */
[----:B------:R-:W-:Y:S02]  /*21ed0*/  UIADD3.X UR7, UPT, UPT, URZ, UR15, URZ, UP1, !UPT ;  /* 0x0000000fff077290 */ /* 0x000fe40008ffe4ff */
[----:B------:R-:W-:-:S02]  /*21ee0*/  UIADD3 UR32, UPT, UPT, UR16, 0x22000, URZ ;  /* 0x0002200010207890 */ /* 0x000fc4000fffe0ff */
        /* <DEDUP_REMOVED lines=16> */
[----:B------:R3:W-:Y:S01]  /*21ff0*/  UTMALDG.4D [UR40], [UR6], desc[UR12] ;  /* 0x00000c28060075b4 */ /* 0x0007e20008019000 */
[----:B------:R-:W-:Y:S01]  /*22000*/  UMOV UR25, UR41 ;  /* 0x0000002900197c82 */ /* 0x000fe20008000000 */
[----:B------:R-:W-:Y:S01]  /*22010*/  UMOV UR18, 0xc0 ;  /* 0x000000c000127882 */ /* 0x000fe20000000000 */
[----:B------:R-:W-:Y:S01]  /*22020*/  UMOV UR19, UR43 ;  /* 0x0000002b00137c82 */ /* 0x000fe20008000000 */
[----:B------:R-:W-:Y:S01]  /*22030*/  UMOV UR20, UR52 ;  /* 0x0000003400147c82 */ /* 0x000fe20008000000 */
[----:B------:R-:W-:Y:S01]  /*22040*/  UMOV UR21, UR53 ;  /* 0x0000003500157c82 */ /* 0x000fe20008000000 */
[----:B------:R-:W-:Y:S01]  /*22050*/  UMOV UR17, UR41 ;  /* 0x0000002900117c82 */ /* 0x000fe20008000000 */
[----:B------:R-:W-:Y:S01]  /*22060*/  UIADD3 UR5, UPT, UPT, UR5, 0x1, URZ ;  /* 0x0000000105057890 */ /* 0x000fe2000fffe0ff */
[----:B------:R3:W-:Y:S03]  /*22070*/  UTMALDG.4D [UR32], [UR6], desc[UR12] ;  /* 0x00000c20060075b4 */ /* 0x0007e60008019000 */
[----:B------:R-:W-:-:S04]  /*22080*/  UISETP.NE.AND UP1, UPT, UR5, 0x3, UPT ;  /* 0x000000030500788c */ /* 0x000fc8000bf25270 */
[----:B------:R-:W-:Y:S01]  /*22090*/  USEL UR4, URZ, 0x1, UP1 ;  /* 0x00000001ff047887 */ /* 0x000fe20008800000 */
[----:B------:R3:W-:Y:S01]  /*220a0*/  UTMALDG.4D [UR24], [UR6], desc[UR12] ;  /* 0x00000c18060075b4 */ /* 0x0007e20008019000 */
[----:B------:R-:W-:Y:S02]  /*220b0*/  USEL UR5, UR5, URZ, UP1 ;  /* 0x000000ff05057287 */ /* 0x000fe40008800000 */
[----:B------:R-:W-:Y:S01]  /*220c0*/  ULOP3.LUT UR9, UR9, UR4, URZ, 0x3c, !UPT ;  /* 0x0000000409097292 */ /* 0x000fe2000f8e3cff */
[----:B------:R3:W-:Y:S02]  /*220d0*/  UTMALDG.4D [UR16], [UR6], desc[UR12] ;  /* 0x00000c10060075b4 */ /* 0x0007e40008019000 */
[----:B---3--:R-:W-:Y:S09]  /*220e0*/  BRA.U !UP0, `(.L_x_387) ;  /* 0x0000000108047547 */ /* 0x008ff2000b800000 */
[----:B------:R-:W-:Y:S05]  /*220f0*/  BPT.TRAP 0x1 ;  /* 0x000000040000795c */ /* 0x000fea0000300000 */
.L_x_387:
[----:B------:R-:W-:Y:S01]  /*22100*/  ULEA UR41, UR5, UR8, 0x3 ;  /* 0x0000000805297291 */ /* 0x000fe2000f8e18ff */
[----:B-1----:R-:W-:Y:S01]  /*22110*/  IMAD.U32 R3, RZ, RZ, UR9 ;  /* 0x00000009ff037e24 */ /* 0x002fe2000f8e00ff */
[----:B--2---:R-:W-:-:S04]  /*22120*/  @!P0 MOV R2, 0x8000 ;  /* 0x0000800000028802 */ /* 0x004fc80000000f00 */
[----:B------:R-:W-:-:S04]  /*22130*/  SHF.L.U32 R3, R3, 0x1f, RZ ;  /* 0x0000001f03037819 */ /* 0x000fc800000006ff */
[----:B------:R-:W1:Y:S02]  /*22140*/  SYNCS.PHASECHK.TRANS64.TRYWAIT P1, [UR41+0x38038], R3 ;  /* 0x03803803ff0075a7 */ /* 0x000e640008021129 */
[----:B-1----:R-:W-:Y:S05]  /*22150*/  @!P1 BRA `(.L_x_388) ;  /* 0x0000004c00709947 */ /* 0x002fea0003800000 */
.L_x_487:
[----:B------:R2:W-:Y:S01]  /*22160*/  @!P0 SYNCS.ARRIVE.TRANS64 RZ, [UR41+0x38020], R2 ;  /* 0x03802002ffff89a7 */ /* 0x0005e20008000029 */
[----:B------:R-:W-:Y:S05]  /*22170*/  BRA.U !UP2, `(.L_x_389) ;  /* 0x000000010a047547 */ /* 0x000fea000b800000 */
[----:B------:R-:W-:Y:S05]  /*22180*/  BPT.TRAP 0x1 ;  /* 0x000000040000795c */ /* 0x000fea0000300000 */
.L_x_389:
[----:B------:R-:W-:Y:S04]  /*22190*/  BSSY.RECONVERGENT B0, `(.L_x_390) ;  /* 0x0000003000007945 */ /* 0x000fe80003800200 */
[----:B------:R-:W-:Y:S05]  /*221a0*/  @P3 BRA `(.L_x_391) ;  /* 0x0000000000043947 */ /* 0x000fea0003800000 */
[----:B------:R-:W-:Y:S05]  /*221b0*/  BPT.TRAP 0x1 ;  /* 0x000000040000795c */ /* 0x000fea0000300000 */
.L_x_391:
[----:B------:R-:W-:Y:S05]  /*221c0*/  BSYNC.RECONVERGENT B0 ;  /* 0x0000000000007941 */ /* 0x000fea0003800200 */
.L_x_390:
        /* <DEDUP_REMOVED lines=30> */
[----:B------:R4:W-:Y:S01]  /*223b0*/  UTMALDG.4D [UR32], [UR6], desc[UR12] ;  /* 0x00000c20060075b4 */ /* 0x0009e20008019000 */
[----:B------:R-:W-:-:S02]  /*223c0*/  UIADD3 UR10, UPT, UPT, UR10, 0x2, URZ ;  /* 0x000000020a0a7890 */ /* 0x000fc4000fffe0ff */
[----:B------:R-:W-:-:S04]  /*223d0*/  UISETP.NE.AND UP1, UPT, UR5, 0x3, UPT ;  /* 0x000000030500788c */ /* 0x000fc8000bf25270 */
[----:B------:R-:W-:Y:S01]  /*223e0*/  USEL UR4, URZ, 0x1, UP1 ;  /* 0x00000001ff047887 */ /* 0x000fe20008800000 */
[----:B------:R4:W-:Y:S01]  /*223f0*/  UTMALDG.4D [UR24], [UR6], desc[UR12] ;  /* 0x00000c18060075b4 */ /* 0x0009e20008019000 */
[----:B------:R-:W-:Y:S02]  /*22400*/  USEL UR5, UR5, URZ, UP1 ;  /* 0x000000ff05057287 */ /* 0x000fe40008800000 */
[----:B------:R-:W-:Y:S02]  /*22410*/  UISETP.NE.AND UP1, UPT, UR10, URZ, UPT ;  /* 0x000000ff0a00728c */ /* 0x000fe4000bf25270 */
[----:B------:R-:W-:Y:S01]  /*22420*/  ULOP3.LUT UR9, UR9, UR4, URZ, 0x3c, !UPT ;  /* 0x0000000409097292 */ /* 0x000fe2000f8e3cff */
[----:B------:R4:W-:Y:S01]  /*22430*/  UTMALDG.4D [UR16], [UR6], desc[UR12] ;  /* 0x00000c10060075b4 */ /* 0x0009e20008019000 */
[----:B---3--:R-:W-:-:S05]  /*22440*/  UIADD3 UR43, UPT, UPT, UR43, 0x80, URZ ;  /* 0x000000802b2b7890 */ /* 0x008fca000fffe0ff */
[----:B----4-:R-:W-:Y:S07]  /*22450*/  BRA.U UP1, `(.L_x_392) ;  /* 0xfffffff101ac7547 */ /* 0x010fee000b83ffff */
[----:B------:R-:W-:-:S04]  /*22460*/  UIADD3 UR43, UPT, UPT, UR43, -0x40, URZ ;  /* 0xffffffc02b2b7890 */ /* 0x000fc8000fffe0ff */
.L_x_371:
[----:B------:R-:W-:-:S04]  /*22470*/  ULOP3.LUT UR4, UR11, 0x1, URZ, 0xc0, !UPT ;  /* 0x000000010b047892 */ /* 0x000fc8000f8ec0ff */
[----:B------:R-:W-:-:S11]  /*22480*/  UISETP.NE.U32.AND UP1, UPT, UR4, 0x1, UPT ;  /* 0x000000010400788c */ /* 0x000fd6000bf25070 */
[----:B------:R-:W-:-:S13]  /*22490*/  PLOP3.LUT P1, PT, PT, PT, UP1, 0x80, 0x8 ;  /* 0x000000000008781c */ /* 0x000fda0003f2f018 */
[----:B------:R-:W-:Y:S05]  /*224a0*/  @P1 EXIT ;  /* 0x000000000000194d */ /* 0x000fea0003800000 */
[----:B------:R-:W-:Y:S05]  /*224b0*/  BRA.U !UP0, `(.L_x_393) ;  /* 0x0000000108047547 */ /* 0x000fea000b800000 */
[----:B------:R-:W-:Y:S05]  /*224c0*/  BPT.TRAP 0x1 ;  /* 0x000000040000795c */ /* 0x000fea0000300000 */
.L_x_393:
[----:B------:R-:W-:Y:S01]  /*224d0*/  ULEA UR41, UR5, UR8, 0x3 ;  /* 0x0000000805297291 */ /* 0x000fe2000f8e18ff */
[----:B-1----:R-:W-:Y:S01]  /*224e0*/  IMAD.U32 R3, RZ, RZ, UR9 ;  /* 0x00000009ff037e24 */ /* 0x002fe2000f8e00ff */
[----:B--2---:R-:W-:-:S04]  /*224f0*/  @!P0 MOV R2, 0x8000 ;  /* 0x0000800000028802 */ /* 0x004fc80000000f00 */
[----:B------:R-:W-:-:S04]  /*22500*/  SHF.L.U32 R3, R3, 0x1f, RZ ;  /* 0x0000001f03037819 */ /* 0x000fc800000006ff */
[----:B------:R-:W1:Y:S02]  /*22510*/  SYNCS.PHASECHK.TRANS64.TRYWAIT P1, [UR41+0x38038], R3 ;  /* 0x03803803ff0075a7 */ /* 0x000e640008021129 */
[----:B-1----:R-:W-:Y:S05]  /*22520*/  @!P1 BRA `(.L_x_394) ;  /* 0x0000004800949947 */ /* 0x002fea0003800000 */
.L_x_489:
[----:B------:R2:W-:Y:S01]  /*22530*/  @!P0 SYNCS.ARRIVE.TRANS64 RZ, [UR41+0x38020], R2 ;  /* 0x03802002ffff89a7 */ /* 0x0005e20008000029 */
[----:B------:R-:W-:Y:S05]  /*22540*/  BRA.U !UP2, `(.L_x_395) ;  /* 0x000000010a047547 */ /* 0x000fea000b800000 */
[----:B------:R-:W-:Y:S05]  /*22550*/  BPT.TRAP 0x1 ;  /* 0x000000040000795c */ /* 0x000fea0000300000 */
.L_x_395:
[----:B------:R-:W-:Y:S04]  /*22560*/  BSSY.RECONVERGENT B0, `(.L_x_396) ;  /* 0x0000003000007945 */ /* 0x000fe80003800200 */
[----:B------:R-:W-:Y:S05]  /*22570*/  @P3 BRA `(.L_x_397) ;  /* 0x0000000000043947 */ /* 0x000fea0003800000 */
[----:B------:R-:W-:Y:S05]  /*22580*/  BPT.TRAP 0x1 ;  /* 0x000000040000795c */ /* 0x000fea0000300000 */
.L_x_397:
[----:B------:R-:W-:Y:S05]  /*22590*/  BSYNC.RECONVERGENT B0 ;  /* 0x0000000000007941 */ /* 0x000fea0003800200 */
.L_x_396:
        /* <DEDUP_REMOVED lines=39> */
.L_x_398:
[----:B------:R-:W-:Y:S01]  /*22810*/  ULEA UR33, UR4, UR8, 0x3 ;  /* 0x0000000804217291 */ /* 0x000fe2000f8e18ff */
[----:B-1----:R-:W-:Y:S01]  /*22820*/  IMAD.U32 R3, RZ, RZ, UR9 ;  /* 0x00000009ff037e24 */ /* 0x002fe2000f8e00ff */
[----:B--2---:R-:W-:-:S04]  /*22830*/  @!P0 MOV R2, 0x8000 ;  /* 0x0000800000028802 */ /* 0x004fc80000000f00 */
[----:B------:R-:W-:-:S04]  /*22840*/  SHF.L.U32 R3, R3, 0x1f, RZ ;  /* 0x0000001f03037819 */ /* 0x000fc800000006ff */
[----:B------:R-:W1:Y:S02]  /*22850*/  SYNCS.PHASECHK.TRANS64.TRYWAIT P1, [UR33+0x38038], R3 ;  /* 0x03803803ff0075a7 */ /* 0x000e640008021121 */
[----:B-1----:R-:W-:Y:S05]  /*22860*/  @!P1 BRA `(.L_x_399) ;  /* 0x0000004400dc9947 */ /* 0x002fea0003800000 */
.L_x_491:
[----:B------:R2:W-:Y:S01]  /*22870*/  @!P0 SYNCS.ARRIVE.TRANS64 RZ, [UR33+0x38020], R2 ;  /* 0x03802002ffff89a7 */ /* 0x0005e20008000021 */
[----:B------:R-:W-:Y:S05]  /*22880*/  BRA.U !UP2, `(.L_x_400) ;  /* 0x000000010a047547 */ /* 0x000fea000b800000 */
[----:B------:R-:W-:Y:S05]  /*22890*/  BPT.TRAP 0x1 ;  /* 0x000000040000795c */ /* 0x000fea0000300000 */
.L_x_400:
[----:B------:R-:W-:Y:S04]  /*228a0*/  BSSY.RECONVERGENT B0, `(.L_x_401) ;  /* 0x0000003000007945 */ /* 0x000fe80003800200 */
[----:B------:R-:W-:Y:S05]  /*228b0*/  @P3 BRA `(.L_x_402) ;  /* 0x0000000000043947 */ /* 0x000fea0003800000 */
[----:B------:R-:W-:Y:S05]  /*228c0*/  BPT.TRAP 0x1 ;  /* 0x000000040000795c */ /* 0x000fea0000300000 */
.L_x_402:
[----:B------:R-:W-:Y:S05]  /*228d0*/  BSYNC.RECONVERGENT B0 ;  /* 0x0000000000007941 */ /* 0x000fea0003800200 */
.L_x_401:
[----:B------:R-:W-:Y:S05]  /*228e0*/  @!P2 EXIT ;  /* 0x000000000000a94d */ /* 0x000fea0003800000 */
        /* <DEDUP_REMOVED lines=34> */
[----:B---3--:R-:W-:Y:S05]  /*22b10*/  EXIT ;  /* 0x000000000000794d */ /* 0x008fea0003800000 */
.L_x_510:
[----:B------:R-:W-:-:S08]  /*22b20*/  NOP ;  /* 0x0000000000007918 */ /* 0x000fd00000000000 */
[----:B------:R-:W1:-:S00]  /*22b30*/  USETMAXREG.DEALLOC.CTAPOOL 0x20 ;  /* 0x00000020000079c8 */ /* 0x000e4000080e0500 */
[----:B------:R-:W2:Y:S08]  /*22b40*/  S2UR UR42, SR_CTAID.X ;  /* 0x00000000002a79c3 */ /* 0x000eb00000002500 */
[----:B-1----:R-:W1:Y:S01]  /*22b50*/  LDC R0, c[0x0][0x380] ;  /* 0x0000e000ff007b82 */ /* 0x002e620000000800 */
[----:B--2---:R-:W-:-:S06]  /*22b60*/  USHF.L.U32 UR42, UR42, 0x8, URZ ;  /* 0x000000082a2a7899 */ /* 0x004fcc00080006ff */
[----:B-1----:R-:W-:-:S13]  /*22b70*/  ISETP.LE.U32.AND P0, PT, R0, UR42, PT ;  /* 0x0000002a00007c0c */ /* 0x002fda000bf03070 */
[----:B------:R-:W-:Y:S05]  /*22b80*/  @P0 EXIT ;  /* 0x000000000000094d */ /* 0x000fea0003800000 */
[----:B------:R-:W1:Y:S01]  /*22b90*/  LDCU UR7, c[0x0][0x38c] ;  /* 0x00007180ff0777ac */ /* 0x000e620008000800 */
[----:B------:R-:W2:Y:S01]  /*22ba0*/  S2UR UR8, SR_CTAID.Y ;  /* 0x00000000000879c3 */ /* 0x000ea20000002600 */
        /* <DEDUP_REMOVED lines=14> */
[----:B------:R-:W-:Y:S02]  /*22c90*/  UIADD3 UR4, UPT, UPT, -UR44, URZ, URZ ;  /* 0x000000ff2c047290 */ /* 0x000fe4000fffe1ff */
[----:B------:R-:W1:Y:S02]  /*22ca0*/  S2UR UR45, SR_CTAID.Z ;  /* 0x00000000002d79c3 */ /* 0x000e640000002700 */
        /* <DEDUP_REMOVED lines=9> */
[----:B-1----:R-:W-:Y:S11]  /*22d40*/  BRA.U UP6, `(.L_x_403) ;  /* 0x0000000106047547 */ /* 0x002ff6000b800000 */
[----:B------:R-:W-:Y:S05]  /*22d50*/  BPT.TRAP 0x1 ;  /* 0x000000040000795c */ /* 0x000fea0000300000 */
.L_x_403:
[----:B------:R-:W1:Y:S01]  /*22d60*/  S2UR UR6, SR_CgaCtaId ;  /* 0x00000000000679c3 */ /* 0x000e620000008800 */
[----:B------:R-:W-:Y:S01]  /*22d70*/  UMOV UR40, 0x400 ;  /* 0x0000040000287882 */ /* 0x000fe20000000000 */
[----:B------:R-:W-:Y:S01]  /*22d80*/  SHF.L.U32 R0, RZ, 0x1f, RZ ;  /* 0x0000001fff007819 */ /* 0x000fe200000006ff */
[----:B-1----:R-:W-:-:S09]  /*22d90*/  ULEA UR40, UR6, UR40, 0x18 ;  /* 0x0000002806287291 */ /* 0x002fd2000f8ec0ff */
[----:B------:R-:W1:Y:S02]  /*22da0*/  SYNCS.PHASECHK.TRANS64.TRYWAIT P0, [UR40+0x380b0], R0 ;  /* 0x0380b000ff0075a7 */ /* 0x000e640008001128 */
[----:B-1----:R-:W-:Y:S05]  /*22db0*/  @!P0 BRA `(.L_x_404) ;  /* 0x0000004000a08947 */ /* 0x002fea0003800000 */
.L_x_493:
[----:B------:R-:W-:Y:S04]  /*22dc0*/  BSSY.RECONVERGENT B0, `(.L_x_405) ;  /* 0x0000128000007945 */ /* 0x000fe80003800200 */
[----:B------:R-:W-:Y:S05]  /*22dd0*/  @!P1 BRA `(.L_x_406) ;  /* 0x0000001000989947 */ /* 0x000fea0003800000 */
[----:B------:R-:W2:Y:S01]  /*22de0*/  LDCU.64 UR4, c[0x0][0x348] ;  /* 0x00006900ff0477ac */ /* 0x000ea20008000a00 */
[----:B------:R-:W-:Y:S02]  /*22df0*/  UIADD3 UR50, UPT, UPT, UR42, 0x8, URZ ;  /* 0x000000082a327890 */ /* 0x000fe4000fffe0ff */
[----:B------:R-:W-:Y:S02]  /*22e00*/  UIADD3 UR48, UPT, UPT, UR40, 0x1000, URZ ;  /* 0x0000100028307890 */ /* 0x000fe4000fffe0ff */
[----:B------:R-:W-:Y:S02]  /*22e10*/  UIADD3 UR66, UPT, UPT, UR42, 0x10, URZ ;  /* 0x000000102a427890 */ /* 0x000fe4000fffe0ff */
[----:B------:R-:W-:Y:S02]  /*22e20*/  UIADD3 UR64, UPT, UPT, UR40, 0x2000, URZ ;  /* 0x0000200028407890 */ /* 0x000fe4000fffe0ff */
[----:B------:R-:W-:Y:S02]  /*22e30*/  UIADD3 UR34, UPT, UPT, UR42, 0x18, URZ ;  /* 0x000000182a227890 */ /* 0x000fe4000fffe0ff */
[----:B------:R-:W-:Y:S01]  /*22e40*/  UIADD3 UR32, UPT, UPT, UR40, 0x3000, URZ ;  /* 0x0000300028207890 */ /* 0x000fe2000fffe0ff */
[----:B------:R-:W-:Y:S01]  /*22e50*/  UMOV UR41, URZ ;  /* 0x000000ff00297c82 */ /* 0x000fe20008000000 */
[----:B------:R-:W-:Y:S01]  /*22e60*/  UMOV UR51, UR43 ;  /* 0x0000002b00337c82 */ /* 0x000fe20008000000 */
[----:B--2---:R-:W-:Y:S01]  /*22e70*/  UIADD3 UR4, UP0, UPT, UR4, 0x400, URZ ;  /* 0x0000040004047890 */ /* 0x004fe2000ff1e0ff */
[----:B------:R-:W-:Y:S01]  /*22e80*/  UMOV UR52, UR44 ;  /* 0x0000002c00347c82 */ /* 0x000fe20008000000 */
[----:B------:R-:W-:-:S02]  /*22e90*/  UMOV UR53, UR45 ;  /* 0x0000002d00357c82 */ /* 0x000fc40008000000 */
[----:B------:R-:W-:Y:S01]  /*22ea0*/  UIADD3.X UR5, UPT, UPT, URZ, UR5, URZ, UP0, !UPT ;  /* 0x00000005ff057290 */ /* 0x000fe200087fe4ff */
[----:B------:R-:W-:Y:S01]  /*22eb0*/  UMOV UR49, UR41 ;  /* 0x0000002900317c82 */ /* 0x000fe20008000000 */
[----:B------:R-:W-:Y:S01]  /*22ec0*/  UMOV UR67, UR43 ;  /* 0x0000002b00437c82 */ /* 0x000fe20008000000 */
[----:B------:R-:W-:Y:S01]  /*22ed0*/  UMOV UR68, UR44 ;  /* 0x0000002c00447c82 */ /* 0x000fe20008000000 */
[----:B------:R-:W-:Y:S01]  /*22ee0*/  UMOV UR69, UR45 ;  /* 0x0000002d00457c82 */ /* 0x000fe20008000000 */
[----:B------:R-:W-:Y:S01]  /*22ef0*/  UIADD3 UR26, UPT, UPT, UR42, 0x20, URZ ;  /* 0x000000202a1a7890 */ /* 0x000fe2000fffe0ff */
[----:B------:R-:W-:Y:S01]  /*22f00*/  MOV.SPILL R9, UR69 ;  /* 0x0000004500097c02 */ /* 0x000fe20009000f00 */
[----:B------:R-:W-:Y:S02]  /*22f10*/  UIADD3 UR24, UPT, UPT, UR40, 0x4000, URZ ;  /* 0x0000400028187890 */ /* 0x000fe4000fffe0ff */
[----:B------:R-:W-:Y:S01]  /*22f20*/  UTMASTG.5D [UR40], [UR4] ;  /* 0x00000028040073b5 */ /* 0x000fe20008020000 */
[----:B------:R-:W-:Y:S01]  /*22f30*/  UMOV UR65, UR41 ;  /* 0x0000002900417c82 */ /* 0x000fe20008000000 */
[----:B------:R-:W-:Y:S01]  /*22f40*/  UMOV UR35, UR43 ;  /* 0x0000002b00237c82 */ /* 0x000fe20008000000 */
[----:B------:R-:W-:Y:S01]  /*22f50*/  UMOV UR36, UR44 ;  /* 0x0000002c00247c82 */ /* 0x000fe20008000000 */
[----:B------:R-:W-:Y:S01]  /*22f60*/  UMOV UR37, UR45 ;  /* 0x0000002d00257c82 */ /* 0x000fe20008000000 */
[----:B------:R-:W-:Y:S01]  /*22f70*/  UIADD3 UR58, UPT, UPT, UR42, 0x28, URZ ;  /* 0x000000282a3a7890 */ /* 0x000fe2000fffe0ff */
[----:B------:R-:W-:Y:S01]  /*22f80*/  MOV.SPILL R15, UR26 ;  /* 0x0000001a000f7c02 */ /* 0x000fe20009000f00 */
[----:B------:R-:W-:Y:S01]  /*22f90*/  UIADD3 UR56, UPT, UPT, UR40, 0x5000, URZ ;  /* 0x0000500028387890 */ /* 0x000fe2000fffe0ff */
[----:B------:R2:W-:Y:S01]  /*22fa0*/  UTMASTG.5D [UR48], [UR4] ;  /* 0x00000030040073b5 */ /* 0x0005e20008020000 */
[----:B------:R-:W-:Y:S01]  /*22fb0*/  UMOV UR33, UR41 ;  /* 0x0000002900217c82 */ /* 0x000fe20008000000 */
[----:B------:R-:W-:Y:S01]  /*22fc0*/  UMOV UR39, UR34 ;  /* 0x0000002200277c82 */ /* 0x000fe20008000000 */
[----:B------:R-:W-:Y:S01]  /*22fd0*/  UMOV UR27, UR43 ;  /* 0x0000002b001b7c82 */ /* 0x000fe20008000000 */
[----:B------:R-:W-:Y:S01]  /*22fe0*/  UMOV UR28, UR44 ;  /* 0x0000002c001c7c82 */ /* 0x000fe20008000000 */
[----:B------:R-:W-:Y:S01]  /*22ff0*/  UMOV UR29, UR45 ;  /* 0x0000002d001d7c82 */ /* 0x000fe20008000000 */
[----:B------:R-:W-:Y:S01]  /*23000*/  UMOV UR25, UR41 ;  /* 0x0000002900197c82 */ /* 0x000fe20008000000 */
[----:B------:R-:W-:Y:S01]  /*23010*/  UMOV UR59, UR43 ;  /* 0x0000002b003b7c82 */ /* 0x000fe20008000000 */
[----:B------:R3:W-:Y:S01]  /*23020*/  UTMASTG.5D [UR64], [UR4] ;  /* 0x00000040040073b5 */ /* 0x0007e20008020000 */
        /* <DEDUP_REMOVED lines=18> */
[----:B-1----:R-:W-:Y:S01]  /*23150*/  MOV.SPILL R3, UR39 ;  /* 0x0000002700037c02 */ /* 0x002fe20009000f00 */
[----:B------:R-:W-:Y:S01]  /*23160*/  UMOV UR11, UR43 ;  /* 0x0000002b000b7c82 */ /* 0x000fe20008000000 */
[----:B------:R-:W-:Y:S01]  /*23170*/  MOV.SPILL R14, UR61 ;  /* 0x0000003d000e7c02 */ /* 0x000fe20009000f00 */
[----:B------:R-:W-:Y:S01]  /*23180*/  UMOV UR12, UR44 ;  /* 0x0000002c000c7c82 */ /* 0x000fe20008000000 */
[----:B------:R-:W-:Y:S01]  /*23190*/  MOV.SPILL R13, UR60 ;  /* 0x0000003c000d7c02 */ /* 0x000fe20009000f00 */
[----:B------:R1:W-:Y:S01]  /*231a0*/  UTMASTG.5D [UR56], [UR4] ;  /* 0x00000038040073b5 */ /* 0x0003e20008020000 */
[----:B------:R-:W-:Y:S01]  /*231b0*/  MOV.SPILL R12, UR59 ;  /* 0x0000003b000c7c02 */ /* 0x000fe20009000f00 */
[----:B------:R-:W-:Y:S01]  /*231c0*/  UMOV UR13, UR45 ;  /* 0x0000002d000d7c82 */ /* 0x000fe20008000000 */
[----:B------:R-:W-:Y:S01]  /*231d0*/  UMOV UR9, UR41 ;  /* 0x0000002900097c82 */ /* 0x000fe20008000000 */
[----:B------:R-:W-:Y:S01]  /*231e0*/  R2UR.FILL UR39, R3 ;  /* 0x00000000032772ca */ /* 0x000fe200004e0000 */
[----:B--2---:R-:W-:Y:S01]  /*231f0*/  UIADD3 UR50, UPT, UPT, UR42, 0x70, URZ ;  /* 0x000000702a327890 */ /* 0x004fe2000fffe0ff */
[----:B------:R-:W-:Y:S01]  /*23200*/  MOV.SPILL R2, UR38 ;  /* 0x0000002600027c02 */ /* 0x000fe20009000f00 */
[----:B------:R-:W-:-:S02]  /*23210*/  UIADD3 UR48, UPT, UPT, UR40, 0xe000, URZ ;  /* 0x0000e00028307890 */ /* 0x000fc4000fffe0ff */
[----:B------:R-:W-:Y:S01]  /*23220*/  UIADD3 UR74, UPT, UPT, UR42, 0x78, URZ ;  /* 0x000000782a4a7890 */ /* 0x000fe2000fffe0ff */
[----:B------:R-:W-:Y:S01]  /*23230*/  R2UR.FILL UR38, R2 ;  /* 0x00000000022672ca */ /* 0x000fe200004e0000 */
[----:B------:R-:W-:Y:S02]  /*23240*/  UIADD3 UR72, UPT, UPT, UR40, 0xf000, URZ ;  /* 0x0000f00028487890 */ /* 0x000fe4000fffe0ff */
[----:B---3--:R-:W-:Y:S01]  /*23250*/  UIADD3 UR64, UPT, UPT, UR40, 0x400, URZ ;  /* 0x0000040028407890 */ /* 0x008fe2000fffe0ff */
[----:B------:R-:W-:Y:S01]  /*23260*/  UMOV UR66, UR42 ;  /* 0x0000002a00427c82 */ /* 0x000fe20008000000 */
[----:B------:R-:W-:Y:S01]  /*23270*/  UMOV UR65, 0x40 ;  /* 0x0000004000417882 */ /* 0x000fe20000000000 */
[----:B------:R-:W-:Y:S01]  /*23280*/  MOV.SPILL R6, UR66 ;  /* 0x0000004200067c02 */ /* 0x000fe20009000f00 */
[----:B------:R-:W-:Y:S02]  /*23290*/  UIADD3 UR66, UPT, UPT, UR42, 0x58, URZ ;  /* 0x000000582a427890 */ /* 0x000fe4000fffe0ff */
[----:B------:R-:W-:Y:S01]  /*232a0*/  MOV.SPILL R4, UR64 ;  /* 0x0000004000047c02 */ /* 0x000fe20009000f00 */
[----:B------:R-:W-:Y:S01]  /*232b0*/  UIADD3 UR64, UPT, UPT, UR40, 0xb000, URZ ;  /* 0x0000b00028407890 */ /* 0x000fe2000fffe0ff */
[----:B------:R-:W-:Y:S01]  /*232c0*/  MOV.SPILL R5, UR65 ;  /* 0x0000004100057c02 */ /* 0x000fe20009000f00 */
[----:B----4-:R-:W-:-:S02]  /*232d0*/  UIADD3 UR32, UPT, UPT, UR40, 0x6000, URZ ;  /* 0x0000600028207890 */ /* 0x010fc4000fffe0ff */
[----:B------:R-:W-:Y:S01]  /*232e0*/  UIADD3 UR34, UPT, UPT, UR42, 0x30, URZ ;  /* 0x000000302a227890 */ /* 0x000fe2000fffe0ff */
[----:B------:R-:W-:Y:S01]  /*232f0*/  UMOV UR65, UR41 ;  /* 0x0000002900417c82 */ /* 0x000fe20008000000 */
[----:B------:R-:W-:Y:S01]  /*23300*/  UMOV UR15, UR66 ;  /* 0x00000042000f7c82 */ /* 0x000fe20008000000 */
[----:B------:R-:W-:Y:S01]  /*23310*/  UMOV UR75, UR43 ;  /* 0x0000002b004b7c82 */ /* 0x000fe20008000000 */
[----:B-----5:R-:W-:-:S03]  /*23320*/  UIADD3 UR24, UPT, UPT, UR40, 0x9000, URZ ;  /* 0x0000900028187890 */ /* 0x020fc6000fffe0ff */
[----:B------:R-:W-:Y:S01]  /*23330*/  UMOV UR31, UR34 ;  /* 0x00000022001f7c82 */ /* 0x000fe20008000000 */
[----:B------:R-:W-:Y:S01]  /*23340*/  UIADD3 UR26, UPT, UPT, UR42, 0x48, URZ ;  /* 0x000000482a1a7890 */ /* 0x000fe2000fffe0ff */
[----:B------:R2:W-:Y:S01]  /*23350*/  UTMASTG.5D [UR32], [UR4] ;  /* 0x00000020040073b5 */ /* 0x0005e20008020000 */
[----:B------:R-:W-:Y:S01]  /*23360*/  MOV.SPILL R17, UR31 ;  /* 0x0000001f00117c02 */ /* 0x000fe20009000f00 */
[----:B------:R-:W-:Y:S01]  /*23370*/  UMOV UR76, UR44 ;  /* 0x0000002c004c7c82 */ /* 0x000fe20008000000 */
[----:B------:R-:W-:Y:S01]  /*23380*/  UMOV UR77, UR45 ;  /* 0x0000002d004d7c82 */ /* 0x000fe20008000000 */
[----:B-1----:R-:W-:Y:S01]  /*23390*/  UIADD3 UR56, UPT, UPT, UR40, 0x1400, URZ ;  /* 0x0000140028387890 */ /* 0x002fe2000fffe0ff */
[----:B------:R-:W-:Y:S01]  /*233a0*/  R2UR.FILL UR31, R17 ;  /* 0x00000000111f72ca */ /* 0x000fe200004e0000 */
[----:B------:R-:W-:Y:S01]  /*233b0*/  UIADD3 UR58, UPT, UPT, UR42, 0x50, URZ ;  /* 0x000000502a3a7890 */ /* 0x000fe2000fffe0ff */
[----:B------:R-:W-:Y:S01]  /*233c0*/  UMOV UR57, 0x40 ;  /* 0x0000004000397882 */ /* 0x000fe20000000000 */
[----:B------:R-:W-:-:S02]  /*233d0*/  UMOV UR23, UR26 ;  /* 0x0000001a00177c82 */ /* 0x000fc40008000000 */
[----:B------:R-:W-:Y:S01]  /*233e0*/  MOV.SPILL R10, UR56 ;  /* 0x00000038000a7c02 */ /* 0x000fe20009000f00 */
[----:B------:R-:W-:Y:S01]  /*233f0*/  UIADD3 UR56, UPT, UPT, UR40, 0xa000, URZ ;  /* 0x0000a00028387890 */ /* 0x000fe2000fffe0ff */
[----:B------:R-:W-:Y:S01]  /*23400*/  MOV.SPILL R11, UR57 ;  /* 0x00000039000b7c02 */ /* 0x000fe20009000f00 */
[----:B------:R-:W-:Y:S01]  /*23410*/  UMOV UR57, UR41 ;  /* 0x0000002900397c82 */ /* 0x000fe20008000000 */
[----:B------:R-:W-:Y:S01]  /*23420*/  UMOV UR73, UR41 ;  /* 0x0000002900497c82 */ /* 0x000fe20008000000 */
[----:B------:R-:W-:Y:S01]  /*23430*/  UMOV UR22, UR58 ;  /* 0x0000003a00167c82 */ /* 0x000fe20008000000 */
[----:B------:R-:W-:Y:S01]  /*23440*/  UMOV UR7, UR50 ;  /* 0x0000003200077c82 */ /* 0x000fe20008000000 */
[----:B--2---:R-:W-:Y:S02]  /*23450*/  UIADD3 UR32, UPT, UPT, UR40, 0x7000, URZ ;  /* 0x0000700028207890 */ /* 0x004fe4000fffe0ff */
[----:B------:R-:W-:-:S07]  /*23460*/  UIADD3 UR34, UPT, UPT, UR42, 0x38, URZ ;  /* 0x000000382a227890 */ /* 0x000fce000fffe0ff */
[----:B------:R-:W-:Y:S02]  /*23470*/  UMOV UR30, UR34 ;  /* 0x00000022001e7c82 */ /* 0x000fe40008000000 */
[----:B------:R1:W-:Y:S01]  /*23480*/  UTMASTG.5D [UR32], [UR4] ;  /* 0x00000020040073b5 */ /* 0x0003e20008020000 */
[----:B------:R-:W-:-:S04]  /*23490*/  MOV.SPILL R16, UR30 ;  /* 0x0000001e00107c02 */ /* 0x000fc80009000f00 */
[----:B------:R-:W-:Y:S01]  /*234a0*/  R2UR.FILL UR30, R16 ;  /* 0x00000000101e72ca */ /* 0x000fe200004e0000 */
[----:B------:R2:W-:Y:S01]  /*234b0*/  UTMASTG.5D [UR16], [UR4] ;  /* 0x00000010040073b5 */ /* 0x0005e20008020000 */
[----:B------:R3:W-:Y:S01]  /*234c0*/  UTMASTG.5D [UR24], [UR4] ;  /* 0x00000018040073b5 */ /* 0x0007e20008020000 */
[----:B------:R4:W-:Y:S01]  /*234d0*/  UTMASTG.5D [UR56], [UR4] ;  /* 0x00000038040073b5 */ /* 0x0009e20008020000 */
[----:B------:R5:W-:Y:S01]  /*234e0*/  UTMASTG.5D [UR64], [UR4] ;  /* 0x00000040040073b5 */ /* 0x000be20008020000 */
[----:B-1----:R-:W-:Y:S02]  /*234f0*/  UIADD3 UR32, UPT, UPT, UR40, 0xd000, URZ ;  /* 0x0000d00028207890 */ /* 0x002fe4000fffe0ff */
[----:B------:R-:W-:Y:S01]  /*23500*/  UIADD3 UR34, UPT, UPT, UR42, 0x68, URZ ;  /* 0x000000682a227890 */ /* 0x000fe2000fffe0ff */
[----:B------:R1:W-:Y:S01]  /*23510*/  UTMASTG.5D [UR8], [UR4] ;  /* 0x00000008040073b5 */ /* 0x0003e20008020000 */
[----:B--2---:R-:W-:-:S05]  /*23520*/  UIADD3 UR16, UPT, UPT, UR40, 0x8400, URZ ;  /* 0x0000840028107890 */ /* 0x004fca000fffe0ff */
[----:B------:R-:W-:Y:S02]  /*23530*/  UMOV UR14, UR34 ;  /* 0x00000022000e7c82 */ /* 0x000fe40008000000 */
[----:B------:R2:W-:Y:S01]  /*23540*/  UTMASTG.5D [UR32], [UR4] ;  /* 0x00000020040073b5 */ /* 0x0005e20008020000 */
[----:B------:R-:W-:Y:S01]  /*23550*/  UMOV UR17, 0x40 ;  /* 0x0000004000117882 */ /* 0x000fe20000000000 */
[----:B---3--:R-:W-:Y:S01]  /*23560*/  R2UR.FILL UR26, R15 ;  /* 0x000000000f1a72ca */ /* 0x008fe200004e0000 */
[----:B------:R-:W-:Y:S01]  /*23570*/  UIADD3 UR24, UPT, UPT, UR40, 0x4400, URZ ;  /* 0x0000440028187890 */ /* 0x000fe2000fffe0ff */
[----:B------:R3:W-:Y:S01]  /*23580*/  UTMASTG.5D [UR48], [UR4] ;  /* 0x00000030040073b5 */ /* 0x0007e20008020000 */
[----:B------:R-:W-:Y:S01]  /*23590*/  UMOV UR25, 0x40 ;  /* 0x0000004000197882 */ /* 0x000fe20000000000 */
[----:B----4-:R-:W-:Y:S01]  /*235a0*/  R2UR.FILL UR61, R14 ;  /* 0x000000000e3d72ca */ /* 0x010fe200004e0000 */
[----:B------:R-:W-:Y:S01]  /*235b0*/  UMOV UR58, UR47 ;  /* 0x0000002f003a7c82 */ /* 0x000fe20008000000 */
[----:B------:R-:W-:Y:S01]  /*235c0*/  R2UR.FILL UR60, R13 ;  /* 0x000000000d3c72ca */ /* 0x000fe200004e0000 */
[----:B------:R-:W-:Y:S01]  /*235d0*/  UTMASTG.5D [UR72], [UR4] ;  /* 0x00000048040073b5 */ /* 0x000fe20008020000 */
[----:B------:R-:W-:-:S02]  /*235e0*/  R2UR.FILL UR59, R12 ;  /* 0x000000000c3b72ca */ /* 0x000fc400004e0000 */
[----:B------:R-:W-:Y:S02]  /*235f0*/  R2UR.FILL UR57, R11 ;  /* 0x000000000b3972ca */ /* 0x000fe400004e0000 */
[----:B-----5:R-:W-:Y:S02]  /*23600*/  R2UR.FILL UR69, R9 ;  /* 0x00000000094572ca */ /* 0x020fe400004e0000 */
[----:B------:R-:W-:Y:S02]  /*23610*/  R2UR.FILL UR68, R8 ;  /* 0x00000000084472ca */ /* 0x000fe400004e0000 */
[----:B------:R-:W-:Y:S02]  /*23620*/  R2UR.FILL UR67, R7 ;  /* 0x00000000074372ca */ /* 0x000fe400004e0000 */
[----:B------:R-:W-:Y:S02]  /*23630*/  R2UR.FILL UR66, R6 ;  /* 0x00000000064272ca */ /* 0x000fe400004e0000 */
[----:B------:R-:W-:Y:S01]  /*23640*/  R2UR.FILL UR65, R5 ;  /* 0x00000000054172ca */ /* 0x000fe200004e0000 */
[----:B-1----:R-:W-:Y:S01]  /*23650*/  UIADD3 UR8, UPT, UPT, UR40, 0xc400, URZ ;  /* 0x0000c40028087890 */ /* 0x002fe2000fffe0ff */
[----:B------:R-:W-:Y:S01]  /*23660*/  R2UR.FILL UR64, R4 ;  /* 0x00000000044072ca */ /* 0x000fe200004e0000 */
[----:B------:R-:W-:Y:S01]  /*23670*/  UMOV UR9, 0x40 ;  /* 0x0000004000097882 */ /* 0x000fe20000000000 */
[----:B------:R-:W-:Y:S01]  /*23680*/  R2UR.FILL UR56, R10 ;  /* 0x000000000a3872ca */ /* 0x000fe200004e0000 */
[----:B--2---:R-:W-:Y:S01]  /*23690*/  UIADD3 UR32, UPT, UPT, UR40, 0x3400, URZ ;  /* 0x0000340028207890 */ /* 0x004fe2000fffe0ff */
[----:B------:R-:W-:Y:S01]  /*236a0*/  UMOV UR33, 0x40 ;  /* 0x0000004000217882 */ /* 0x000fe20000000000 */
[----:B------:R-:W-:-:S08]  /*236b0*/  UMOV UR34, UR39 ;  /* 0x0000002700227c82 */ /* 0x000fd00008000000 */
[----:B------:R1:W-:Y:S01]  /*236c0*/  UTMASTG.5D [UR64], [UR4] ;  /* 0x00000040040073b5 */ /* 0x0003e20008020000 */
[----:B---3--:R-:W-:Y:S01]  /*236d0*/  UIADD3 UR48, UPT, UPT, UR40, 0x2400, URZ ;  /* 0x0000240028307890 */ /* 0x008fe2000fffe0ff */
[----:B------:R-:W-:Y:S01]  /*236e0*/  UMOV UR49, 0x40 ;  /* 0x0000004000317882 */ /* 0x000fe20000000000 */
[----:B------:R-:W-:Y:S01]  /*236f0*/  UMOV UR50, UR46 ;  /* 0x0000002e00327c82 */ /* 0x000fe20008000000 */
[----:B------:R2:W-:Y:S06]  /*23700*/  UTMASTG.5D [UR56], [UR4] ;  /* 0x00000038040073b5 */ /* 0x0005ec0008020000 */
[----:B------:R3:W-:Y:S01]  /*23710*/  UTMASTG.5D [UR48], [UR4] ;  /* 0x00000030040073b5 */ /* 0x0007e20008020000 */
[----:B------:R4:W-:Y:S01]  /*23720*/  UTMASTG.5D [UR32], [UR4] ;  /* 0x00000020040073b5 */ /* 0x0009e20008020000 */
[----:B------:R5:W-:Y:S01]  /*23730*/  UTMASTG.5D [UR24], [UR4] ;  /* 0x00000018040073b5 */ /* 0x000be20008020000 */
[----:B-1----:R-:W-:Y:S01]  /*23740*/  UIADD3 UR64, UPT, UPT, UR40, 0x800, URZ ;  /* 0x0000080028407890 */ /* 0x002fe2000fffe0ff */
[----:B------:R-:W-:Y:S01]  /*23750*/  UMOV UR65, 0x80 ;  /* 0x0000008000417882 */ /* 0x000fe20000000000 */
[----:B------:R-:W-:Y:S01]  /*23760*/  UMOV UR66, UR42 ;  /* 0x0000002a00427c82 */ /* 0x000fe20008000000 */
[----:B------:R-:W-:Y:S01]  /*23770*/  UMOV UR67, UR43 ;  /* 0x0000002b00437c82 */ /* 0x000fe20008000000 */
[----:B------:R-:W-:Y:S01]  /*23780*/  UMOV UR68, UR44 ;  /* 0x0000002c00447c82 */ /* 0x000fe20008000000 */
[----:B------:R-:W-:Y:S01]  /*23790*/  UMOV UR69, UR45 ;  /* 0x0000002d00457c82 */ /* 0x000fe20008000000 */
[----:B--2---:R-:W-:Y:S01]  /*237a0*/  UIADD3 UR56, UPT, UPT, UR40, 0x5400, URZ ;  /* 0x0000540028387890 */ /* 0x004fe2000fffe0ff */
[----:B------:R-:W-:Y:S01]  /*237b0*/  UMOV UR57, 0x40 ;  /* 0x0000004000397882 */ /* 0x000fe20000000000 */
[----:B------:R-:W-:Y:S01]  /*237c0*/  UMOV UR59, UR43 ;  /* 0x0000002b003b7c82 */ /* 0x000fe20008000000 */
[----:B------:R-:W-:Y:S01]  /*237d0*/  UMOV UR60, UR44 ;  /* 0x0000002c003c7c82 */ /* 0x000fe20008000000 */
[----:B------:R-:W-:Y:S01]  /*237e0*/  UMOV UR61, UR45 ;  /* 0x0000002d003d7c82 */ /* 0x000fe20008000000 */
[----:B------:R-:W-:Y:S01]  /*237f0*/  UMOV UR58, UR38 ;  /* 0x00000026003a7c82 */ /* 0x000fe20008000000 */
[----:B---3--:R-:W-:-:S03]  /*23800*/  UIADD3 UR48, UPT, UPT, UR40, 0x6400, URZ ;  /* 0x0000640028307890 */ /* 0x008fc6000fffe0ff */
[----:B------:R1:W-:Y:S01]  /*23810*/  UTMASTG.5D [UR56], [UR4] ;  /* 0x00000038040073b5 */ /* 0x0003e20008020000 */
[----:B------:R-:W-:Y:S01]  /*23820*/  UMOV UR50, UR31 ;  /* 0x0000001f00327c82 */ /* 0x000fe20008000000 */
[----:B----4-:R-:W-:-:S04]  /*23830*/  UIADD3 UR32, UPT, UPT, UR40, 0x7400, URZ ;  /* 0x0000740028207890 */ /* 0x010fc8000fffe0ff */
[----:B------:R2:W-:Y:S01]  /*23840*/  UTMASTG.5D [UR48], [UR4] ;  /* 0x00000030040073b5 */ /* 0x0005e20008020000 */
[----:B------:R-:W-:Y:S01]  /*23850*/  UMOV UR34, UR30 ;  /* 0x0000001e00227c82 */ /* 0x000fe20008000000 */
[----:B-----5:R-:W-:-:S03]  /*23860*/  UIADD3 UR24, UPT, UPT, UR40, 0x4800, URZ ;  /* 0x0000480028187890 */ /* 0x020fc6000fffe0ff */
[----:B------:R3:W-:Y:S01]  /*23870*/  UTMASTG.5D [UR32], [UR4] ;  /* 0x00000020040073b5 */ /* 0x0007e20008020000 */
[----:B------:R-:W-:Y:S01]  /*23880*/  UMOV UR25, 0x80 ;  /* 0x0000008000197882 */ /* 0x000fe20000000000 */
[----:B------:R4:W-:Y:S01]  /*23890*/  UTMASTG.5D [UR16], [UR4] ;  /* 0x00000010040073b5 */ /* 0x0009e20008020000 */
[----:B-1----:R-:W-:Y:S01]  /*238a0*/  UIADD3 UR56, UPT, UPT, UR40, 0x9400, URZ ;  /* 0x0000940028387890 */ /* 0x002fe2000fffe0ff */
[----:B------:R-:W-:Y:S01]  /*238b0*/  UMOV UR58, UR23 ;  /* 0x00000017003a7c82 */ /* 0x000fe20008000000 */
[----:B--2---:R-:W-:-:S07]  /*238c0*/  UIADD3 UR48, UPT, UPT, UR40, 0xa400, URZ ;  /* 0x0000a40028307890 */ /* 0x004fce000fffe0ff */
[----:B------:R1:W-:Y:S01]  /*238d0*/  UTMASTG.5D [UR56], [UR4] ;  /* 0x00000038040073b5 */ /* 0x0003e20008020000 */
[----:B------:R-:W-:Y:S01]  /*238e0*/  UMOV UR50, UR22 ;  /* 0x0000001600327c82 */ /* 0x000fe20008000000 */
[----:B---3--:R-:W-:Y:S01]  /*238f0*/  UIADD3 UR32, UPT, UPT, UR40, 0xb400, URZ ;  /* 0x0000b40028207890 */ /* 0x008fe2000fffe0ff */
[----:B------:R2:W-:Y:S01]  /*23900*/  UTMASTG.5D [UR48], [UR4] ;  /* 0x00000030040073b5 */ /* 0x0005e20008020000 */
[----:B------:R-:W-:Y:S01]  /*23910*/  UMOV UR34, UR15 ;  /* 0x0000000f00227c82 */ /* 0x000fe20008000000 */
[----:B----4-:R-:W-:-:S06]  /*23920*/  UIADD3 UR16, UPT, UPT, UR40, 0x8800, URZ ;  /* 0x0000880028107890 */ /* 0x010fcc000fffe0ff */
        /* <DEDUP_REMOVED lines=16> */
[----:B------:R-:W-:Y:S01]  /*23a30*/  UMOV UR57, 0x80 ;  /* 0x0000008000397882 */ /* 0x000fe20000000000 */
[----:B------:R-:W-:Y:S01]  /*23a40*/  UMOV UR58, UR47 ;  /* 0x0000002f003a7c82 */ /* 0x000fe20008000000 */
[----:B--2---:R-:W-:-:S06]  /*23a50*/  UIADD3 UR48, UPT, UPT, UR40, 0x2800, URZ ;  /* 0x0000280028307890 */ /* 0x004fcc000fffe0ff */
[----:B------:R1:W-:Y:S01]  /*23a60*/  UTMASTG.5D [UR56], [UR4] ;  /* 0x00000038040073b5 */ /* 0x0003e20008020000 */
[----:B------:R-:W-:Y:S01]  /*23a70*/  UMOV UR49, 0x80 ;  /* 0x0000008000317882 */ /* 0x000fe20000000000 */
[----:B------:R-:W-:Y:S01]  /*23a80*/  UMOV UR50, UR46 ;  /* 0x0000002e00327c82 */ /* 0x000fe20008000000 */
[----:B---3--:R-:W-:Y:S01]  /*23a90*/  UIADD3 UR32, UPT, UPT, UR40, 0x3800, URZ ;  /* 0x0000380028207890 */ /* 0x008fe2000fffe0ff */
[----:B------:R2:W-:Y:S01]  /*23aa0*/  UTMASTG.5D [UR48], [UR4] ;  /* 0x00000030040073b5 */ /* 0x0005e20008020000 */
[----:B------:R-:W-:Y:S01]  /*23ab0*/  UMOV UR33, 0x80 ;  /* 0x0000008000217882 */ /* 0x000fe20000000000 */
[----:B------:R-:W-:Y:S01]  /*23ac0*/  UMOV UR34, UR39 ;  /* 0x0000002700227c82 */ /* 0x000fe20008000000 */
[----:B----4-:R-:W-:-:S05]  /*23ad0*/  UIADD3 UR64, UPT, UPT, UR40, 0xd800, URZ ;  /* 0x0000d80028407890 */ /* 0x010fca000fffe0ff */
[----:B------:R3:W-:Y:S01]  /*23ae0*/  UTMASTG.5D [UR32], [UR4] ;  /* 0x00000020040073b5 */ /* 0x0007e20008020000 */
[----:B------:R-:W-:Y:S01]  /*23af0*/  UMOV UR66, UR14 ;  /* 0x0000000e00427c82 */ /* 0x000fe20008000000 */
        /* <DEDUP_REMOVED lines=33> */
[----:B------:R-:W-:Y:S01]  /*23d10*/  UMOV UR33, 0xc0 ;  /* 0x000000c000217882 */ /* 0x000fe20000000000 */
[----:B------:R-:W-:Y:S01]  /*23d20*/  UMOV UR34, UR42 ;  /* 0x0000002a00227c82 */ /* 0x000fe20008000000 */
[----:B----4-:R-:W-:-:S05]  /*23d30*/  UIADD3 UR8, UPT, UPT, UR40, 0xfc00, URZ ;  /* 0x0000fc0028087890 */ /* 0x010fca000fffe0ff */
[----:B------:R3:W-:Y:S01]  /*23d40*/  UTMASTG.5D [UR32], [UR4] ;  /* 0x00000020040073b5 */ /* 0x0007e20008020000 */
[----:B------:R-:W-:Y:S01]  /*23d50*/  UMOV UR9, 0xc0 ;  /* 0x000000c000097882 */ /* 0x000fe20000000000 */
[----:B-----5:R-:W-:Y:S01]  /*23d60*/  UIADD3 UR64, UPT, UPT, UR40, 0x1c00, URZ ;  /* 0x00001c0028407890 */ /* 0x020fe2000fffe0ff */
[----:B------:R-:W-:Y:S01]  /*23d70*/  UMOV UR65, 0xc0 ;  /* 0x000000c000417882 */ /* 0x000fe20000000000 */
[----:B------:R-:W-:-:S07]  /*23d80*/  UMOV UR66, UR47 ;  /* 0x0000002f00427c82 */ /* 0x000fce0008000000 */
[----:B------:R-:W-:Y:S01]  /*23d90*/  UTMASTG.5D [UR64], [UR4] ;  /* 0x00000040040073b5 */ /* 0x000fe20008020000 */
        /* <DEDUP_REMOVED lines=9> */
[----:B------:R-:W-:Y:S01]  /*23e30*/  UMOV UR34, UR26 ;  /* 0x0000001a00227c82 */ /* 0x000fe20008000000 */
[----:B------:R-:W-:-:S06]  /*23e40*/  UMOV UR26, UR38 ;  /* 0x00000026001a7c82 */ /* 0x000fcc0008000000 */
[----:B------:R3:W-:Y:S01]  /*23e50*/  UTMASTG.5D [UR32], [UR4] ;  /* 0x00000020040073b5 */ /* 0x0007e20008020000 */
[----:B------:R4:W-:Y:S01]  /*23e60*/  UTMASTG.5D [UR24], [UR4] ;  /* 0x00000018040073b5 */ /* 0x0009e20008020000 */
[----:B-1----:R-:W-:Y:S01]  /*23e70*/  UIADD3 UR56, UPT, UPT, UR40, 0x6c00, URZ ;  /* 0x00006c0028387890 */ /* 0x002fe2000fffe0ff */
[----:B------:R-:W-:Y:S01]  /*23e80*/  UMOV UR58, UR31 ;  /* 0x0000001f003a7c82 */ /* 0x000fe20008000000 */
[----:B--2---:R-:W-:-:S07]  /*23e90*/  UIADD3 UR48, UPT, UPT, UR40, 0x7c00, URZ ;  /* 0x00007c0028307890 */ /* 0x004fce000fffe0ff */
[----:B------:R-:W-:Y:S01]  /*23ea0*/  UTMASTG.5D [UR56], [UR4] ;  /* 0x00000038040073b5 */ /* 0x000fe20008020000 */
[----:B------:R-:W-:Y:S01]  /*23eb0*/  UMOV UR50, UR30 ;  /* 0x0000001e00327c82 */ /* 0x000fe20008000000 */
[----:B---3--:R-:W-:Y:S01]  /*23ec0*/  UIADD3 UR32, UPT, UPT, UR40, 0x8c00, URZ ;  /* 0x00008c0028207890 */ /* 0x008fe2000fffe0ff */
[----:B------:R1:W-:Y:S01]  /*23ed0*/  UTMASTG.5D [UR48], [UR4] ;  /* 0x00000030040073b5 */ /* 0x0003e20008020000 */
[----:B------:R-:W-:Y:S01]  /*23ee0*/  UMOV UR34, UR18 ;  /* 0x0000001200227c82 */ /* 0x000fe20008000000 */
[----:B------:R-:W-:Y:S01]  /*23ef0*/  UMOV UR18, UR22 ;  /* 0x0000001600127c82 */ /* 0x000fe20008000000 */
[----:B----4-:R-:W-:-:S05]  /*23f00*/  UIADD3 UR24, UPT, UPT, UR40, 0x9c00, URZ ;  /* 0x00009c0028187890 */ /* 0x010fca000fffe0ff */
[----:B------:R2:W-:Y:S01]  /*23f10*/  UTMASTG.5D [UR32], [UR4] ;  /* 0x00000020040073b5 */ /* 0x0005e20008020000 */
[----:B------:R-:W-:-:S03]  /*23f20*/  UMOV UR26, UR23 ;  /* 0x00000017001a7c82 */ /* 0x000fc60008000000 */
[----:B------:R3:W-:Y:S01]  /*23f30*/  UTMASTG.5D [UR24], [UR4] ;  /* 0x00000018040073b5 */ /* 0x0007e20008020000 */
[----:B------:R4:W-:Y:S01]  /*23f40*/  UTMASTG.5D [UR16], [UR4] ;  /* 0x00000010040073b5 */ /* 0x0009e20008020000 */
[----:B-1----:R-:W-:Y:S01]  /*23f50*/  UIADD3 UR48, UPT, UPT, UR40, 0xbc00, URZ ;  /* 0x0000bc0028307890 */ /* 0x002fe2000fffe0ff */
[----:B------:R-:W-:Y:S01]  /*23f60*/  UMOV UR50, UR15 ;  /* 0x0000000f00327c82 */ /* 0x000fe20008000000 */
[----:B--2---:R-:W-:-:S07]  /*23f70*/  UIADD3 UR32, UPT, UPT, UR40, 0xcc00, URZ ;  /* 0x0000cc0028207890 */ /* 0x004fce000fffe0ff */
[----:B------:R2:W-:Y:S01]  /*23f80*/  UTMASTG.5D [UR48], [UR4] ;  /* 0x00000030040073b5 */ /* 0x0005e20008020000 */
[----:B------:R-:W-:Y:S01]  /*23f90*/  UMOV UR34, UR10 ;  /* 0x0000000a00227c82 */ /* 0x000fe20008000000 */
[----:B------:R-:W-:Y:S01]  /*23fa0*/  UMOV UR10, UR74 ;  /* 0x0000004a000a7c82 */ /* 0x000fe20008000000 */
[----:B---3--:R-:W-:Y:S01]  /*23fb0*/  UIADD3 UR24, UPT, UPT, UR40, 0xdc00, URZ ;  /* 0x0000dc0028187890 */ /* 0x008fe2000fffe0ff */
[----:B------:R2:W-:Y:S01]  /*23fc0*/  UTMASTG.5D [UR32], [UR4] ;  /* 0x00000020040073b5 */ /* 0x0005e20008020000 */
[----:B------:R-:W-:Y:S01]  /*23fd0*/  UMOV UR26, UR14 ;  /* 0x0000000e001a7c82 */ /* 0x000fe20008000000 */
[----:B----4-:R-:W-:-:S06]  /*23fe0*/  UIADD3 UR16, UPT, UPT, UR40, 0xec00, URZ ;  /* 0x0000ec0028107890 */ /* 0x010fcc000fffe0ff */
[----:B------:R2:W-:Y:S01]  /*23ff0*/  UTMASTG.5D [UR24], [UR4] ;  /* 0x00000018040073b5 */ /* 0x0005e20008020000 */
[----:B------:R-:W-:Y:S02]  /*24000*/  UMOV UR18, UR7 ;  /* 0x0000000700127c82 */ /* 0x000fe40008000000 */
[----:B------:R2:W-:Y:S01]  /*24010*/  UTMASTG.5D [UR16], [UR4] ;  /* 0x00000010040073b5 */ /* 0x0005e20008020000 */
[----:B------:R2:W-:Y:S02]  /*24020*/  UTMASTG.5D [UR8], [UR4] ;  /* 0x00000008040073b5 */ /* 0x0005e40008020000 */
[----:B--2---:R-:W-:Y:S01]  /*24030*/  NOP ;  /* 0x0000000000007918 */ /* 0x004fe20000000000 */
.L_x_406:
[----:B------:R-:W-:Y:S05]  /*24040*/  BSYNC.RECONVERGENT B0 ;  /* 0x0000000000007941 */ /* 0x000fea0003800200 */
.L_x_405:
[----:B------:R0:W-:Y:S01]  /*24050*/  UTMACMDFLUSH ;  /* 0x00000000000079b7 */ /* 0x0001e20000000000 */
[----:B------:R-:W-:Y:S05]  /*24060*/  BRA.U UP6, `(.L_x_407) ;  /* 0x0000000106047547 */ /* 0x000fea000b800000 */
[----:B------:R-:W-:Y:S05]  /*24070*/  BPT.TRAP 0x1 ;  /* 0x000000040000795c */ /* 0x000fea0000300000 */
.L_x_407:
[----:B------:R-:W2:Y:S02]  /*24080*/  SYNCS.PHASECHK.TRANS64.TRYWAIT P0, [UR40+0x380b8], R0 ;  /* 0x0380b800ff0075a7 */ /* 0x000ea40008001128 */
[----:B--2---:R-:W-:Y:S05]  /*24090*/  @!P0 BRA `(.L_x_408) ;  /* 0x0000003000008947 */ /* 0x004fea0003800000 */
.L_x_495:
[----:B------:R-:W-:Y:S04]  /*240a0*/  BSSY.RECONVERGENT B0, `(.L_x_409) ;  /* 0x0000199000007945 */ /* 0x000fe80003800200 */
[----:B------:R-:W-:Y:S05]  /*240b0*/  @!P1 BRA `(.L_x_410) ;  /* 0x00000018005c9947 */ /* 0x000fea0003800000 */
[----:B------:R-:W-:Y:S01]  /*240c0*/  UMOV UR21, UR45 ;  /* 0x0000002d00157c82 */ /* 0x000fe20008000000 */
[----:B------:R-:W-:Y:S01]  /*240d0*/  UIADD3 UR8, UPT, UPT, UR42, 0xb8, URZ ;  /* 0x000000b82a087890 */ /* 0x000fe2000fffe0ff */
[----:B------:R-:W-:Y:S01]  /*240e0*/  MOV.SPILL R2, UR21 ;  /* 0x0000001500027c02 */ /* 0x000fe20009000f00 */
[----:B------:R-:W-:Y:S01]  /*240f0*/  UIADD3 UR18, UPT, UPT, UR42, 0xc0, URZ ;  /* 0x000000c02a127890 */ /* 0x000fe2000fffe0ff */
[----:B------:R-:W-:Y:S01]  /*24100*/  IMAD.U32 R15, RZ, RZ, UR43 ;  /* 0x0000002bff0f7e24 */ /* 0x000fe2000f8e00ff */
[----:B------:R-:W-:Y:S01]  /*24110*/  UIADD3 UR10, UPT, UPT, UR42, 0xe0, URZ ;  /* 0x000000e02a0a7890 */ /* 0x000fe2000fffe0ff */
[----:B------:R-:W-:Y:S01]  /*24120*/  IMAD.U32 R13, RZ, RZ, UR45 ;  /* 0x0000002dff0d7e24 */ /* 0x000fe2000f8e00ff */
[----:B------:R2:W-:Y:S01]  /*24130*/  STL [R1+0x2c], R2 ;  /* 0x00002c0201007387 */ /* 0x0005e20000100800 */
[----:B------:R-:W-:Y:S01]  /*24140*/  IMAD.U32 R25, RZ, RZ, UR8 ;  /* 0x00000008ff197e24 */ /* 0x000fe2000f8e00ff */
[----:B------:R-:W-:Y:S01]  /*24150*/  UIADD3 UR8, UPT, UPT, UR42, 0xc8, URZ ;  /* 0x000000c82a087890 */ /* 0x000fe2000fffe0ff */
[----:B------:R-:W-:Y:S01]  /*24160*/  IMAD.U32 R4, RZ, RZ, UR45 ;  /* 0x0000002dff047e24 */ /* 0x000fe2000f8e00ff */
[----:B------:R-:W-:Y:S01]  /*24170*/  MOV.SPILL R27, UR10 ;  /* 0x0000000a001b7c02 */ /* 0x000fe20009000f00 */
[----:B------:R-:W-:Y:S01]  /*24180*/  UMOV UR20, UR44 ;  /* 0x0000002c00147c82 */ /* 0x000fe20008000000 */
[----:B------:R-:W-:Y:S01]  /*24190*/  R2UR UR10, R25 ;  /* 0x00000000190a72ca */ /* 0x000fe200000e0000 */
[----:B------:R-:W-:Y:S01]  /*241a0*/  UIADD3 UR7, UPT, UPT, UR40, 0x17000, URZ ;  /* 0x0001700028077890 */ /* 0x000fe2000fffe0ff */
[----:B------:R-:W-:Y:S01]  /*241b0*/  IMAD.U32 R24, RZ, RZ, UR8 ;  /* 0x00000008ff187e24 */ /* 0x000fe2000f8e00ff */
[----:B------:R-:W-:Y:S01]  /*241c0*/  UIADD3 UR8, UPT, UPT, UR42, 0xd0, URZ ;  /* 0x000000d02a087890 */ /* 0x000fe2000fffe0ff */
[----:B-1----:R-:W-:Y:S01]  /*241d0*/  MOV.SPILL R0, UR20 ;  /* 0x0000001400007c02 */ /* 0x002fe20009000f00 */
[----:B------:R-:W-:Y:S01]  /*241e0*/  UIADD3 UR16, UPT, UPT, UR40, 0x18000, URZ ;  /* 0x0001800028107890 */ /* 0x000fe2000fffe0ff */
[----:B------:R-:W-:Y:S01]  /*241f0*/  IMAD.U32 R14, RZ, RZ, UR44 ;  /* 0x0000002cff0e7e24 */ /* 0x000fe2000f8e00ff */
[----:B------:R-:W-:Y:S01]  /*24200*/  UMOV UR19, UR43 ;  /* 0x0000002b00137c82 */ /* 0x000fe20008000000 */
[----:B------:R-:W-:Y:S01]  /*24210*/  IMAD.U32 R20, RZ, RZ, UR7 ;  /* 0x00000007ff147e24 */ /* 0x000fe2000f8e00ff */
[----:B------:R-:W-:Y:S01]  /*24220*/  MOV.SPILL R3, UR19 ;  /* 0x0000001300037c02 */ /* 0x000fe20009000f00 */
[----:B------:R-:W-:Y:S01]  /*24230*/  IMAD.U32 R23, RZ, RZ, UR8 ;  /* 0x00000008ff177e24 */ /* 0x000fe2000f8e00ff */
[----:B------:R-:W-:Y:S01]  /*24240*/  UIADD3 UR8, UPT, UPT, UR42, 0xd8, URZ ;  /* 0x000000d82a087890 */ /* 0x000fe2000fffe0ff */
[----:B------:R1:W-:Y:S01]  /*24250*/  STL [R1+0x28], R0 ;  /* 0x0000280001007387 */ /* 0x0003e20000100800 */
[----:B------:R-:W-:Y:S01]  /*24260*/  UMOV UR11, UR43 ;  /* 0x0000002b000b7c82 */ /* 0x000fe20008000000 */
[----:B------:R-:W3:Y:S01]  /*24270*/  LDCU.64 UR4, c[0x0][0x348] ;  /* 0x00006900ff0477ac */ /* 0x000ee20008000a00 */
[----:B------:R-:W-:Y:S01]  /*24280*/  MOV.SPILL R28, UR11 ;  /* 0x0000000b001c7c02 */ /* 0x000fe20009000f00 */
[----:B------:R4:W-:Y:S01]  /*24290*/  STL [R1+0x24], R3 ;  /* 0x0000240301007387 */ /* 0x0009e20000100800 */
[----:B------:R-:W-:Y:S01]  /*242a0*/  IMAD.U32 R22, RZ, RZ, UR8 ;  /* 0x00000008ff167e24 */ /* 0x000fe2000f8e00ff */
[----:B------:R-:W-:Y:S01]  /*242b0*/  UIADD3 UR8, UPT, UPT, UR40, 0x1c000, URZ ;  /* 0x0001c00028087890 */ /* 0x000fe2000fffe0ff */
[----:B--2---:R-:W-:Y:S01]  /*242c0*/  MOV.SPILL R2, UR18 ;  /* 0x0000001200027c02 */ /* 0x004fe20009000f00 */
[----:B------:R-:W-:Y:S01]  /*242d0*/  UIADD3 UR34, UPT, UPT, UR42, 0x80, URZ ;  /* 0x000000802a227890 */ /* 0x000fe2000fffe0ff */
[----:B------:R-:W-:Y:S01]  /*242e0*/  R2UR UR11, R15 ;  /* 0x000000000f0b72ca */ /* 0x000fe200000e0000 */
[----:B------:R-:W-:Y:S01]  /*242f0*/  UIADD3 UR32, UPT, UPT, UR40, 0x10000, URZ ;  /* 0x0001000028207890 */ /* 0x000fe2000fffe0ff */
[----:B------:R-:W2:Y:S01]  /*24300*/  LDL.LU R15, [R1+0x24] ;  /* 0x00002400010f7983 */ /* 0x000ea20000300800 */
[----:B------:R-:W-:Y:S01]  /*24310*/  MOV.SPILL R26, UR8 ;  /* 0x00000008001a7c02 */ /* 0x000fe20009000f00 */
[----:B------:R-:W-:Y:S01]  /*24320*/  UIADD3 UR8, UPT, UPT, UR42, 0xe8, URZ ;  /* 0x000000e82a087890 */ /* 0x000fe2000fffe0ff */
[----:B------:R-:W-:Y:S01]  /*24330*/  IMAD.U32 R6, RZ, RZ, UR43 ;  /* 0x0000002bff067e24 */ /* 0x000fe2000f8e00ff */
[----:B------:R-:W-:Y:S01]  /*24340*/  STL [R1+0x20], R2 ;  /* 0x0000200201007387 */ /* 0x000fe20000100800 */
[----:B------:R-:W-:Y:S01]  /*24350*/  UIADD3 UR58, UPT, UPT, UR42, 0x88, URZ ;  /* 0x000000882a3a7890 */ /* 0x000fe2000fffe0ff */
[----:B------:R-:W-:Y:S01]  /*24360*/  IMAD.U32 R5, RZ, RZ, UR44 ;  /* 0x0000002cff057e24 */ /* 0x000fe2000f8e00ff */
[----:B------:R-:W-:Y:S01]  /*24370*/  UIADD3 UR56, UPT, UPT, UR40, 0x11000, URZ ;  /* 0x0001100028387890 */ /* 0x000fe2000fffe0ff */
[----:B------:R-:W5:Y:S01]  /*24380*/  LDL.LU R25, [R1+0x20] ;  /* 0x0000200001197983 */ /* 0x000f620000300800 */
[----:B------:R-:W-:Y:S01]  /*24390*/  IMAD.U32 R21, RZ, RZ, UR8 ;  /* 0x00000008ff157e24 */ /* 0x000fe2000f8e00ff */
[----:B------:R-:W-:Y:S01]  /*243a0*/  R2UR UR8, R20 ;  /* 0x00000000140872ca */ /* 0x000fe200000e0000 */
[----:B---3--:R-:W-:Y:S01]  /*243b0*/  UIADD3 UR4, UP0, UPT, UR4, 0x400, URZ ;  /* 0x0000040004047890 */ /* 0x008fe2000ff1e0ff */
[----:B------:R-:W-:Y:S01]  /*243c0*/  IMAD.U32 R10, RZ, RZ, UR45 ;  /* 0x0000002dff0a7e24 */ /* 0x000fe2000f8e00ff */
[----:B------:R-:W-:Y:S01]  /*243d0*/  UIADD3 UR7, UPT, UPT, UR40, 0x19000, URZ ;  /* 0x0001900028077890 */ /* 0x000fe2000fffe0ff */
[----:B-1----:R-:W-:Y:S01]  /*243e0*/  MOV.SPILL R0, UR16 ;  /* 0x0000001000007c02 */ /* 0x002fe20009000f00 */
[----:B------:R-:W-:Y:S01]  /*243f0*/  UIADD3.X UR5, UPT, UPT, URZ, UR5, URZ, UP0, !UPT ;  /* 0x00000005ff057290 */ /* 0x000fe200087fe4ff */
[----:B------:R-:W-:Y:S01]  /*24400*/  IMAD.U32 R7, RZ, RZ, UR45 ;  /* 0x0000002dff077e24 */ /* 0x000fe2000f8e00ff */
[----:B------:R-:W-:Y:S01]  /*24410*/  UIADD3 UR50, UPT, UPT, UR42, 0x90, URZ ;  /* 0x000000902a327890 */ /* 0x000fe2000fffe0ff */
[----:B----4-:R-:W-:Y:S01]  /*24420*/  IMAD.U32 R3, RZ, RZ, UR43 ;  /* 0x0000002bff037e24 */ /* 0x010fe2000f8e00ff */
[----:B------:R1:W-:Y:S01]  /*24430*/  STL [R1+0x1c], R0 ;  /* 0x00001c0001007387 */ /* 0x0003e20000100800 */
[----:B------:R-:W-:Y:S01]  /*24440*/  UIADD3 UR48, UPT, UPT, UR40, 0x12000, URZ ;  /* 0x0001200028307890 */ /* 0x000fe2000fffe0ff */
[----:B------:R-:W-:Y:S01]  /*24450*/  IMAD.U32 R19, RZ, RZ, UR7 ;  /* 0x00000007ff137e24 */ /* 0x000fe2000f8e00ff */
[----:B------:R-:W-:Y:S01]  /*24460*/  UIADD3 UR16, UPT, UPT, UR40, 0x13000, URZ ;  /* 0x0001300028107890 */ /* 0x000fe2000fffe0ff */
[----:B------:R-:W3:Y:S01]  /*24470*/  LDL.LU R20, [R1+0x1c] ;  /* 0x00001c0001147983 */ /* 0x000ee20000300800 */
[----:B------:R-:W-:Y:S01]  /*24480*/  UIADD3 UR18, UPT, UPT, UR42, 0x98, URZ ;  /* 0x000000982a127890 */ /* 0x000fe2000fffe0ff */
[----:B------:R-:W-:Y:S01]  /*24490*/  IMAD.U32 R12, RZ, RZ, UR43 ;  /* 0x0000002bff0c7e24 */ /* 0x000fe2000f8e00ff */
[----:B------:R-:W-:Y:S01]  /*244a0*/  UMOV UR33, URZ ;  /* 0x000000ff00217c82 */ /* 0x000fe20008000000 */
[----:B------:R-:W-:Y:S01]  /*244b0*/  UMOV UR35, UR43 ;  /* 0x0000002b00237c82 */ /* 0x000fe20008000000 */
[----:B------:R-:W-:Y:S01]  /*244c0*/  UMOV UR36, UR44 ;  /* 0x0000002c00247c82 */ /* 0x000fe20008000000 */
[----:B------:R-:W-:Y:S01]  /*244d0*/  UMOV UR37, UR45 ;  /* 0x0000002d00257c82 */ /* 0x000fe20008000000 */
[----:B------:R-:W-:Y:S01]  /*244e0*/  UMOV UR59, UR43 ;  /* 0x0000002b003b7c82 */ /* 0x000fe20008000000 */
[----:B------:R-:W-:Y:S01]  /*244f0*/  UMOV UR60, UR44 ;  /* 0x0000002c003c7c82 */ /* 0x000fe20008000000 */
[----:B------:R-:W-:Y:S01]  /*24500*/  UMOV UR61, UR45 ;  /* 0x0000002d003d7c82 */ /* 0x000fe20008000000 */
[----:B------:R-:W-:Y:S01]  /*24510*/  UIADD3 UR7, UPT, UPT, UR40, 0x1a000, URZ ;  /* 0x0001a00028077890 */ /* 0x000fe2000fffe0ff */
[----:B------:R-:W-:Y:S01]  /*24520*/  UTMASTG.5D [UR32], [UR4] ;  /* 0x00000020040073b5 */ /* 0x000fe20008020000 */
[----:B------:R-:W-:Y:S01]  /*24530*/  UMOV UR57, UR33 ;  /* 0x0000002100397c82 */ /* 0x000fe20008000000 */
[----:B------:R-:W-:Y:S01]  /*24540*/  UMOV UR51, UR43 ;  /* 0x0000002b00337c82 */ /* 0x000fe20008000000 */
[----:B------:R-:W-:Y:S01]  /*24550*/  UMOV UR52, UR44 ;  /* 0x0000002c00347c82 */ /* 0x000fe20008000000 */
[----:B------:R-:W-:Y:S01]  /*24560*/  UMOV UR53, UR45 ;  /* 0x0000002d00357c82 */ /* 0x000fe20008000000 */
[----:B------:R-:W-:Y:S01]  /*24570*/  UMOV UR49, UR33 ;  /* 0x0000002100317c82 */ /* 0x000fe20008000000 */
[----:B------:R-:W-:Y:S01]  /*24580*/  UMOV UR17, UR33 ;  /* 0x0000002100117c82 */ /* 0x000fe20008000000 */
[----:B------:R-:W-:Y:S01]  /*24590*/  UIADD3 UR26, UPT, UPT, UR42, 0xa0, URZ ;  /* 0x000000a02a1a7890 */ /* 0x000fe2000fffe0ff */
[----:B------:R4:W-:Y:S01]  /*245a0*/  UTMASTG.5D [UR56], [UR4] ;  /* 0x00000038040073b5 */ /* 0x0009e20008020000 */
[----:B------:R-:W-:Y:S01]  /*245b0*/  UIADD3 UR24, UPT, UPT, UR40, 0x14000, URZ ;  /* 0x0001400028187890 */ /* 0x000fe2000fffe0ff */
[----:B------:R-:W-:Y:S01]  /*245c0*/  IMAD.U32 R18, RZ, RZ, UR7 ;  /* 0x00000007ff127e24 */ /* 0x000fe2000f8e00ff */
[----:B------:R-:W-:Y:S01]  /*245d0*/  UIADD3 UR66, UPT, UPT, UR42, 0xa8, URZ ;  /* 0x000000a82a427890 */ /* 0x000fe2000fffe0ff */
[----:B------:R-:W-:Y:S01]  /*245e0*/  IMAD.U32 R11, RZ, RZ, UR44 ;  /* 0x0000002cff0b7e24 */ /* 0x000fe2000f8e00ff */
[----:B------:R-:W-:Y:S01]  /*245f0*/  UIADD3 UR64, UPT, UPT, UR40, 0x15000, URZ ;  /* 0x0001500028407890 */ /* 0x000fe2000fffe0ff */
[----:B------:R-:W-:Y:S01]  /*24600*/  IMAD.U32 R9, RZ, RZ, UR43 ;  /* 0x0000002bff097e24 */ /* 0x000fe2000f8e00ff */
[----:B------:R-:W-:Y:S01]  /*24610*/  UMOV UR41, UR18 ;  /* 0x0000001200297c82 */ /* 0x000fe20008000000 */
[----:B------:R4:W-:Y:S01]  /*24620*/  UTMASTG.5D [UR48], [UR4] ;  /* 0x00000030040073b5 */ /* 0x0009e20008020000 */
[----:B------:R-:W-:Y:S01]  /*24630*/  UIADD3 UR7, UPT, UPT, UR40, 0x1b000, URZ ;  /* 0x0001b00028077890 */ /* 0x000fe2000fffe0ff */
[----:B------:R-:W-:Y:S01]  /*24640*/  IMAD.U32 R8, RZ, RZ, UR44 ;  /* 0x0000002cff087e24 */ /* 0x000fe2000f8e00ff */
[----:B------:R-:W-:Y:S01]  /*24650*/  UMOV UR13, UR45 ;  /* 0x0000002d000d7c82 */ /* 0x000fe20008000000 */
[----:B------:R-:W-:Y:S01]  /*24660*/  UMOV UR27, UR43 ;  /* 0x0000002b001b7c82 */ /* 0x000fe20008000000 */
[----:B------:R-:W-:Y:S01]  /*24670*/  UMOV UR28, UR44 ;  /* 0x0000002c001c7c82 */ /* 0x000fe20008000000 */
[----:B------:R-:W-:Y:S01]  /*24680*/  UMOV UR29, UR45 ;  /* 0x0000002d001d7c82 */ /* 0x000fe20008000000 */
[----:B-1----:R-:W-:Y:S01]  /*24690*/  MOV.SPILL R0, UR13 ;  /* 0x0000000d00007c02 */ /* 0x002fe20009000f00 */
[----:B------:R1:W-:Y:S01]  /*246a0*/  UTMASTG.5D [UR16], [UR4] ;  /* 0x00000010040073b5 */ /* 0x0003e20008020000 */
[----:B------:R-:W-:Y:S01]  /*246b0*/  UMOV UR25, UR33 ;  /* 0x0000002100197c82 */ /* 0x000fe20008000000 */
[----:B------:R-:W-:Y:S01]  /*246c0*/  UMOV UR67, UR43 ;  /* 0x0000002b00437c82 */ /* 0x000fe20008000000 */
[----:B------:R-:W-:Y:S01]  /*246d0*/  UMOV UR68, UR44 ;  /* 0x0000002c00447c82 */ /* 0x000fe20008000000 */
[----:B------:R-:W-:Y:S01]  /*246e0*/  UMOV UR69, UR45 ;  /* 0x0000002d00457c82 */ /* 0x000fe20008000000 */
[----:B------:R-:W-:Y:S01]  /*246f0*/  UMOV UR65, UR33 ;  /* 0x0000002100417c82 */ /* 0x000fe20008000000 */
[----:B------:R-:W-:Y:S01]  /*24700*/  R2UR UR13, R13 ;  /* 0x000000000d0d72ca */ /* 0x000fe200000e0000 */
[----:B------:R-:W-:Y:S01]  /*24710*/  IMAD.U32 R17, RZ, RZ, UR7 ;  /* 0x00000007ff117e24 */ /* 0x000fe2000f8e00ff */
[----:B------:R-:W-:Y:S01]  /*24720*/  UTMASTG.5D [UR24], [UR4] ;  /* 0x00000018040073b5 */ /* 0x000fe20008020000 */
[----:B------:R-:W-:Y:S01]  /*24730*/  UIADD3 UR7, UPT, UPT, UR40, 0x1d000, URZ ;  /* 0x0001d00028077890 */ /* 0x000fe2000fffe0ff */
[----:B------:R-:W-:Y:S01]  /*24740*/  IMAD.U32 R2, RZ, RZ, UR44 ;  /* 0x0000002cff027e24 */ /* 0x000fe2000f8e00ff */
[----:B------:R-:W-:Y:S01]  /*24750*/  UMOV UR12, UR44 ;  /* 0x0000002c000c7c82 */ /* 0x000fe20008000000 */
[----:B------:R-:W-:Y:S01]  /*24760*/  UIADD3 UR72, UPT, UPT, UR40, 0x10400, URZ ;  /* 0x0001040028487890 */ /* 0x000fe2000fffe0ff */
[----:B------:R-:W-:Y:S01]  /*24770*/  MOV.SPILL R29, UR12 ;  /* 0x0000000c001d7c02 */ /* 0x000fe20009000f00 */
[----:B------:R-:W-:Y:S01]  /*24780*/  UMOV UR47, UR58 ;  /* 0x0000003a002f7c82 */ /* 0x000fe20008000000 */
[----:B------:R-:W-:Y:S01]  /*24790*/  IMAD.U32 R16, RZ, RZ, UR7 ;  /* 0x00000007ff107e24 */ /* 0x000fe2000f8e00ff */
[----:B------:R-:W3:Y:S01]  /*247a0*/  LDL.LU R13, [R1+0x2c] ;  /* 0x00002c00010d7983 */ /* 0x000ee20000300800 */
[----:B------:R-:W-:Y:S01]  /*247b0*/  UMOV UR46, UR50 ;  /* 0x00000032002e7c82 */ /* 0x000fe20008000000 */
[----:B------:R-:W-:Y:S01]  /*247c0*/  UMOV UR77, UR45 ;  /* 0x0000002d004d7c82 */ /* 0x000fe20008000000 */
[----:B------:R-:W-:Y:S01]  /*247d0*/  UMOV UR9, UR33 ;  /* 0x0000002100097c82 */ /* 0x000fe20008000000 */
[----:B------:R1:W-:Y:S01]  /*247e0*/  UTMASTG.5D [UR64], [UR4] ;  /* 0x00000040040073b5 */ /* 0x0003e20008020000 */
[----:B----4-:R-:W-:Y:S01]  /*247f0*/  UIADD3 UR56, UPT, UPT, UR40, 0x1e000, URZ ;  /* 0x0001e00028387890 */ /* 0x010fe2000fffe0ff */
[----:B------:R-:W-:Y:S01]  /*24800*/  UMOV UR31, UR10 ;  /* 0x0000000a001f7c82 */ /* 0x000fe20008000000 */
[----:B------:R-:W-:Y:S01]  /*24810*/  UMOV UR39, UR66 ;  /* 0x0000004200277c82 */ /* 0x000fe20008000000 */
[----:B------:R-:W-:Y:S01]  /*24820*/  UMOV UR75, UR43 ;  /* 0x0000002b004b7c82 */ /* 0x000fe20008000000 */
[----:B------:R-:W-:Y:S01]  /*24830*/  UMOV UR76, UR44 ;  /* 0x0000002c004c7c82 */ /* 0x000fe20008000000 */
[----:B------:R-:W-:Y:S01]  /*24840*/  UMOV UR73, 0x40 ;  /* 0x0000004000497882 */ /* 0x000fe20000000000 */
[----:B------:R4:W-:Y:S01]  /*24850*/  STL [R1+0x18], R0 ;  /* 0x0000180001007387 */ /* 0x0009e20000100800 */
[----:B------:R-:W-:-:S02]  /*24860*/  UIADD3 UR48, UPT, UPT, UR40, 0x1f000, URZ ;  /* 0x0001f00028307890 */ /* 0x000fc4000fffe0ff */
[----:B-1----:R-:W-:Y:S02]  /*24870*/  UIADD3 UR16, UPT, UPT, UR40, 0x16000, URZ ;  /* 0x0001600028107890 */ /* 0x002fe4000fffe0ff */
[----:B------:R-:W-:Y:S01]  /*24880*/  UIADD3 UR18, UPT, UPT, UR42, 0xb0, URZ ;  /* 0x000000b02a127890 */ /* 0x000fe2000fffe0ff */
[----:B------:R-:W-:Y:S01]  /*24890*/  R2UR UR12, R14 ;  /* 0x000000000e0c72ca */ /* 0x000fe200000e0000 */
[----:B------:R-:W-:Y:S01]  /*248a0*/  UIADD3 UR58, UPT, UPT, UR42, 0xf0, URZ ;  /* 0x000000f02a3a7890 */ /* 0x000fe2000fffe0ff */
[----:B------:R-:W3:Y:S01]  /*248b0*/  LDL.LU R14, [R1+0x28] ;  /* 0x00002800010e7983 */ /* 0x000ee20000300800 */
[----:B------:R-:W-:-:S03]  /*248c0*/  UIADD3 UR50, UPT, UPT, UR42, 0xf8, URZ ;  /* 0x000000f82a327890 */ /* 0x000fc6000fffe0ff */
[----:B------:R-:W-:Y:S02]  /*248d0*/  UMOV UR38, UR18 ;  /* 0x0000001200267c82 */ /* 0x000fe40008000000 */
[----:B------:R-:W-:Y:S01]  /*248e0*/  UTMASTG.5D [UR16], [UR4] ;  /* 0x00000010040073b5 */ /* 0x000fe20008020000 */
[----:B----4-:R-:W-:-:S04]  /*248f0*/  IMAD.U32 R0, RZ, RZ, UR45 ;  /* 0x0000002dff007e24 */ /* 0x010fc8000f8e00ff */
[----:B------:R1:W-:Y:S01]  /*24900*/  UTMASTG.5D [UR8], [UR4] ;  /* 0x00000008040073b5 */ /* 0x0003e20008020000 */
[----:B------:R-:W-:Y:S01]  /*24910*/  UIADD3 UR64, UPT, UPT, UR40, 0x11400, URZ ;  /* 0x0001140028407890 */ /* 0x000fe2000fffe0ff */
[----:B-1----:R-:W-:Y:S02]  /*24920*/  R2UR.FILL UR10, R27 ;  /* 0x000000001b0a72ca */ /* 0x002fe400004e0000 */
[----:B------:R-:W-:Y:S02]  /*24930*/  R2UR.FILL UR8, R26 ;  /* 0x000000001a0872ca */ /* 0x000fe400004e0000 */
[----:B-----5:R-:W-:Y:S02]  /*24940*/  R2UR.FILL UR18, R25 ;  /* 0x00000000191272ca */ /* 0x020fe400004e0000 */
[----:B------:R-:W-:Y:S02]  /*24950*/  MOV.SPILL R25, UR69 ;  /* 0x0000004500197c02 */ /* 0x000fe40009000f00 */
[----:B------:R-:W-:-:S02]  /*24960*/  R2UR UR69, R4 ;  /* 0x00000000044572ca */ /* 0x000fc400000e0000 */
[----:B------:R-:W-:-:S05]  /*24970*/  MOV.SPILL R4, UR45 ;  /* 0x0000002d00047c02 */ /* 0x000fca0009000f00 */
[----:B------:R1:W-:Y:S01]  /*24980*/  STL [R1+0x1c], R4 ;  /* 0x00001c0401007387 */ /* 0x0003e20000100800 */
[----:B--2---:R-:W-:Y:S02]  /*24990*/  R2UR.FILL UR19, R15 ;  /* 0x000000000f1372ca */ /* 0x004fe400004e0000 */
[----:B-1----:R-:W-:Y:S01]  /*249a0*/  MOV.SPILL R4, UR40 ;  /* 0x0000002800047c02 */ /* 0x002fe20009000f00 */
[----:B------:R-:W2:Y:S01]  /*249b0*/  LDL.LU R27, [R1+0x1c] ;  /* 0x00001c00011b7983 */ /* 0x000ea20000300800 */
[----:B------:R-:W-:-:S03]  /*249c0*/  R2UR UR40, R16 ;  /* 0x00000000102872ca */ /* 0x000fc600000e0000 */
[----:B------:R-:W4:Y:S01]  /*249d0*/  LDL.LU R16, [R1+0x18] ;  /* 0x0000180001107983 */ /* 0x000f220000300800 */
[----:B---3--:R-:W-:Y:S02]  /*249e0*/  R2UR.FILL UR16, R20 ;  /* 0x00000000141072ca */ /* 0x008fe400004e0000 */
[----:B------:R-:W-:Y:S02]  /*249f0*/  MOV.SPILL R15, UR67 ;  /* 0x00000043000f7c02 */ /* 0x000fe40009000f00 */
[----:B------:R-:W-:Y:S02]  /*24a00*/  MOV.SPILL R20, UR68 ;  /* 0x0000004400147c02 */ /* 0x000fe40009000f00 */
[----:B------:R-:W-:Y:S02]  /*24a10*/  R2UR UR67, R6 ;  /* 0x00000000064372ca */ /* 0x000fe400000e0000 */
[----:B------:R-:W-:Y:S02]  /*24a20*/  R2UR UR68, R5 ;  /* 0x00000000054472ca */ /* 0x000fe400000e0000 */
[----:B------:R-:W-:-:S02]  /*24a30*/  MOV.SPILL R6, UR47 ;  /* 0x0000002f00067c02 */ /* 0x000fc40009000f00 */
[----:B------:R-:W-:Y:S02]  /*24a40*/  MOV.SPILL R5, UR46 ;  /* 0x0000002e00057c02 */ /* 0x000fe40009000f00 */
[----:B------:R-:W-:Y:S01]  /*24a50*/  R2UR UR45, R0 ;  /* 0x00000000002d72ca */ /* 0x000fe200000e0000 */
[----:B------:R1:W-:Y:S01]  /*24a60*/  STL [R1+0x24], R6 ;  /* 0x0000240601007387 */ /* 0x0003e20000100800 */
[----:B------:R-:W-:Y:S02]  /*24a70*/  MOV.SPILL R0, UR26 ;  /* 0x0000001a00007c02 */ /* 0x000fe40009000f00 */
[----:B------:R-:W-:Y:S01]  /*24a80*/  R2UR UR26, R24 ;  /* 0x00000000181a72ca */ /* 0x000fe200000e0000 */
[----:B------:R3:W-:Y:S04]  /*24a90*/  STL [R1+0x20], R5 ;  /* 0x0000200501007387 */ /* 0x0007e80000100800 */
[----:B------:R-:W5:Y:S04]  /*24aa0*/  LDL.LU R24, [R1+0x24] ;  /* 0x0000240001187983 */ /* 0x000f680000300800 */
[----:B------:R-:W2:Y:S01]  /*24ab0*/  LDL.LU R26, [R1+0x20] ;  /* 0x00002000011a7983 */ /* 0x000ea20000300800 */
[----:B------:R-:W-:-:S02]  /*24ac0*/  R2UR.FILL UR21, R13 ;  /* 0x000000000d1572ca */ /* 0x000fc400004e0000 */
[----:B------:R-:W-:Y:S02]  /*24ad0*/  MOV.SPILL R13, UR64 ;  /* 0x00000040000d7c02 */ /* 0x000fe40009000f00 */
[----:B------:R-:W-:Y:S02]  /*24ae0*/  R2UR UR64, R17 ;  /* 0x00000000114072ca */ /* 0x000fe400000e0000 */
[----:B------:R-:W-:Y:S01]  /*24af0*/  R2UR UR66, R22 ;  /* 0x00000000164272ca */ /* 0x000fe200000e0000 */
[----:B------:R-:W-:Y:S01]  /*24b00*/  UMOV UR65, 0x40 ;  /* 0x0000004000417882 */ /* 0x000fe20000000000 */
[----:B------:R-:W-:Y:S02]  /*24b10*/  MOV.SPILL R17, UR43 ;  /* 0x0000002b00117c02 */ /* 0x000fe40009000f00 */
[----:B------:R-:W-:Y:S01]  /*24b20*/  R2UR UR43, R3 ;  /* 0x00000000032b72ca */ /* 0x000fe200000e0000 */
[----:B------:R-:W-:Y:S01]  /*24b30*/  IMAD.U32 R3, RZ, RZ, UR33 ;  /* 0x00000021ff037e24 */ /* 0x000fe2000f8e00ff */
[----:B-1----:R-:W-:-:S02]  /*24b40*/  MOV.SPILL R6, UR42 ;  /* 0x0000002a00067c02 */ /* 0x002fc40009000f00 */
[----:B------:R-:W-:Y:S02]  /*24b50*/  R2UR UR42, R21 ;  /* 0x00000000152a72ca */ /* 0x000fe400000e0000 */
[----:B------:R-:W-:Y:S02]  /*24b60*/  R2UR UR24, R19 ;  /* 0x00000000131872ca */ /* 0x000fe400000e0000 */
[----:B------:R-:W-:Y:S02]  /*24b70*/  R2UR UR27, R12 ;  /* 0x000000000c1b72ca */ /* 0x000fe400000e0000 */
[----:B------:R-:W-:Y:S02]  /*24b80*/  R2UR.FILL UR20, R14 ;  /* 0x000000000e1472ca */ /* 0x000fe400004e0000 */
[----:B------:R-:W-:Y:S01]  /*24b90*/  MOV.SPILL R14, UR65 ;  /* 0x00000041000e7c02 */ /* 0x000fe20009000f00 */
[----:B------:R-:W-:Y:S01]  /*24ba0*/  UMOV UR65, UR33 ;  /* 0x0000002100417c82 */ /* 0x000fe20008000000 */
[----:B------:R-:W-:-:S02]  /*24bb0*/  R2UR UR28, R11 ;  /* 0x000000000b1c72ca */ /* 0x000fc400000e0000 */
[----:B------:R-:W-:Y:S02]  /*24bc0*/  R2UR UR29, R10 ;  /* 0x000000000a1d72ca */ /* 0x000fe400000e0000 */
[----:B------:R-:W-:Y:S02]  /*24bd0*/  MOV.SPILL R21, UR69 ;  /* 0x0000004500157c02 */ /* 0x000fe40009000f00 */
[----:B------:R-:W-:Y:S02]  /*24be0*/  MOV.SPILL R19, UR68 ;  /* 0x0000004400137c02 */ /* 0x000fe40009000f00 */
[----:B------:R-:W-:Y:S01]  /*24bf0*/  MOV.SPILL R12, UR66 ;  /* 0x00000042000c7c02 */ /* 0x000fe20009000f00 */
[----:B------:R-:W-:Y:S01]  /*24c00*/  UTMASTG.5D [UR16], [UR4] ;  /* 0x00000010040073b5 */ /* 0x000fe20008020000 */
[----:B------:R-:W-:Y:S02]  /*24c10*/  MOV.SPILL R11, UR65 ;  /* 0x00000041000b7c02 */ /* 0x000fe40009000f00 */
[----:B------:R-:W-:-:S02]  /*24c20*/  MOV.SPILL R10, UR64 ;  /* 0x00000040000a7c02 */ /* 0x000fc40009000f00 */
[----:B------:R-:W-:Y:S02]  /*24c30*/  R2UR UR64, R18 ;  /* 0x00000000124072ca */ /* 0x000fe400000e0000 */
[----:B------:R-:W-:Y:S01]  /*24c40*/  R2UR UR65, R3 ;  /* 0x00000000034172ca */ /* 0x000fe200000e0000 */
[----:B------:R1:W-:Y:S01]  /*24c50*/  UTMASTG.5D [UR24], [UR4] ;  /* 0x00000018040073b5 */ /* 0x0003e20008020000 */
[----:B------:R-:W-:Y:S02]  /*24c60*/  R2UR UR66, R23 ;  /* 0x00000000174272ca */ /* 0x000fe400000e0000 */
[----:B------:R-:W-:Y:S02]  /*24c70*/  R2UR UR68, R8 ;  /* 0x00000000084472ca */ /* 0x000fe400000e0000 */
[----:B------:R-:W-:Y:S02]  /*24c80*/  R2UR UR69, R7 ;  /* 0x00000000074572ca */ /* 0x000fe400000e0000 */
[----:B------:R-:W-:-:S02]  /*24c90*/  MOV.SPILL R22, UR44 ;  /* 0x0000002c00167c02 */ /* 0x000fc40009000f00 */
[----:B------:R-:W-:Y:S02]  /*24ca0*/  R2UR.FILL UR12, R29 ;  /* 0x000000001d0c72ca */ /* 0x000fe400004e0000 */
[----:B------:R-:W-:-:S03]  /*24cb0*/  R2UR.FILL UR11, R28 ;  /* 0x000000001c0b72ca */ /* 0x000fc600004e0000 */
[----:B------:R-:W-:Y:S01]  /*24cc0*/  UMOV UR23, UR66 ;  /* 0x0000004200177c82 */ /* 0x000fe20008000000 */
[----:B------:R-:W-:Y:S02]  /*24cd0*/  R2UR UR44, R2 ;  /* 0x00000000022c72ca */ /* 0x000fe400000e0000 */
[----:B---3--:R-:W-:Y:S01]  /*24ce0*/  MOV.SPILL R5, UR41 ;  /* 0x0000002900057c02 */ /* 0x008fe20009000f00 */
[----:B------:R-:W-:Y:S01]  /*24cf0*/  UMOV UR41, UR33 ;  /* 0x0000002100297c82 */ /* 0x000fe20008000000 */
[----:B------:R-:W-:Y:S01]  /*24d00*/  MOV.SPILL R2, UR31 ;  /* 0x0000001f00027c02 */ /* 0x000fe20009000f00 */
[----:B------:R-:W-:Y:S01]  /*24d10*/  UMOV UR30, UR26 ;  /* 0x0000001a001e7c82 */ /* 0x000fe20008000000 */
[----:B------:R-:W-:Y:S01]  /*24d20*/  UMOV UR74, UR34 ;  /* 0x00000022004a7c82 */ /* 0x000fe20008000000 */
[----:B------:R-:W-:Y:S01]  /*24d30*/  UMOV UR14, UR58 ;  /* 0x0000003a000e7c82 */ /* 0x000fe20008000000 */
[----:B------:R-:W-:Y:S01]  /*24d40*/  R2UR.FILL UR31, R2 ;  /* 0x00000000021f72ca */ /* 0x000fe200004e0000 */
[----:B------:R-:W-:Y:S01]  /*24d50*/  UMOV UR7, UR50 ;  /* 0x0000003200077c82 */ /* 0x000fe20008000000 */
[----:B-1----:R-:W-:Y:S01]  /*24d60*/  R2UR.FILL UR26, R0 ;  /* 0x00000000001a72ca */ /* 0x002fe200004e0000 */
[----:B------:R-:W-:Y:S01]  /*24d70*/  UMOV UR25, 0x40 ;  /* 0x0000004000197882 */ /* 0x000fe20000000000 */
[----:B------:R-:W-:Y:S01]  /*24d80*/  UMOV UR17, 0x40 ;  /* 0x0000004000117882 */ /* 0x000fe20000000000 */
[----:B------:R-:W-:Y:S01]  /*24d90*/  UMOV UR15, UR42 ;  /* 0x0000002a000f7c82 */ /* 0x000fe20008000000 */
[----:B------:R-:W-:Y:S01]  /*24da0*/  UMOV UR33, 0x80 ;  /* 0x0000008000217882 */ /* 0x000fe20000000000 */
[----:B----4-:R-:W-:-:S02]  /*24db0*/  R2UR.FILL UR13, R16 ;  /* 0x00000000100d72ca */ /* 0x010fc400004e0000 */
[----:B------:R-:W-:Y:S02]  /*24dc0*/  MOV.SPILL R16, UR67 ;  /* 0x0000004300107c02 */ /* 0x000fe40009000f00 */
[----:B------:R-:W-:-:S13]  /*24dd0*/  R2UR UR67, R9 ;  /* 0x00000000094372ca */ /* 0x000fda00000e0000 */
[----:B------:R1:W-:Y:S01]  /*24de0*/  UTMASTG.5D [UR64], [UR4] ;  /* 0x00000040040073b5 */ /* 0x0003e20008020000 */
[----:B-----5:R-:W-:Y:S02]  /*24df0*/  R2UR.FILL UR47, R24 ;  /* 0x00000000182f72ca */ /* 0x020fe400004e0000 */
[----:B--2---:R-:W-:Y:S02]  /*24e00*/  R2UR.FILL UR46, R26 ;  /* 0x000000001a2e72ca */ /* 0x004fe400004e0000 */
[----:B-1----:R-:W-:Y:S02]  /*24e10*/  R2UR.FILL UR69, R21 ;  /* 0x00000000154572ca */ /* 0x002fe400004e0000 */
[----:B------:R-:W-:Y:S02]  /*24e20*/  R2UR.FILL UR68, R19 ;  /* 0x00000000134472ca */ /* 0x000fe400004e0000 */
[----:B------:R-:W-:Y:S02]  /*24e30*/  R2UR.FILL UR67, R16 ;  /* 0x00000000104372ca */ /* 0x000fe400004e0000 */
[----:B------:R-:W-:-:S02]  /*24e40*/  R2UR.FILL UR66, R12 ;  /* 0x000000000c4272ca */ /* 0x000fc400004e0000 */
[----:B------:R-:W-:Y:S02]  /*24e50*/  R2UR.FILL UR65, R11 ;  /* 0x000000000b4172ca */ /* 0x000fe400004e0000 */
[----:B------:R-:W-:-:S13]  /*24e60*/  R2UR.FILL UR64, R10 ;  /* 0x000000000a4072ca */ /* 0x000fda00004e0000 */
[----:B------:R1:W-:Y:S01]  /*24e70*/  UTMASTG.5D [UR64], [UR4] ;  /* 0x00000040040073b5 */ /* 0x0003e20008020000 */
[----:B------:R-:W-:Y:S01]  /*24e80*/  UTMASTG.5D [UR8], [UR4] ;  /* 0x00000008040073b5 */ /* 0x000fe20008020000 */
[----:B------:R2:W-:Y:S01]  /*24e90*/  UTMASTG.5D [UR40], [UR4] ;  /* 0x00000028040073b5 */ /* 0x0005e20008020000 */
[----:B------:R-:W-:Y:S01]  /*24ea0*/  UMOV UR22, UR66 ;  /* 0x0000004200167c82 */ /* 0x000fe20008000000 */
[----:B------:R3:W-:Y:S01]  /*24eb0*/  UTMASTG.5D [UR56], [UR4] ;  /* 0x00000038040073b5 */ /* 0x0007e20008020000 */
[----:B------:R4:W-:Y:S01]  /*24ec0*/  UTMASTG.5D [UR48], [UR4] ;  /* 0x00000030040073b5 */ /* 0x0009e20008020000 */
[----:B-1----:R-:W-:Y:S02]  /*24ed0*/  R2UR.FILL UR69, R25 ;  /* 0x00000000194572ca */ /* 0x002fe400004e0000 */
[----:B------:R-:W-:Y:S02]  /*24ee0*/  R2UR.FILL UR68, R20 ;  /* 0x00000000144472ca */ /* 0x000fe400004e0000 */
[----:B------:R-:W-:-:S02]  /*24ef0*/  R2UR.FILL UR67, R15 ;  /* 0x000000000f4372ca */ /* 0x000fc400004e0000 */
[----:B------:R-:W-:Y:S02]  /*24f00*/  R2UR.FILL UR65, R14 ;  /* 0x000000000e4172ca */ /* 0x000fe400004e0000 */
[----:B------:R-:W-:Y:S02]  /*24f10*/  R2UR.FILL UR64, R13 ;  /* 0x000000000d4072ca */ /* 0x000fe400004e0000 */
[----:B--2---:R-:W-:Y:S02]  /*24f20*/  R2UR.FILL UR40, R4 ;  /* 0x00000000042872ca */ /* 0x004fe400004e0000 */
[----:B------:R-:W-:Y:S02]  /*24f30*/  R2UR.FILL UR45, R27 ;  /* 0x000000001b2d72ca */ /* 0x000fe400004e0000 */
[----:B------:R-:W-:Y:S02]  /*24f40*/  R2UR.FILL UR44, R22 ;  /* 0x00000000162c72ca */ /* 0x000fe400004e0000 */
[----:B------:R-:W-:-:S02]  /*24f50*/  R2UR.FILL UR43, R17 ;  /* 0x00000000112b72ca */ /* 0x000fc400004e0000 */
[----:B------:R-:W-:Y:S01]  /*24f60*/  R2UR.FILL UR41, R5 ;  /* 0x00000000052972ca */ /* 0x000fe200004e0000 */
[----:B------:R-:W-:Y:S01]  /*24f70*/  UMOV UR66, UR47 ;  /* 0x0000002f00427c82 */ /* 0x000fe20008000000 */
[----:B------:R-:W-:Y:S03]  /*24f80*/  UTMASTG.5D [UR72], [UR4] ;  /* 0x00000048040073b5 */ /* 0x000fe60008020000 */
[----:B---3--:R-:W-:Y:S02]  /*24f90*/  UIADD3 UR56, UPT, UPT, UR40, 0x12400, URZ ;  /* 0x0001240028387890 */ /* 0x008fe4000fffe0ff */
[----:B----4-:R-:W-:Y:S01]  /*24fa0*/  UIADD3 UR48, UPT, UPT, UR40, 0x13400, URZ ;  /* 0x0001340028307890 */ /* 0x010fe2000fffe0ff */
[----:B------:R-:W-:-:S03]  /*24fb0*/  UMOV UR57, 0x40 ;  /* 0x0000004000397882 */ /* 0x000fc60000000000 */
[----:B------:R-:W-:Y:S01]  /*24fc0*/  UMOV UR59, UR43 ;  /* 0x0000002b003b7c82 */ /* 0x000fe20008000000 */
[----:B------:R-:W-:Y:S01]  /*24fd0*/  UMOV UR60, UR44 ;  /* 0x0000002c003c7c82 */ /* 0x000fe20008000000 */
[----:B------:R-:W-:Y:S01]  /*24fe0*/  UMOV UR61, UR45 ;  /* 0x0000002d003d7c82 */ /* 0x000fe20008000000 */
[----:B------:R-:W-:Y:S01]  /*24ff0*/  UMOV UR58, UR46 ;  /* 0x0000002e003a7c82 */ /* 0x000fe20008000000 */
[----:B------:R1:W-:Y:S01]  /*25000*/  UTMASTG.5D [UR64], [UR4] ;  /* 0x00000040040073b5 */ /* 0x0003e20008020000 */
[----:B------:R-:W-:Y:S01]  /*25010*/  UMOV UR49, 0x40 ;  /* 0x0000004000317882 */ /* 0x000fe20000000000 */
[----:B------:R-:W-:Y:S01]  /*25020*/  UMOV UR51, UR43 ;  /* 0x0000002b00337c82 */ /* 0x000fe20008000000 */
[----:B------:R-:W-:Y:S01]  /*25030*/  UMOV UR52, UR44 ;  /* 0x0000002c00347c82 */ /* 0x000fe20008000000 */
[----:B------:R-:W-:Y:S01]  /*25040*/  UMOV UR53, UR45 ;  /* 0x0000002d00357c82 */ /* 0x000fe20008000000 */
[----:B------:R-:W-:Y:S01]  /*25050*/  UIADD3 UR24, UPT, UPT, UR40, 0x14400, URZ ;  /* 0x0001440028187890 */ /* 0x000fe2000fffe0ff */
[----:B------:R-:W-:Y:S01]  /*25060*/  UMOV UR50, UR41 ;  /* 0x0000002900327c82 */ /* 0x000fe20008000000 */
[----:B------:R2:W-:Y:S01]  /*25070*/  UTMASTG.5D [UR56], [UR4] ;  /* 0x00000038040073b5 */ /* 0x0005e20008020000 */
[----:B------:R-:W-:Y:S01]  /*25080*/  UMOV UR27, UR43 ;  /* 0x0000002b001b7c82 */ /* 0x000fe20008000000 */
[----:B------:R-:W-:Y:S01]  /*25090*/  UMOV UR28, UR44 ;  /* 0x0000002c001c7c82 */ /* 0x000fe20008000000 */
[----:B------:R-:W-:Y:S01]  /*250a0*/  UMOV UR29, UR45 ;  /* 0x0000002d001d7c82 */ /* 0x000fe20008000000 */
[----:B------:R3:W-:Y:S01]  /*250b0*/  UTMASTG.5D [UR48], [UR4] ;  /* 0x00000030040073b5 */ /* 0x0007e20008020000 */
[----:B------:R-:W-:-:S02]  /*250c0*/  UIADD3 UR16, UPT, UPT, UR40, 0x18400, URZ ;  /* 0x0001840028107890 */ /* 0x000fc4000fffe0ff */
[----:B------:R-:W-:Y:S01]  /*250d0*/  UTMASTG.5D [UR24], [UR4] ;  /* 0x00000018040073b5 */ /* 0x000fe20008020000 */
[----:B-1----:R-:W-:Y:S01]  /*250e0*/  UIADD3 UR64, UPT, UPT, UR40, 0x15400, URZ ;  /* 0x0001540028407890 */ /* 0x002fe2000fffe0ff */
[----:B------:R-:W-:Y:S01]  /*250f0*/  UMOV UR65, 0x40 ;  /* 0x0000004000417882 */ /* 0x000fe20000000000 */
[----:B--2---:R-:W-:Y:S01]  /*25100*/  UIADD3 UR56, UPT, UPT, UR40, 0x16400, URZ ;  /* 0x0001640028387890 */ /* 0x004fe2000fffe0ff */
[----:B------:R-:W-:Y:S01]  /*25110*/  UMOV UR67, UR43 ;  /* 0x0000002b00437c82 */ /* 0x000fe20008000000 */
[----:B------:R-:W-:Y:S01]  /*25120*/  UMOV UR68, UR44 ;  /* 0x0000002c00447c82 */ /* 0x000fe20008000000 */
[----:B---3--:R-:W-:Y:S01]  /*25130*/  UIADD3 UR48, UPT, UPT, UR40, 0x17400, URZ ;  /* 0x0001740028307890 */ /* 0x008fe2000fffe0ff */
[----:B------:R-:W-:Y:S01]  /*25140*/  UMOV UR69, UR45 ;  /* 0x0000002d00457c82 */ /* 0x000fe20008000000 */
[----:B------:R-:W-:Y:S01]  /*25150*/  UMOV UR66, UR39 ;  /* 0x0000002700427c82 */ /* 0x000fe20008000000 */
[----:B------:R-:W-:Y:S01]  /*25160*/  UMOV UR58, UR38 ;  /* 0x00000026003a7c82 */ /* 0x000fe20008000000 */
[----:B------:R1:W-:Y:S01]  /*25170*/  UTMASTG.5D [UR64], [UR4] ;  /* 0x00000040040073b5 */ /* 0x0003e20008020000 */
[----:B------:R-:W-:Y:S01]  /*25180*/  UMOV UR50, UR31 ;  /* 0x0000001f00327c82 */ /* 0x000fe20008000000 */
[----:B------:R-:W-:Y:S01]  /*25190*/  UMOV UR19, UR43 ;  /* 0x0000002b00137c82 */ /* 0x000fe20008000000 */
[----:B------:R2:W-:Y:S01]  /*251a0*/  UTMASTG.5D [UR56], [UR4] ;  /* 0x00000038040073b5 */ /* 0x0005e20008020000 */
[----:B------:R-:W-:Y:S01]  /*251b0*/  UMOV UR20, UR44 ;  /* 0x0000002c00147c82 */ /* 0x000fe20008000000 */
[----:B------:R-:W-:Y:S01]  /*251c0*/  UMOV UR21, UR45 ;  /* 0x0000002d00157c82 */ /* 0x000fe20008000000 */
[----:B------:R3:W-:Y:S01]  /*251d0*/  UTMASTG.5D [UR48], [UR4] ;  /* 0x00000030040073b5 */ /* 0x0007e20008020000 */
[----:B------:R-:W-:Y:S01]  /*251e0*/  UIADD3 UR8, UPT, UPT, UR40, 0x1c400, URZ ;  /* 0x0001c40028087890 */ /* 0x000fe2000fffe0ff */
[----:B------:R-:W-:Y:S01]  /*251f0*/  UTMASTG.5D [UR16], [UR4] ;  /* 0x00000010040073b5 */ /* 0x000fe20008020000 */
        /* <DEDUP_REMOVED lines=8> */
[----:B------:R-:W-:Y:S01]  /*25280*/  UMOV UR9, 0x40 ;  /* 0x0000004000097882 */ /* 0x000fe20000000000 */
[----:B------:R-:W-:-:S05]  /*25290*/  UMOV UR11, UR43 ;  /* 0x0000002b000b7c82 */ /* 0x000fca0008000000 */
[----:B------:R3:W-:Y:S01]  /*252a0*/  UTMASTG.5D [UR48], [UR4] ;  /* 0x00000030040073b5 */ /* 0x0007e20008020000 */
[----:B------:R-:W-:Y:S01]  /*252b0*/  UMOV UR12, UR44 ;  /* 0x0000002c000c7c82 */ /* 0x000fe20008000000 */
[----:B------:R-:W-:Y:S01]  /*252c0*/  UMOV UR13, UR45 ;  /* 0x0000002d000d7c82 */ /* 0x000fe20008000000 */
        /* <DEDUP_REMOVED lines=10> */
[----:B------:R-:W-:Y:S01]  /*25370*/  UMOV UR35, UR43 ;  /* 0x0000002b00237c82 */ /* 0x000fe20008000000 */
[----:B------:R-:W-:-:S05]  /*25380*/  UMOV UR36, UR44 ;  /* 0x0000002c00247c82 */ /* 0x000fca0008000000 */
[----:B------:R3:W-:Y:S01]  /*25390*/  UTMASTG.5D [UR48], [UR4] ;  /* 0x00000030040073b5 */ /* 0x0007e20008020000 */
[----:B------:R-:W-:Y:S01]  /*253a0*/  UMOV UR37, UR45 ;  /* 0x0000002d00257c82 */ /* 0x000fe20008000000 */
[----:B------:R-:W-:Y:S01]  /*253b0*/  UIADD3 UR24, UPT, UPT, UR40, 0x14800, URZ ;  /* 0x0001480028187890 */ /* 0x000fe2000fffe0ff */
[----:B------:R-:W-:Y:S01]  /*253c0*/  UTMASTG.5D [UR32], [UR4] ;  /* 0x00000020040073b5 */ /* 0x000fe20008020000 */
[----:B-1----:R-:W-:Y:S01]  /*253d0*/  UIADD3 UR64, UPT, UPT, UR40, 0x11800, URZ ;  /* 0x0001180028407890 */ /* 0x002fe2000fffe0ff */
[----:B------:R-:W-:Y:S01]  /*253e0*/  UMOV UR65, 0x80 ;  /* 0x0000008000417882 */ /* 0x000fe20000000000 */
[----:B--2---:R-:W-:Y:S01]  /*253f0*/  UIADD3 UR56, UPT, UPT, UR40, 0x12800, URZ ;  /* 0x0001280028387890 */ /* 0x004fe2000fffe0ff */
[----:B------:R-:W-:Y:S01]  /*25400*/  UMOV UR66, UR47 ;  /* 0x0000002f00427c82 */ /* 0x000fe20008000000 */
[----:B------:R-:W-:Y:S01]  /*25410*/  UMOV UR57, 0x80 ;  /* 0x0000008000397882 */ /* 0x000fe20000000000 */
[----:B------:R-:W-:-:S04]  /*25420*/  UMOV UR58, UR46 ;  /* 0x0000002e003a7c82 */ /* 0x000fc80008000000 */
[----:B------:R1:W-:Y:S01]  /*25430*/  UTMASTG.5D [UR64], [UR4] ;  /* 0x00000040040073b5 */ /* 0x0003e20008020000 */
[----:B---3--:R-:W-:Y:S01]  /*25440*/  UIADD3 UR48, UPT, UPT, UR40, 0x13800, URZ ;  /* 0x0001380028307890 */ /* 0x008fe2000fffe0ff */
[----:B------:R-:W-:Y:S01]  /*25450*/  UMOV UR49, 0x80 ;  /* 0x0000008000317882 */ /* 0x000fe20000000000 */
[----:B------:R-:W-:Y:S01]  /*25460*/  UMOV UR50, UR41 ;  /* 0x0000002900327c82 */ /* 0x000fe20008000000 */
[----:B------:R2:W-:Y:S01]  /*25470*/  UTMASTG.5D [UR56], [UR4] ;  /* 0x00000038040073b5 */ /* 0x0005e20008020000 */
[----:B------:R-:W-:-:S05]  /*25480*/  UMOV UR25, 0x80 ;  /* 0x0000008000197882 */ /* 0x000fca0000000000 */
        /* <DEDUP_REMOVED lines=11> */
[----:B------:R-:W-:-:S06]  /*25540*/  UMOV UR17, 0x80 ;  /* 0x0000008000117882 */ /* 0x000fcc0000000000 */
[----:B------:R3:W-:Y:S01]  /*25550*/  UTMASTG.5D [UR48], [UR4] ;  /* 0x00000030040073b5 */ /* 0x0007e20008020000 */
[----:B------:R-:W-:Y:S02]  /*25560*/  UIADD3 UR8, UPT, UPT, UR40, 0x1c800, URZ ;  /* 0x0001c80028087890 */ /* 0x000fe4000fffe0ff */
        /* <DEDUP_REMOVED lines=12> */
[----:B------:R-:W-:Y:S01]  /*25630*/  UMOV UR33, 0xc0 ;  /* 0x000000c000217882 */ /* 0x000fe20000000000 */
        /* <DEDUP_REMOVED lines=9> */
[----:B------:R-:W-:-:S07]  /*256d0*/  UMOV UR50, UR7 ;  /* 0x0000000700327c82 */ /* 0x000fce0008000000 */
[----:B------:R3:W-:Y:S01]  /*256e0*/  UTMASTG.5D [UR48], [UR4] ;  /* 0x00000030040073b5 */ /* 0x0007e20008020000 */
[----:B------:R4:W-:Y:S01]  /*256f0*/  UTMASTG.5D [UR32], [UR4] ;  /* 0x00000020040073b5 */ /* 0x0009e20008020000 */
[----:B------:R-:W-:Y:S01]  /*25700*/  UMOV UR25, 0xc0 ;  /* 0x000000c000197882 */ /* 0x000fe20000000000 */
[----:B-1----:R-:W-:Y:S01]  /*25710*/  UIADD3 UR64, UPT, UPT, UR40, 0x11c00, URZ ;  /* 0x00011c0028407890 */ /* 0x002fe2000fffe0ff */
[----:B------:R-:W-:Y:S01]  /*25720*/  UMOV UR65, 0xc0 ;  /* 0x000000c000417882 */ /* 0x000fe20000000000 */
[----:B--2---:R-:W-:Y:S01]  /*25730*/  UIADD3 UR56, UPT, UPT, UR40, 0x12c00, URZ ;  /* 0x00012c0028387890 */ /* 0x004fe2000fffe0ff */
[----:B------:R-:W-:Y:S01]  /*25740*/  UMOV UR66, UR47 ;  /* 0x0000002f00427c82 */ /* 0x000fe20008000000 */
[----:B------:R-:W-:Y:S01]  /*25750*/  UMOV UR57, 0xc0 ;  /* 0x000000c000397882 */ /* 0x000fe20000000000 */
[----:B------:R-:W-:-:S04]  /*25760*/  UMOV UR58, UR46 ;  /* 0x0000002e003a7c82 */ /* 0x000fc80008000000 */
[----:B------:R-:W-:Y:S01]  /*25770*/  UTMASTG.5D [UR64], [UR4] ;  /* 0x00000040040073b5 */ /* 0x000fe20008020000 */
[----:B---3--:R-:W-:Y:S01]  /*25780*/  UIADD3 UR48, UPT, UPT, UR40, 0x13c00, URZ ;  /* 0x00013c0028307890 */ /* 0x008fe2000fffe0ff */
[----:B------:R-:W-:Y:S01]  /*25790*/  UMOV UR49, 0xc0 ;  /* 0x000000c000317882 */ /* 0x000fe20000000000 */
[----:B------:R-:W-:Y:S01]  /*257a0*/  UMOV UR50, UR41 ;  /* 0x0000002900327c82 */ /* 0x000fe20008000000 */
[----:B------:R1:W-:Y:S01]  /*257b0*/  UTMASTG.5D [UR56], [UR4] ;  /* 0x00000038040073b5 */ /* 0x0003e20008020000 */
[----:B----4-:R-:W-:Y:S01]  /*257c0*/  UIADD3 UR32, UPT, UPT, UR40, 0x14c00, URZ ;  /* 0x00014c0028207890 */ /* 0x010fe2000fffe0ff */
[----:B------:R-:W-:Y:S01]  /*257d0*/  UMOV UR34, UR26 ;  /* 0x0000001a00227c82 */ /* 0x000fe20008000000 */
[----:B------:R-:W-:-:S03]  /*257e0*/  UMOV UR26, UR39 ;  /* 0x00000027001a7c82 */ /* 0x000fc60008000000 */
[----:B------:R2:W-:Y:S01]  /*257f0*/  UTMASTG.5D [UR48], [UR4] ;  /* 0x00000030040073b5 */ /* 0x0005e20008020000 */
[----:B------:R-:W-:-:S03]  /*25800*/  UIADD3 UR16, UPT, UPT, UR40, 0x1ac00, URZ ;  /* 0x0001ac0028107890 */ /* 0x000fc6000fffe0ff */
[----:B------:R3:W-:Y:S01]  /*25810*/  UTMASTG.5D [UR32], [UR4] ;  /* 0x00000020040073b5 */ /* 0x0007e20008020000 */
[----:B------:R4:W-:Y:S01]  /*25820*/  UTMASTG.5D [UR24], [UR4] ;  /* 0x00000018040073b5 */ /* 0x0009e20008020000 */
[----:B------:R-:W-:Y:S01]  /*25830*/  UMOV UR17, 0xc0 ;  /* 0x000000c000117882 */ /* 0x000fe20000000000 */
        /* <DEDUP_REMOVED lines=8> */
[----:B----4-:R-:W-:-:S06]  /*258c0*/  UIADD3 UR24, UPT, UPT, UR40, 0x19c00, URZ ;  /* 0x00019c0028187890 */ /* 0x010fcc000fffe0ff */
[----:B------:R2:W-:Y:S01]  /*258d0*/  UTMASTG.5D [UR32], [UR4] ;  /* 0x00000020040073b5 */ /* 0x0005e20008020000 */
[----:B------:R-:W-:Y:S01]  /*258e0*/  UMOV UR26, UR30 ;  /* 0x0000001e001a7c82 */ /* 0x000fe20008000000 */
[----:B------:R-:W-:Y:S01]  /*258f0*/  UMOV UR18, UR23 ;  /* 0x0000001700127c82 */ /* 0x000fe20008000000 */
[----:B------:R-:W-:Y:S01]  /*25900*/  UIADD3 UR8, UPT, UPT, UR40, 0x1fc00, URZ ;  /* 0x0001fc0028087890 */ /* 0x000fe2000fffe0ff */
[----:B------:R3:W-:Y:S01]  /*25910*/  UTMASTG.5D [UR24], [UR4] ;  /* 0x00000018040073b5 */ /* 0x0007e20008020000 */
[----:B------:R4:W-:Y:S01]  /*25920*/  UTMASTG.5D [UR16], [UR4] ;  /* 0x00000010040073b5 */ /* 0x0009e20008020000 */
[----:B------:R-:W-:Y:S01]  /*25930*/  UMOV UR9, 0xc0 ;  /* 0x000000c000097882 */ /* 0x000fe20000000000 */
        /* <DEDUP_REMOVED lines=12> */
[----:B------:R2:W-:Y:S01]  /*25a00*/  UTMASTG.5D [UR16], [UR4] ;  /* 0x00000010040073b5 */ /* 0x0005e20008020000 */
[----:B------:R2:W-:Y:S02]  /*25a10*/  UTMASTG.5D [UR8], [UR4] ;  /* 0x00000008040073b5 */ /* 0x0005e40008020000 */
[----:B--2---:R-:W-:-:S15]  /*25a20*/  R2UR.FILL UR42, R6 ;  /* 0x00000000062a72ca */ /* 0x004fde00004e0000 */
.L_x_410:
[----:B------:R-:W-:Y:S05]  /*25a30*/  BSYNC.RECONVERGENT B0 ;  /* 0x0000000000007941 */ /* 0x000fea0003800200 */
.L_x_409:
[----:B------:R0:W-:Y:S01]  /*25a40*/  UTMACMDFLUSH ;  /* 0x00000000000079b7 */ /* 0x0001e20000000000 */
[----:B------:R-:W-:-:S04]  /*25a50*/  DEPBAR.LE SB0, 0x1 ;  /* 0x000080400000791a */ /* 0x000fc80000000000 */
[----:B------:R-:W-:Y:S05]  /*25a60*/  BRA.U UP6, `(.L_x_411) ;  /* 0x0000000106047547 */ /* 0x000fea000b800000 */
[----:B------:R-:W-:Y:S05]  /*25a70*/  BPT.TRAP 0x1 ;  /* 0x000000040000795c */ /* 0x000fea0000300000 */
.L_x_411:
[----:B------:R-:W-:-:S04]  /*25a80*/  UIADD3 UR4, UPT, UPT, UR40, 0x380c0, URZ ;  /* 0x000380c028047890 */ /* 0x000fc8000fffe0ff */
[----:B------:R-:W-:-:S09]  /*25a90*/  UPRMT UR4, UR6, 0x654, UR4 ;  /* 0x0000065406047896 */ /* 0x000fd20008000004 */
[----:B------:R-:W-:Y:S01]  /*25aa0*/  SYNCS.ARRIVE.TRANS64.RED.A1T0 RZ, [UR4], RZ ;  /* 0x000000ffffff79a7 */ /* 0x000fe20008100404 */
[----:B------:R-:W-:-:S04]  /*25ab0*/  DEPBAR.LE SB0, 0x0 ;  /* 0x000080000000791a */ /* 0x000fc80000000000 */
[----:B------:R-:W-:Y:S05]  /*25ac0*/  BRA.U UP6, `(.L_x_412) ;  /* 0x0000000106047547 */ /* 0x000fea000b800000 */
[----:B------:R-:W-:Y:S05]  /*25ad0*/  BPT.TRAP 0x1 ;  /* 0x000000040000795c */ /* 0x000fea0000300000 */
.L_x_412:
[----:B------:R-:W-:Y:S01]  /*25ae0*/  UIADD3 UR4, UPT, UPT, UR40, 0x380c8, URZ ;  /* 0x000380c828047890 */ /* 0x000fe2000fffe0ff */
[----:B------:R-:W-:Y:S02]  /*25af0*/  IMAD.MOV.U32 R2, RZ, RZ, 0xffff ;  /* 0x0000ffffff027424 */ /* 0x000fe400078e00ff */
[----:B-1----:R-:W-:Y:S01]  /*25b00*/  IMAD.MOV.U32 R0, RZ, RZ, 0x1 ;  /* 0x00000001ff007424 */ /* 0x002fe200078e00ff */
[----:B------:R-:W-:-:S09]  /*25b10*/  UPRMT UR4, UR6, 0x654, UR4 ;  /* 0x0000065406047896 */ /* 0x000fd20008000004 */
[----:B------:R-:W-:Y:S01]  /*25b20*/  SYNCS.ARRIVE.TRANS64.RED.A1T0 RZ, [UR4], RZ ;  /* 0x000000ffffff79a7 */ /* 0x000fe20008100404 */
[----:B------:R-:W1:Y:S01]  /*25b30*/  LDS R3, [UR40+0x380e0] ;  /* 0x0380e028ff037984 */ /* 0x000e620008000800 */
[----:B------:R-:W-:Y:S02]  /*25b40*/  UMOV UR4, 0x40 ;  /* 0x0000004000047882 */ /* 0x000fe40000000000 */
[----:B------:R-:W-:Y:S01]  /*25b50*/  ULEA UR5, UR6, UR4, 0x18 ;  /* 0x0000000406057291 */ /* 0x000fe2000f8ec0ff */
[----:B------:R-:W-:-:S08]  /*25b60*/  NOP ;  /* 0x0000000000007918 */ /* 0x000fd00000000000 */
[----:B------:R-:W2:Y:S01]  /*25b70*/  LDS R5, [UR5+0x14] ;  /* 0x00001405ff057984 */ /* 0x000ea20008000800 */
[----:B-1----:R-:W-:-:S04]  /*25b80*/  LOP3.LUT R3, R3, 0xffff, RZ, 0xc0, !PT ;  /* 0x0000ffff03037812 */ /* 0x002fc800078ec0ff */
[----:B------:R-:W-:-:S04]  /*25b90*/  SHF.R.U32.HI R3, RZ, 0x5, R3 ;  /* 0x00000005ff037819 */ /* 0x000fc80000011603 */
[-C--:B------:R-:W-:Y:S02]  /*25ba0*/  SHF.L.U32 R2, R2, R3.reuse, RZ ;  /* 0x0000000302027219 */ /* 0x080fe400000006ff */
[----:B------:R-:W-:Y:S02]  /*25bb0*/  SHF.L.U32 R0, R0, R3, RZ ;  /* 0x0000000300007219 */ /* 0x000fe400000006ff */
[----:B--2---:R-:W-:-:S04]  /*25bc0*/  LOP3.LUT R5, R5, R2, RZ, 0xc0, !PT ;  /* 0x0000000205057212 */ /* 0x004fc800078ec0ff */
[----:B------:R-:W-:-:S13]  /*25bd0*/  ISETP.NE.AND P0, PT, R5, R2, PT ;  /* 0x000000020500720c */ /* 0x000fda0003f05270 */
[----:B------:R-:W-:Y:S05]  /*25be0*/  @P0 BRA `(.L_x_413) ;  /* 0x00000000005c0947 */ /* 0x000fea0003800000 */
[----:B------:R-:W1:Y:S02]  /*25bf0*/  LDS R3, [UR5+0x18] ;  /* 0x00001805ff037984 */ /* 0x000e640008000800 */
[----:B-1----:R-:W-:-:S04]  /*25c00*/  LOP3.LUT R3, R3, R0, RZ, 0xc0, !PT ;  /* 0x0000000003037212 */ /* 0x002fc800078ec0ff */
[----:B------:R-:W-:-:S13]  /*25c10*/  ISETP.NE.AND P0, PT, R3, R0, PT ;  /* 0x000000000300720c */ /* 0x000fda0003f05270 */
[----:B------:R-:W-:Y:S05]  /*25c20*/  @P0 BRA `(.L_x_414) ;  /* 0x0000000000400947 */ /* 0x000fea0003800000 */
[----:B------:R-:W-:Y:S01]  /*25c30*/  R2UR UR4, R2 ;  /* 0x00000000020472ca */ /* 0x000fe200000e0000 */
[----:B------:R-:W1:Y:S01]  /*25c40*/  S2R R3, SR_LANEID ;  /* 0x0000000000037919 */ /* 0x000e620000000000 */
[----:B------:R-:W-:-:S04]  /*25c50*/  LOP3.LUT R4, RZ, R0, RZ, 0x33, !PT ;  /* 0x00000000ff047212 */ /* 0x000fc800078e33ff */
[----:B------:R-:W2:Y:S07]  /*25c60*/  REDUX UR7, R4 ;  /* 0x00000000040773c4 */ /* 0x000eae0000000000 */
[----:B------:R-:W-:-:S03]  /*25c70*/  ULOP3.LUT UR6, URZ, UR4, URZ, 0x33, !UPT ;  /* 0x00000004ff067292 */ /* 0x000fc6000f8e33ff */
[----:B------:R-:W-:Y:S02]  /*25c80*/  VOTEU.ANY UR4, UPT, PT ;  /* 0x0000000000047886 */ /* 0x000fe400038e0100 */
[----:B------:R-:W-:Y:S01]  /*25c90*/  UFLO.U32 UR4, UR4 ;  /* 0x00000004000472bd */ /* 0x000fe200080e0000 */
[----:B------:R-:W-:-:S04]  /*25ca0*/  IMAD.U32 R2, RZ, RZ, UR6 ;  /* 0x00000006ff027e24 */ /* 0x000fc8000f8e00ff */
[----:B------:R-:W3:Y:S02]  /*25cb0*/  REDUX UR8, R2 ;  /* 0x00000000020873c4 */ /* 0x000ee40000000000 */
[----:B------:R4:W-:Y:S01]  /*25cc0*/  UTCATOMSWS.AND URZ, UR6 ;  /* 0x0000000600ff79e3 */ /* 0x0009e20008000000 */
[----:B--2---:R-:W-:Y:S01]  /*25cd0*/  IMAD.U32 R0, RZ, RZ, UR7 ;  /* 0x00000007ff007e24 */ /* 0x004fe2000f8e00ff */
[----:B-1----:R-:W-:Y:S01]  /*25ce0*/  ISETP.EQ.U32.AND P0, PT, R3, UR4, PT ;  /* 0x0000000403007c0c */ /* 0x002fe2000bf02070 */
[----:B---3--:R-:W-:-:S12]  /*25cf0*/  IMAD.U32 R3, RZ, RZ, UR8 ;  /* 0x00000008ff037e24 */ /* 0x008fd8000f8e00ff */
[----:B------:R4:W-:Y:S04]  /*25d00*/  @P0 ATOMS.AND RZ, [UR5+0x14], R3 ;  /* 0x00001403ffff098c */ /* 0x0009e8000a800005 */
[----:B------:R4:W-:Y:S01]  /*25d10*/  @P0 ATOMS.AND RZ, [UR5+0x18], R0 ;  /* 0x00001800ffff098c */ /* 0x0009e2000a800005 */
[----:B------:R-:W-:Y:S05]  /*25d20*/  BRA `(.L_x_415) ;  /* 0x0000000000147947 */ /* 0x000fea0003800000 */
.L_x_414:
[----:B------:R-:W-:Y:S02]  /*25d30*/  MOV R2, 0x25d50 ;  /* 0x00025d5000027802 */ /* 0x000fe40000000f00 */
[----:B------:R-:W-:Y:S05]  /*25d40*/  CALL.REL.NOINC `($__internal_0_$__cuda_sm10x_tcgen05_guardrail_trap_col_being_dealloced_not_returned_by_alloc) ;  /* 0x0000001000ec7944 */ /* 0x000fea0003c00000 */
[----:B------:R-:W-:Y:S05]  /*25d50*/  BRA `(.L_x_415) ;  /* 0x0000000000087947 */ /* 0x000fea0003800000 */
.L_x_413:
[----:B------:R-:W-:Y:S02]  /*25d60*/  MOV R2, 0x25d80 ;  /* 0x00025d8000027802 */ /* 0x000fe40000000f00 */
[----:B------:R-:W-:Y:S05]  /*25d70*/  CALL.REL.NOINC `($__internal_2_$__cuda_sm10x_tcgen05_guardrail_trap_unallocated_columns_being_dealloced) ;  /* 0x0000001000f87944 */ /* 0x000fea0003c00000 */
.L_x_415:
[----:B------:R-:W-:Y:S01]  /*25d80*/  NOP ;  /* 0x0000000000007918 */ /* 0x000fe20000000000 */
[----:B----4-:R-:W-:Y:S05]  /*25d90*/  EXIT ;  /* 0x000000000000794d */ /* 0x010fea0003800000 */
.L_x_35:
[----:B------:R-:W-:-:S07]  /*25da0*/  MOV R0, UR18 ;  /* 0x0000001200007c02 */ /* 0x000fce0008000f00 */
.L_x_416:
[----:B-1----:R1:W2:Y:S02]  /*25db0*/  SYNCS.PHASECHK.TRANS64.TRYWAIT P0, [R0+URZ+0x38000], R3 ;  /* 0x03800003000075a7 */ /* 0x0022a400080011ff */
[----:B--2---:R-:W-:Y:S05]  /*25dc0*/  @!P0 NANOSLEEP.SYNCS 0x989680 ;  /* 0x009896800000895d */ /* 0x004fea0003900000 */
[----:B------:R-:W2:Y:S02]  /*25dd0*/  @!P0 SYNCS.PHASECHK.TRANS64 P0, [R0+URZ+0x38000], R3 ;  /* 0x03800003000085a7 */ /* 0x000ea400080010ff */
[----:B--2---:R-:W-:Y:S05]  /*25de0*/  @!P0 BRA `(.L_x_416) ;  /* 0xfffffffc00f08947 */ /* 0x004fea000383ffff */
[----:B------:R-:W-:Y:S05]  /*25df0*/  BRA `(.L_x_417) ;  /* 0xfffffdbc00607947 */ /* 0x000fea000383ffff */
.L_x_37:
[----:B------:R-:W-:-:S07]  /*25e00*/  MOV R2, UR18 ;  /* 0x0000001200027c02 */ /* 0x000fce0008000f00 */
.L_x_418:
[----:B-1----:R1:W2:Y:S02]  /*25e10*/  SYNCS.PHASECHK.TRANS64.TRYWAIT P0, [R2+URZ+0x38020], R3 ;  /* 0x03802003020075a7 */ /* 0x0022a400080011ff */
[----:B--2---:R-:W-:Y:S05]  /*25e20*/  @!P0 NANOSLEEP.SYNCS 0x989680 ;  /* 0x009896800000895d */ /* 0x004fea0003900000 */
[----:B------:R-:W2:Y:S02]  /*25e30*/  @!P0 SYNCS.PHASECHK.TRANS64 P0, [R2+URZ+0x38020], R3 ;  /* 0x03802003020085a7 */ /* 0x000ea400080010ff */
[----:B--2---:R-:W-:Y:S05]  /*25e40*/  @!P0 BRA `(.L_x_418) ;  /* 0xfffffffc00f08947 */ /* 0x004fea000383ffff */
[----:B------:R-:W-:Y:S05]  /*25e50*/  BRA `(.L_x_419) ;  /* 0xfffffdbc00607947 */ /* 0x000fea000383ffff */
.L_x_39:
[----:B------:R-:W-:-:S07]  /*25e60*/  MOV R7, UR18 ;  /* 0x0000001200077c02 */ /* 0x000fce0008000f00 */
.L_x_420:
[----:B-1----:R1:W2:Y:S02]  /*25e70*/  SYNCS.PHASECHK.TRANS64.TRYWAIT P0, [R7+URZ+0x38058], R2 ;  /* 0x03805802070075a7 */ /* 0x0022a400080011ff */
[----:B--2---:R-:W-:Y:S05]  /*25e80*/  @!P0 NANOSLEEP.SYNCS 0x989680 ;  /* 0x009896800000895d */ /* 0x004fea0003900000 */
[----:B------:R-:W2:Y:S02]  /*25e90*/  @!P0 SYNCS.PHASECHK.TRANS64 P0, [R7+URZ+0x38058], R2 ;  /* 0x03805802070085a7 */ /* 0x000ea400080010ff */
[----:B--2---:R-:W-:Y:S05]  /*25ea0*/  @!P0 BRA `(.L_x_420) ;  /* 0xfffffffc00f08947 */ /* 0x004fea000383ffff */
[----:B------:R-:W-:Y:S05]  /*25eb0*/  BRA `(.L_x_421) ;  /* 0xfffffdbc00707947 */ /* 0x000fea000383ffff */
.L_x_43:
[----:B------:R-:W-:-:S07]  /*25ec0*/  MOV R4, UR18 ;  /* 0x0000001200047c02 */ /* 0x000fce0008000f00 */
.L_x_422:
[----:B-1----:R1:W2:Y:S02]  /*25ed0*/  SYNCS.PHASECHK.TRANS64.TRYWAIT P0, [R4+URZ+0x38008], R3 ;  /* 0x03800803040075a7 */ /* 0x0022a400080011ff */
[----:B--2---:R-:W-:Y:S05]  /*25ee0*/  @!P0 NANOSLEEP.SYNCS 0x989680 ;  /* 0x009896800000895d */ /* 0x004fea0003900000 */
[----:B------:R-:W2:Y:S02]  /*25ef0*/  @!P0 SYNCS.PHASECHK.TRANS64 P0, [R4+URZ+0x38008], R3 ;  /* 0x03800803040085a7 */ /* 0x000ea400080010ff */
[----:B--2---:R-:W-:Y:S05]  /*25f00*/  @!P0 BRA `(.L_x_422) ;  /* 0xfffffffc00f08947 */ /* 0x004fea000383ffff */
[----:B------:R-:W-:Y:S05]  /*25f10*/  BRA `(.L_x_423) ;  /* 0xfffffdc4004c7947 */ /* 0x000fea000383ffff */
.L_x_45:
[----:B------:R-:W-:-:S07]  /*25f20*/  MOV R7, UR18 ;  /* 0x0000001200077c02 */ /* 0x000fce0008000f00 */
.L_x_424:
[----:B-1----:R1:W2:Y:S02]  /*25f30*/  SYNCS.PHASECHK.TRANS64.TRYWAIT P0, [R7+URZ+0x38068], R2 ;  /* 0x03806802070075a7 */ /* 0x0022a400080011ff */
[----:B--2---:R-:W-:Y:S05]  /*25f40*/  @!P0 NANOSLEEP.SYNCS 0x989680 ;  /* 0x009896800000895d */ /* 0x004fea0003900000 */
[----:B------:R-:W2:Y:S02]  /*25f50*/  @!P0 SYNCS.PHASECHK.TRANS64 P0, [R7+URZ+0x38068], R2 ;  /* 0x03806802070085a7 */ /* 0x000ea400080010ff */
[----:B--2---:R-:W-:Y:S05]  /*25f60*/  @!P0 BRA `(.L_x_424) ;  /* 0xfffffffc00f08947 */ /* 0x004fea000383ffff */
[----:B------:R-:W-:Y:S05]  /*25f70*/  BRA `(.L_x_425) ;  /* 0xfffffdc400587947 */ /* 0x000fea000383ffff */
.L_x_49:
[----:B------:R-:W-:-:S07]  /*25f80*/  MOV R4, UR18 ;  /* 0x0000001200047c02 */ /* 0x000fce0008000f00 */
.L_x_426:
[----:B---3--:R3:W4:Y:S02]  /*25f90*/  SYNCS.PHASECHK.TRANS64.TRYWAIT P0, [R4+URZ+0x38028], R3 ;  /* 0x03802803040075a7 */ /* 0x00872400080011ff */
[----:B----4-:R-:W-:Y:S05]  /*25fa0*/  @!P0 NANOSLEEP.SYNCS 0x989680 ;  /* 0x009896800000895d */ /* 0x010fea0003900000 */
[----:B------:R-:W4:Y:S02]  /*25fb0*/  @!P0 SYNCS.PHASECHK.TRANS64 P0, [R4+URZ+0x38028], R3 ;  /* 0x03802803040085a7 */ /* 0x000f2400080010ff */
[----:B----4-:R-:W-:Y:S05]  /*25fc0*/  @!P0 BRA `(.L_x_426) ;  /* 0xfffffffc00f08947 */ /* 0x010fea000383ffff */
[----:B------:R-:W-:Y:S05]  /*25fd0*/  BRA `(.L_x_427) ;  /* 0xfffffdcc00187947 */ /* 0x000fea000383ffff */
.L_x_51:
[----:B------:R-:W-:-:S07]  /*25fe0*/  MOV R5, UR18 ;  /* 0x0000001200057c02 */ /* 0x000fce0008000f00 */
.L_x_428:
[----:B----4-:R4:W1:Y:S02]  /*25ff0*/  SYNCS.PHASECHK.TRANS64.TRYWAIT P0, [R5+URZ+0x380a0], R2 ;  /* 0x0380a002050075a7 */ /* 0x01086400080011ff */
[----:B-1----:R-:W-:Y:S05]  /*26000*/  @!P0 NANOSLEEP.SYNCS 0x989680 ;  /* 0x009896800000895d */ /* 0x002fea0003900000 */
[----:B------:R-:W1:Y:S02]  /*26010*/  @!P0 SYNCS.PHASECHK.TRANS64 P0, [R5+URZ+0x380a0], R2 ;  /* 0x0380a002050085a7 */ /* 0x000e6400080010ff */
[----:B-1----:R-:W-:Y:S05]  /*26020*/  @!P0 BRA `(.L_x_428) ;  /* 0xfffffffc00f08947 */ /* 0x002fea000383ffff */
[----:B------:R-:W-:Y:S05]  /*26030*/  BRA `(.L_x_429) ;  /* 0xfffffdcc00107947 */ /* 0x000fea000383ffff */
.L_x_53:
[----:B------:R-:W-:-:S07]  /*26040*/  MOV R6, UR18 ;  /* 0x0000001200067c02 */ /* 0x000fce0008000f00 */
.L_x_430:
[----:B-1----:R1:W3:Y:S02]  /*26050*/  SYNCS.PHASECHK.TRANS64.TRYWAIT P0, [R6+URZ+0x38058], R3 ;  /* 0x03805803060075a7 */ /* 0x0022e400080011ff */
[----:B---3--:R-:W-:Y:S05]  /*26060*/  @!P0 NANOSLEEP.SYNCS 0x989680 ;  /* 0x009896800000895d */ /* 0x008fea0003900000 */
[----:B------:R-:W3:Y:S02]  /*26070*/  @!P0 SYNCS.PHASECHK.TRANS64 P0, [R6+URZ+0x38058], R3 ;  /* 0x03805803060085a7 */ /* 0x000ee400080010ff */
[----:B---3--:R-:W-:Y:S05]  /*26080*/  @!P0 BRA `(.L_x_430) ;  /* 0xfffffffc00f08947 */ /* 0x008fea000383ffff */
[----:B------:R-:W-:Y:S05]  /*26090*/  BRA `(.L_x_431) ;  /* 0xfffffdcc00107947 */ /* 0x000fea000383ffff */
.L_x_57:
[----:B------:R-:W-:Y:S07]  /*260a0*/  MOV R4, UR5 ;  /* 0x0000000500047c02 */ /* 0x000fee0008000f00 */
.L_x_432:
[----:B-1----:R1:W2:Y:S02]  /*260b0*/  SYNCS.PHASECHK.TRANS64.TRYWAIT P0, [R4+URZ+0x38020], R5 ;  /* 0x03802005040075a7 */ /* 0x0022a400080011ff */
[----:B--2---:R-:W-:Y:S05]  /*260c0*/  @!P0 NANOSLEEP.SYNCS 0x989680 ;  /* 0x009896800000895d */ /* 0x004fea0003900000 */
[----:B------:R-:W2:Y:S02]  /*260d0*/  @!P0 SYNCS.PHASECHK.TRANS64 P0, [R4+URZ+0x38020], R5 ;  /* 0x03802005040085a7 */ /* 0x000ea400080010ff */
[----:B--2---:R-:W-:Y:S05]  /*260e0*/  @!P0 BRA `(.L_x_432) ;  /* 0xfffffffc00f08947 */ /* 0x004fea000383ffff */
[----:B------:R-:W-:Y:S05]  /*260f0*/  BRA `(.L_x_433) ;  /* 0xfffffdd0000c7947 */ /* 0x000fea000383ffff */
.L_x_60:
[----:B------:R-:W-:Y:S07]  /*26100*/  MOV R2, UR38 ;  /* 0x0000002600027c02 */ /* 0x000fee0008000f00 */
.L_x_434:
[----:B-1----:R1:W3:Y:S02]  /*26110*/  SYNCS.PHASECHK.TRANS64.TRYWAIT P0, [R2+URZ+0x380a8], R3 ;  /* 0x0380a803020075a7 */ /* 0x0022e400080011ff */
[----:B---3--:R-:W-:Y:S05]  /*26120*/  @!P0 NANOSLEEP.SYNCS 0x989680 ;  /* 0x009896800000895d */ /* 0x008fea0003900000 */
[----:B------:R-:W3:Y:S02]  /*26130*/  @!P0 SYNCS.PHASECHK.TRANS64 P0, [R2+URZ+0x380a8], R3 ;  /* 0x0380a803020085a7 */ /* 0x000ee400080010ff */
[----:B---3--:R-:W-:Y:S05]  /*26140*/  @!P0 BRA `(.L_x_434) ;  /* 0xfffffffc00f08947 */ /* 0x008fea000383ffff */
[----:B------:R-:W-:Y:S05]  /*26150*/  BRA `(.L_x_435) ;  /* 0xfffffdd800287947 */ /* 0x000fea000383ffff */
.L_x_62:
[----:B------:R-:W-:Y:S07]  /*26160*/  MOV R4, UR38 ;  /* 0x0000002600047c02 */ /* 0x000fee0008000f00 */
.L_x_436:
[----:B-1----:R1:W3:Y:S02]  /*26170*/  SYNCS.PHASECHK.TRANS64.TRYWAIT P0, [R4+URZ+0x38068], R5 ;  /* 0x03806805040075a7 */ /* 0x0022e400080011ff */
[----:B---3--:R-:W-:Y:S05]  /*26180*/  @!P0 NANOSLEEP.SYNCS 0x989680 ;  /* 0x009896800000895d */ /* 0x008fea0003900000 */
[----:B------:R-:W3:Y:S02]  /*26190*/  @!P0 SYNCS.PHASECHK.TRANS64 P0, [R4+URZ+0x38068], R5 ;  /* 0x03806805040085a7 */ /* 0x000ee400080010ff */
[----:B---3--:R-:W-:Y:S05]  /*261a0*/  @!P0 BRA `(.L_x_436) ;  /* 0xfffffffc00f08947 */ /* 0x008fea000383ffff */
[----:B------:R-:W-:Y:S05]  /*261b0*/  BRA `(.L_x_437) ;  /* 0xfffffdd8002c7947 */ /* 0x000fea000383ffff */
.L_x_68:
[----:B------:R-:W-:Y:S07]  /*261c0*/  MOV R2, UR4 ;  /* 0x0000000400027c02 */ /* 0x000fee0008000f00 */
.L_x_438:
[----:B--2---:R2:W3:Y:S02]  /*261d0*/  SYNCS.PHASECHK.TRANS64.TRYWAIT P0, [R2+URZ+0x38020], R3 ;  /* 0x03802003020075a7 */ /* 0x0044e400080011ff */
[----:B---3--:R-:W-:Y:S05]  /*261e0*/  @!P0 NANOSLEEP.SYNCS 0x989680 ;  /* 0x009896800000895d */ /* 0x008fea0003900000 */
[----:B------:R-:W3:Y:S02]  /*261f0*/  @!P0 SYNCS.PHASECHK.TRANS64 P0, [R2+URZ+0x38020], R3 ;  /* 0x03802003020085a7 */ /* 0x000ee400080010ff */
[----:B---3--:R-:W-:Y:S05]  /*26200*/  @!P0 BRA `(.L_x_438) ;  /* 0xfffffffc00f08947 */ /* 0x008fea000383ffff */
[----:B------:R-:W-:Y:S05]  /*26210*/  BRA `(.L_x_439) ;  /* 0xfffffde000f07947 */ /* 0x000fea000383ffff */
.L_x_70:
[----:B------:R-:W-:Y:S07]  /*26220*/  MOV R2, UR38 ;  /* 0x0000002600027c02 */ /* 0x000fee0008000f00 */
.L_x_440:
[----:B--2---:R2:W3:Y:S02]  /*26230*/  SYNCS.PHASECHK.TRANS64.TRYWAIT P0, [R2+URZ+0x380a0], R3 ;  /* 0x0380a003020075a7 */ /* 0x0044e400080011ff */
[----:B---3--:R-:W-:Y:S05]  /*26240*/  @!P0 NANOSLEEP.SYNCS 0x989680 ;  /* 0x009896800000895d */ /* 0x008fea0003900000 */
[----:B------:R-:W3:Y:S02]  /*26250*/  @!P0 SYNCS.PHASECHK.TRANS64 P0, [R2+URZ+0x380a0], R3 ;  /* 0x0380a003020085a7 */ /* 0x000ee400080010ff */
[----:B---3--:R-:W-:Y:S05]  /*26260*/  @!P0 BRA `(.L_x_440) ;  /* 0xfffffffc00f08947 */ /* 0x008fea000383ffff */
[----:B------:R-:W-:Y:S05]  /*26270*/  BRA `(.L_x_441) ;  /* 0xfffffde000ec7947 */ /* 0x000fea000383ffff */
.L_x_72:
[----:B------:R-:W-:Y:S07]  /*26280*/  MOV R2, UR38 ;  /* 0x0000002600027c02 */ /* 0x000fee0008000f00 */
.L_x_442:
[----:B--2---:R2:W3:Y:S02]  /*26290*/  SYNCS.PHASECHK.TRANS64.TRYWAIT P0, [R2+URZ+0x38058], R3 ;  /* 0x03805803020075a7 */ /* 0x0044e400080011ff */
[----:B---3--:R-:W-:Y:S05]  /*262a0*/  @!P0 NANOSLEEP.SYNCS 0x989680 ;  /* 0x009896800000895d */ /* 0x008fea0003900000 */
[----:B------:R-:W3:Y:S02]  /*262b0*/  @!P0 SYNCS.PHASECHK.TRANS64 P0, [R2+URZ+0x38058], R3 ;  /* 0x03805803020085a7 */ /* 0x000ee400080010ff */
[----:B---3--:R-:W-:Y:S05]  /*262c0*/  @!P0 BRA `(.L_x_442) ;  /* 0xfffffffc00f08947 */ /* 0x008fea000383ffff */
[----:B------:R-:W-:Y:S05]  /*262d0*/  BRA `(.L_x_443) ;  /* 0xfffffde000f07947 */ /* 0x000fea000383ffff */
.L_x_80:
[----:B------:R-:W-:-:S07]  /*262e0*/  MOV R0, UR12 ;  /* 0x0000000c00007c02 */ /* 0x000fce0008000f00 */
.L_x_444:
[----:B-1----:R1:W2:Y:S02]  /*262f0*/  SYNCS.PHASECHK.TRANS64.TRYWAIT P0, [R0+URZ+0x380a8], R11 ;  /* 0x0380a80b000075a7 */ /* 0x0022a400080011ff */
[----:B--2---:R-:W-:Y:S05]  /*26300*/  @!P0 NANOSLEEP.SYNCS 0x989680 ;  /* 0x009896800000895d */ /* 0x004fea0003900000 */
[----:B------:R-:W2:Y:S02]  /*26310*/  @!P0 SYNCS.PHASECHK.TRANS64 P0, [R0+URZ+0x380a8], R11 ;  /* 0x0380a80b000085a7 */ /* 0x000ea400080010ff */
[----:B--2---:R-:W-:Y:S05]  /*26320*/  @!P0 BRA `(.L_x_444) ;  /* 0xfffffffc00f08947 */ /* 0x004fea000383ffff */
[----:B------:R-:W-:Y:S05]  /*26330*/  BRA `(.L_x_445) ;  /* 0xfffffde800147947 */ /* 0x000fea000383ffff */
.L_x_82:
[----:B------:R-:W-:-:S07]  /*26340*/  MOV R4, UR12 ;  /* 0x0000000c00047c02 */ /* 0x000fce0008000f00 */
.L_x_446:
[----:B-1----:R1:W2:Y:S02]  /*26350*/  SYNCS.PHASECHK.TRANS64.TRYWAIT P0, [R4+URZ+0x38068], R5 ;  /* 0x03806805040075a7 */ /* 0x0022a400080011ff */
[----:B--2---:R-:W-:Y:S05]  /*26360*/  @!P0 NANOSLEEP.SYNCS 0x989680 ;  /* 0x009896800000895d */ /* 0x004fea0003900000 */
[----:B------:R-:W2:Y:S02]  /*26370*/  @!P0 SYNCS.PHASECHK.TRANS64 P0, [R4+URZ+0x38068], R5 ;  /* 0x03806805040085a7 */ /* 0x000ea400080010ff */
[----:B--2---:R-:W-:Y:S05]  /*26380*/  @!P0 BRA `(.L_x_446) ;  /* 0xfffffffc00f08947 */ /* 0x004fea000383ffff */
[----:B------:R-:W-:Y:S05]  /*26390*/  BRA `(.L_x_447) ;  /* 0xfffffde8001c7947 */ /* 0x000fea000383ffff */
.L_x_89:
[----:B-1----:R1:W2:Y:S02]  /*263a0*/  SYNCS.PHASECHK.TRANS64.TRYWAIT P0, [R16+URZ+0x380c0], R3 ;  /* 0x0380c003100075a7 */ /* 0x0022a400080011ff */
[----:B--2---:R-:W-:Y:S05]  /*263b0*/  @!P0 NANOSLEEP.SYNCS 0x989680 ;  /* 0x009896800000895d */ /* 0x004fea0003900000 */
[----:B------:R-:W2:Y:S02]  /*263c0*/  @!P0 SYNCS.PHASECHK.TRANS64 P0, [R16+URZ+0x380c0], R3 ;  /* 0x0380c003100085a7 */ /* 0x000ea400080010ff */
[----:B--2---:R-:W-:Y:S05]  /*263d0*/  @!P0 BRA `(.L_x_89) ;  /* 0xfffffffc00f08947 */ /* 0x004fea000383ffff */
[----:B------:R-:W-:Y:S05]  /*263e0*/  BRA `(.L_x_448) ;  /* 0xfffffdec003c7947 */ /* 0x000fea000383ffff */
.L_x_155:
[----:B--2---:R2:W3:Y:S02]  /*263f0*/  SYNCS.PHASECHK.TRANS64.TRYWAIT P0, [R16+URZ+0x380c8], R3 ;  /* 0x0380c803100075a7 */ /* 0x0044e400080011ff */
[----:B---3--:R-:W-:Y:S05]  /*26400*/  @!P0 NANOSLEEP.SYNCS 0x989680 ;  /* 0x009896800000895d */ /* 0x008fea0003900000 */
[----:B------:R-:W3:Y:S02]  /*26410*/  @!P0 SYNCS.PHASECHK.TRANS64 P0, [R16+URZ+0x380c8], R3 ;  /* 0x0380c803100085a7 */ /* 0x000ee400080010ff */
[----:B---3--:R-:W-:Y:S05]  /*26420*/  @!P0 BRA `(.L_x_155) ;  /* 0xfffffffc00f08947 */ /* 0x008fea000383ffff */
[----:B------:R-:W-:Y:S05]  /*26430*/  BRA `(.L_x_449) ;  /* 0xfffffe68000c7947 */ /* 0x000fea000383ffff */
.L_x_160:
[----:B-1----:R-:W-:-:S04]  /*26440*/  MOV R0, UR36 ;  /* 0x0000002400007c02 */ /* 0x002fc80008000f00 */
[----:B------:R1:W2:Y:S03]  /*26450*/  SYNCS.PHASECHK.TRANS64.TRYWAIT P0, [R0+URZ+0x38070], R3 ;  /* 0x03807003000075a7 */ /* 0x0002a600080011ff */
[----:B--2---:R-:W-:Y:S05]  /*26460*/  @!P0 NANOSLEEP.SYNCS 0x989680 ;  /* 0x009896800000895d */ /* 0x004fea0003900000 */
[----:B------:R-:W2:Y:S02]  /*26470*/  @!P0 SYNCS.PHASECHK.TRANS64 P0, [R0+URZ+0x38070], R3 ;  /* 0x03807003000085a7 */ /* 0x000ea400080010ff */
[----:B--2---:R-:W-:Y:S05]  /*26480*/  @!P0 BRA `(.L_x_160) ;  /* 0xfffffffc00ec8947 */ /* 0x004fea000383ffff */
[----:B------:R-:W-:Y:S05]  /*26490*/  BRA `(.L_x_450) ;  /* 0xfffffe6800e07947 */ /* 0x000fea000383ffff */
.L_x_163:
[----:B-1----:R-:W-:-:S04]  /*264a0*/  MOV R0, UR36 ;  /* 0x0000002400007c02 */ /* 0x002fc80008000f00 */
[----:B------:R1:W2:Y:S03]  /*264b0*/  SYNCS.PHASECHK.TRANS64.TRYWAIT P0, [R0+URZ+0x38080], R3 ;  /* 0x03808003000075a7 */ /* 0x0002a600080011ff */
[----:B--2---:R-:W-:Y:S05]  /*264c0*/  @!P0 NANOSLEEP.SYNCS 0x989680 ;  /* 0x009896800000895d */ /* 0x004fea0003900000 */
[----:B------:R-:W2:Y:S02]  /*264d0*/  @!P0 SYNCS.PHASECHK.TRANS64 P0, [R0+URZ+0x38080], R3 ;  /* 0x03808003000085a7 */ /* 0x000ea400080010ff */
[----:B--2---:R-:W-:Y:S05]  /*264e0*/  @!P0 BRA `(.L_x_163) ;  /* 0xfffffffc00ec8947 */ /* 0x004fea000383ffff */
[----:B------:R-:W-:Y:S05]  /*264f0*/  BRA `(.L_x_451) ;  /* 0xfffffe6800f87947 */ /* 0x000fea000383ffff */
.L_x_166:
[----:B-1----:R-:W-:-:S04]  /*26500*/  MOV R0, UR36 ;  /* 0x0000002400007c02 */ /* 0x002fc80008000f00 */
[----:B------:R1:W2:Y:S03]  /*26510*/  SYNCS.PHASECHK.TRANS64.TRYWAIT P0, [R0+URZ+0x38070], R3 ;  /* 0x03807003000075a7 */ /* 0x0002a600080011ff */
[----:B--2---:R-:W-:Y:S05]  /*26520*/  @!P0 NANOSLEEP.SYNCS 0x989680 ;  /* 0x009896800000895d */ /* 0x004fea0003900000 */
[----:B------:R-:W2:Y:S02]  /*26530*/  @!P0 SYNCS.PHASECHK.TRANS64 P0, [R0+URZ+0x38070], R3 ;  /* 0x03807003000085a7 */ /* 0x000ea400080010ff */
[----:B--2---:R-:W-:Y:S05]  /*26540*/  @!P0 BRA `(.L_x_166) ;  /* 0xfffffffc00ec8947 */ /* 0x004fea000383ffff */
[----:B------:R-:W-:Y:S05]  /*26550*/  BRA `(.L_x_452) ;  /* 0xfffffe6c00b87947 */ /* 0x000fea000383ffff */
.L_x_168:
[----:B-1----:R-:W-:-:S04]  /*26560*/  MOV R0, UR36 ;  /* 0x0000002400007c02 */ /* 0x002fc80008000f00 */
[----:B------:R1:W2:Y:S03]  /*26570*/  SYNCS.PHASECHK.TRANS64.TRYWAIT P0, [R0+URZ+0x38090], R3 ;  /* 0x03809003000075a7 */ /* 0x0002a600080011ff */
[----:B--2---:R-:W-:Y:S05]  /*26580*/  @!P0 NANOSLEEP.SYNCS 0x989680 ;  /* 0x009896800000895d */ /* 0x004fea0003900000 */
[----:B------:R-:W2:Y:S02]  /*26590*/  @!P0 SYNCS.PHASECHK.TRANS64 P0, [R0+URZ+0x38090], R3 ;  /* 0x03809003000085a7 */ /* 0x000ea400080010ff */
[----:B--2---:R-:W-:Y:S05]  /*265a0*/  @!P0 BRA `(.L_x_168) ;  /* 0xfffffffc00ec8947 */ /* 0x004fea000383ffff */
[----:B------:R-:W-:Y:S05]  /*265b0*/  BRA `(.L_x_453) ;  /* 0xfffffe6c00f87947 */ /* 0x000fea000383ffff */
.L_x_205:
[----:B-1----:R-:W-:-:S04]  /*265c0*/  MOV R0, UR36 ;  /* 0x0000002400007c02 */ /* 0x002fc80008000f00 */
[----:B------:R1:W3:Y:S03]  /*265d0*/  SYNCS.PHASECHK.TRANS64.TRYWAIT P1, [R0+URZ+0x38080], R3 ;  /* 0x03808003000075a7 */ /* 0x0002e600080211ff */
[----:B---3--:R-:W-:Y:S05]  /*265e0*/  @!P1 NANOSLEEP.SYNCS 0x989680 ;  /* 0x009896800000995d */ /* 0x008fea0003900000 */
[----:B------:R-:W3:Y:S02]  /*265f0*/  @!P1 SYNCS.PHASECHK.TRANS64 P1, [R0+URZ+0x38080], R3 ;  /* 0x03808003000095a7 */ /* 0x000ee400080210ff */
[----:B---3--:R-:W-:Y:S05]  /*26600*/  @!P1 BRA `(.L_x_205) ;  /* 0xfffffffc00ec9947 */ /* 0x008fea000383ffff */
[----:B------:R-:W-:Y:S05]  /*26610*/  BRA `(.L_x_454) ;  /* 0xfffffe9c00d47947 */ /* 0x000fea000383ffff */
.L_x_208:
[----:B-1----:R-:W-:-:S04]  /*26620*/  MOV R0, UR36 ;  /* 0x0000002400007c02 */ /* 0x002fc80008000f00 */
[----:B------:R1:W3:Y:S03]  /*26630*/  SYNCS.PHASECHK.TRANS64.TRYWAIT P0, [R0+URZ+0x38098], R3 ;  /* 0x03809803000075a7 */ /* 0x0002e600080011ff */
[----:B---3--:R-:W-:Y:S05]  /*26640*/  @!P0 NANOSLEEP.SYNCS 0x989680 ;  /* 0x009896800000895d */ /* 0x008fea0003900000 */
[----:B------:R-:W3:Y:S02]  /*26650*/  @!P0 SYNCS.PHASECHK.TRANS64 P0, [R0+URZ+0x38098], R3 ;  /* 0x03809803000085a7 */ /* 0x000ee400080010ff */
[----:B---3--:R-:W-:Y:S05]  /*26660*/  @!P0 BRA `(.L_x_208) ;  /* 0xfffffffc00ec8947 */ /* 0x008fea000383ffff */
[----:B------:R-:W-:Y:S05]  /*26670*/  BRA `(.L_x_455) ;  /* 0xfffffea0005c7947 */ /* 0x000fea000383ffff */
.L_x_247:
[----:B-1----:R-:W-:-:S04]  /*26680*/  MOV R0, UR36 ;  /* 0x0000002400007c02 */ /* 0x002fc80008000f00 */
[----:B------:R1:W2:Y:S03]  /*26690*/  SYNCS.PHASECHK.TRANS64.TRYWAIT P0, [R0+URZ+0x38070], R3 ;  /* 0x03807003000075a7 */ /* 0x0002a600080011ff */
[----:B--2---:R-:W-:Y:S05]  /*266a0*/  @!P0 NANOSLEEP.SYNCS 0x989680 ;  /* 0x009896800000895d */ /* 0x004fea0003900000 */
[----:B------:R-:W2:Y:S02]  /*266b0*/  @!P0 SYNCS.PHASECHK.TRANS64 P0, [R0+URZ+0x38070], R3 ;  /* 0x03807003000085a7 */ /* 0x000ea400080010ff */
[----:B--2---:R-:W-:Y:S05]  /*266c0*/  @!P0 BRA `(.L_x_247) ;  /* 0xfffffffc00ec8947 */ /* 0x004fea000383ffff */
[----:B------:R-:W-:Y:S05]  /*266d0*/  BRA `(.L_x_456) ;  /* 0xfffffed000587947 */ /* 0x000fea000383ffff */
.L_x_250:
[----:B-1----:R-:W-:-:S04]  /*266e0*/  MOV R0, UR36 ;  /* 0x0000002400007c02 */ /* 0x002fc80008000f00 */
[----:B------:R1:W2:Y:S03]  /*266f0*/  SYNCS.PHASECHK.TRANS64.TRYWAIT P0, [R0+URZ+0x38090], R3 ;  /* 0x03809003000075a7 */ /* 0x0002a600080011ff */
[----:B--2---:R-:W-:Y:S05]  /*26700*/  @!P0 NANOSLEEP.SYNCS 0x989680 ;  /* 0x009896800000895d */ /* 0x004fea0003900000 */
[----:B------:R-:W2:Y:S02]  /*26710*/  @!P0 SYNCS.PHASECHK.TRANS64 P0, [R0+URZ+0x38090], R3 ;  /* 0x03809003000085a7 */ /* 0x000ea400080010ff */
[----:B--2---:R-:W-:Y:S05]  /*26720*/  @!P0 BRA `(.L_x_250) ;  /* 0xfffffffc00ec8947 */ /* 0x004fea000383ffff */
[----:B------:R-:W-:Y:S05]  /*26730*/  BRA `(.L_x_457) ;  /* 0xfffffed000747947 */ /* 0x000fea000383ffff */
.L_x_252:
[----:B-1----:R-:W-:-:S04]  /*26740*/  MOV R0, UR36 ;  /* 0x0000002400007c02 */ /* 0x002fc80008000f00 */
[----:B------:R1:W2:Y:S03]  /*26750*/  SYNCS.PHASECHK.TRANS64.TRYWAIT P0, [R0+URZ+0x380c0], R5 ;  /* 0x0380c005000075a7 */ /* 0x0002a600080011ff */
[----:B--2---:R-:W-:Y:S05]  /*26760*/  @!P0 NANOSLEEP.SYNCS 0x989680 ;  /* 0x009896800000895d */ /* 0x004fea0003900000 */
[----:B------:R-:W2:Y:S02]  /*26770*/  @!P0 SYNCS.PHASECHK.TRANS64 P0, [R0+URZ+0x380c0], R5 ;  /* 0x0380c005000085a7 */ /* 0x000ea400080010ff */
[----:B--2---:R-:W-:Y:S05]  /*26780*/  @!P0 BRA `(.L_x_252) ;  /* 0xfffffffc00ec8947 */ /* 0x004fea000383ffff */
[----:B------:R-:W-:Y:S05]  /*26790*/  BRA `(.L_x_458) ;  /* 0xfffffed0007c7947 */ /* 0x000fea000383ffff */
.L_x_276:
[----:B-1----:R-:W-:-:S04]  /*267a0*/  MOV R0, UR36 ;  /* 0x0000002400007c02 */ /* 0x002fc80008000f00 */
[----:B------:R1:W3:Y:S03]  /*267b0*/  SYNCS.PHASECHK.TRANS64.TRYWAIT P1, [R0+URZ+0x38080], R3 ;  /* 0x03808003000075a7 */ /* 0x0002e600080211ff */
[----:B---3--:R-:W-:Y:S05]  /*267c0*/  @!P1 NANOSLEEP.SYNCS 0x989680 ;  /* 0x009896800000995d */ /* 0x008fea0003900000 */
[----:B------:R-:W3:Y:S02]  /*267d0*/  @!P1 SYNCS.PHASECHK.TRANS64 P1, [R0+URZ+0x38080], R3 ;  /* 0x03808003000095a7 */ /* 0x000ee400080210ff */
[----:B---3--:R-:W-:Y:S05]  /*267e0*/  @!P1 BRA `(.L_x_276) ;  /* 0xfffffffc00ec9947 */ /* 0x008fea000383ffff */
[----:B------:R-:W-:Y:S05]  /*267f0*/  BRA `(.L_x_459) ;  /* 0xffffff0800987947 */ /* 0x000fea000383ffff */
.L_x_280:
[----:B-1----:R-:W-:-:S04]  /*26800*/  MOV R0, UR36 ;  /* 0x0000002400007c02 */ /* 0x002fc80008000f00 */
[----:B------:R1:W2:Y:S03]  /*26810*/  SYNCS.PHASECHK.TRANS64.TRYWAIT P0, [R0+URZ+0x38098], R3 ;  /* 0x03809803000075a7 */ /* 0x0002a600080011ff */
[----:B--2---:R-:W-:Y:S05]  /*26820*/  @!P0 NANOSLEEP.SYNCS 0x989680 ;  /* 0x009896800000895d */ /* 0x004fea0003900000 */
[----:B------:R-:W2:Y:S02]  /*26830*/  @!P0 SYNCS.PHASECHK.TRANS64 P0, [R0+URZ+0x38098], R3 ;  /* 0x03809803000085a7 */ /* 0x000ea400080010ff */
[----:B--2---:R-:W-:Y:S05]  /*26840*/  @!P0 BRA `(.L_x_280) ;  /* 0xfffffffc00ec8947 */ /* 0x004fea000383ffff */
[----:B------:R-:W-:Y:S05]  /*26850*/  BRA `(.L_x_460) ;  /* 0xffffff0c00007947 */ /* 0x000fea000383ffff */
.L_x_282:
[----:B-1----:R-:W-:-:S04]  /*26860*/  MOV R0, UR36 ;  /* 0x0000002400007c02 */ /* 0x002fc80008000f00 */
[----:B------:R1:W2:Y:S03]  /*26870*/  SYNCS.PHASECHK.TRANS64.TRYWAIT P0, [R0+URZ+0x380c8], R3 ;  /* 0x0380c803000075a7 */ /* 0x0002a600080011ff */
[----:B--2---:R-:W-:Y:S05]  /*26880*/  @!P0 NANOSLEEP.SYNCS 0x989680 ;  /* 0x009896800000895d */ /* 0x004fea0003900000 */
[----:B------:R-:W2:Y:S02]  /*26890*/  @!P0 SYNCS.PHASECHK.TRANS64 P0, [R0+URZ+0x380c8], R3 ;  /* 0x0380c803000085a7 */ /* 0x000ea400080010ff */
[----:B--2---:R-:W-:Y:S05]  /*268a0*/  @!P0 BRA `(.L_x_282) ;  /* 0xfffffffc00ec8947 */ /* 0x004fea000383ffff */
[----:B------:R-:W-:Y:S05]  /*268b0*/  BRA `(.L_x_461) ;  /* 0xffffff0c00087947 */ /* 0x000fea000383ffff */
.L_x_306:
[----:B-1----:R-:W-:-:S04]  /*268c0*/  MOV R0, UR54 ;  /* 0x0000003600007c02 */ /* 0x002fc80008000f00 */
[----:B------:R1:W2:Y:S03]  /*268d0*/  SYNCS.PHASECHK.TRANS64.TRYWAIT P0, [R0+URZ], R3 ;  /* 0x00000003000075a7 */ /* 0x0002a600080011ff */
[----:B--2---:R-:W-:Y:S05]  /*268e0*/  @!P0 NANOSLEEP.SYNCS 0x989680 ;  /* 0x009896800000895d */ /* 0x004fea0003900000 */
[----:B------:R-:W2:Y:S02]  /*268f0*/  @!P0 SYNCS.PHASECHK.TRANS64 P0, [R0+URZ], R3 ;  /* 0x00000003000085a7 */ /* 0x000ea400080010ff */
[----:B--2---:R-:W-:Y:S05]  /*26900*/  @!P0 BRA `(.L_x_306) ;  /* 0xfffffffc00ec8947 */ /* 0x004fea000383ffff */
[----:B------:R-:W-:Y:S05]  /*26910*/  BRA `(.L_x_462) ;  /* 0xffffff4400147947 */ /* 0x000fea000383ffff */
.L_x_309:
[----:B-1----:R-:W-:-:S04]  /*26920*/  MOV R0, UR49 ;  /* 0x0000003100007c02 */ /* 0x002fc80008000f00 */
[----:B------:R1:W2:Y:S03]  /*26930*/  SYNCS.PHASECHK.TRANS64.TRYWAIT P1, [R0+URZ], R3 ;  /* 0x00000003000075a7 */ /* 0x0002a600080211ff */
[----:B--2---:R-:W-:Y:S05]  /*26940*/  @!P1 NANOSLEEP.SYNCS 0x989680 ;  /* 0x009896800000995d */ /* 0x004fea0003900000 */
[----:B------:R-:W2:Y:S02]  /*26950*/  @!P1 SYNCS.PHASECHK.TRANS64 P1, [R0+URZ], R3 ;  /* 0x00000003000095a7 */ /* 0x000ea400080210ff */
[----:B--2---:R-:W-:Y:S05]  /*26960*/  @!P1 BRA `(.L_x_309) ;  /* 0xfffffffc00ec9947 */ /* 0x004fea000383ffff */
[----:B------:R-:W-:Y:S05]  /*26970*/  BRA `(.L_x_463) ;  /* 0xffffff4400b87947 */ /* 0x000fea000383ffff */
.L_x_314:
[----:B-1----:R-:W-:-:S04]  /*26980*/  MOV R4, UR57 ;  /* 0x0000003900047c02 */ /* 0x002fc80008000f00 */
[----:B------:R1:W2:Y:S03]  /*26990*/  SYNCS.PHASECHK.TRANS64.TRYWAIT P2, [R4+URZ+0x380d0], R3 ;  /* 0x0380d003040075a7 */ /* 0x0002a600080411ff */
[----:B--2---:R-:W-:Y:S05]  /*269a0*/  @!P2 NANOSLEEP.SYNCS 0x989680 ;  /* 0x009896800000a95d */ /* 0x004fea0003900000 */
[----:B------:R-:W2:Y:S02]  /*269b0*/  @!P2 SYNCS.PHASECHK.TRANS64 P2, [R4+URZ+0x380d0], R3 ;  /* 0x0380d0030400a5a7 */ /* 0x000ea400080410ff */
[----:B--2---:R-:W-:Y:S05]  /*269c0*/  @!P2 BRA `(.L_x_314) ;  /* 0xfffffffc00eca947 */ /* 0x004fea000383ffff */
[----:B------:R-:W-:Y:S05]  /*269d0*/  BRA `(.L_x_464) ;  /* 0xffffff4c00a87947 */ /* 0x000fea000383ffff */
.L_x_318:
[----:B--2---:R-:W-:-:S04]  /*269e0*/  MOV R3, UR54 ;  /* 0x0000003600037c02 */ /* 0x004fc80008000f00 */
[----:B------:R2:W3:Y:S03]  /*269f0*/  SYNCS.PHASECHK.TRANS64.TRYWAIT P2, [R3+URZ], R0 ;  /* 0x00000000030075a7 */ /* 0x0004e600080411ff */
[----:B---3--:R-:W-:Y:S05]  /*26a00*/  @!P2 NANOSLEEP.SYNCS 0x989680 ;  /* 0x009896800000a95d */ /* 0x008fea0003900000 */
[----:B------:R-:W3:Y:S02]  /*26a10*/  @!P2 SYNCS.PHASECHK.TRANS64 P2, [R3+URZ], R0 ;  /* 0x000000000300a5a7 */ /* 0x000ee400080410ff */
[----:B---3--:R-:W-:Y:S05]  /*26a20*/  @!P2 BRA `(.L_x_318) ;  /* 0xfffffffc00eca947 */ /* 0x008fea000383ffff */
[----:B------:R-:W-:Y:S05]  /*26a30*/  BRA `(.L_x_465) ;  /* 0xffffff6400307947 */ /* 0x000fea000383ffff */
.L_x_323:
[----:B--2---:R-:W-:-:S04]  /*26a40*/  MOV R0, UR49 ;  /* 0x0000003100007c02 */ /* 0x004fc80008000f00 */
[----:B------:R2:W3:Y:S03]  /*26a50*/  SYNCS.PHASECHK.TRANS64.TRYWAIT P1, [R0+URZ], R3 ;  /* 0x00000003000075a7 */ /* 0x0004e600080211ff */
[----:B---3--:R-:W-:Y:S05]  /*26a60*/  @!P1 NANOSLEEP.SYNCS 0x989680 ;  /* 0x009896800000995d */ /* 0x008fea0003900000 */
[----:B------:R-:W3:Y:S02]  /*26a70*/  @!P1 SYNCS.PHASECHK.TRANS64 P1, [R0+URZ], R3 ;  /* 0x00000003000095a7 */ /* 0x000ee400080210ff */
[----:B---3--:R-:W-:Y:S05]  /*26a80*/  @!P1 BRA `(.L_x_323) ;  /* 0xfffffffc00ec9947 */ /* 0x008fea000383ffff */
[----:B------:R-:W-:Y:S05]  /*26a90*/  BRA `(.L_x_466) ;  /* 0xffffff6400dc7947 */ /* 0x000fea000383ffff */
.L_x_328:
[----:B-1----:R-:W-:-:S04]  /*26aa0*/  MOV R0, UR40 ;  /* 0x0000002800007c02 */ /* 0x002fc80008000f00 */
[----:B------:R1:W2:Y:S03]  /*26ab0*/  SYNCS.PHASECHK.TRANS64.TRYWAIT P1, [R0+URZ], R3 ;  /* 0x00000003000075a7 */ /* 0x0002a600080211ff */
[----:B--2---:R-:W-:Y:S05]  /*26ac0*/  @!P1 NANOSLEEP.SYNCS 0x989680 ;  /* 0x009896800000995d */ /* 0x004fea0003900000 */
[----:B------:R-:W2:Y:S02]  /*26ad0*/  @!P1 SYNCS.PHASECHK.TRANS64 P1, [R0+URZ], R3 ;  /* 0x00000003000095a7 */ /* 0x000ea400080210ff */
[----:B--2---:R-:W-:Y:S05]  /*26ae0*/  @!P1 BRA `(.L_x_328) ;  /* 0xfffffffc00ec9947 */ /* 0x004fea000383ffff */
[----:B------:R-:W-:Y:S05]  /*26af0*/  BRA `(.L_x_467) ;  /* 0xffffff6800a07947 */ /* 0x000fea000383ffff */
.L_x_333:
[----:B-1----:R-:W-:-:S04]  /*26b00*/  MOV R3, UR57 ;  /* 0x0000003900037c02 */ /* 0x002fc80008000f00 */
[----:B------:R1:W2:Y:S03]  /*26b10*/  SYNCS.PHASECHK.TRANS64.TRYWAIT P2, [R3+URZ+0x380d0], R90 ;  /* 0x0380d05a030075a7 */ /* 0x0002a600080411ff */
[----:B--2---:R-:W-:Y:S05]  /*26b20*/  @!P2 NANOSLEEP.SYNCS 0x989680 ;  /* 0x009896800000a95d */ /* 0x004fea0003900000 */
[----:B------:R-:W2:Y:S02]  /*26b30*/  @!P2 SYNCS.PHASECHK.TRANS64 P2, [R3+URZ+0x380d0], R90 ;  /* 0x0380d05a0300a5a7 */ /* 0x000ea400080410ff */
[----:B--2---:R-:W-:Y:S05]  /*26b40*/  @!P2 BRA `(.L_x_333) ;  /* 0xfffffffc00eca947 */ /* 0x004fea000383ffff */
[----:B------:R-:W-:Y:S05]  /*26b50*/  BRA `(.L_x_468) ;  /* 0xffffff7c00a07947 */ /* 0x000fea000383ffff */
.L_x_337:
[----:B--2---:R-:W-:-:S04]  /*26b60*/  MOV R3, UR54 ;  /* 0x0000003600037c02 */ /* 0x004fc80008000f00 */
[----:B------:R2:W3:Y:S03]  /*26b70*/  SYNCS.PHASECHK.TRANS64.TRYWAIT P2, [R3+URZ], R0 ;  /* 0x00000000030075a7 */ /* 0x0004e600080411ff */
[----:B---3--:R-:W-:Y:S05]  /*26b80*/  @!P2 NANOSLEEP.SYNCS 0x989680 ;  /* 0x009896800000a95d */ /* 0x008fea0003900000 */
[----:B------:R-:W3:Y:S02]  /*26b90*/  @!P2 SYNCS.PHASECHK.TRANS64 P2, [R3+URZ], R0 ;  /* 0x000000000300a5a7 */ /* 0x000ee400080410ff */
[----:B---3--:R-:W-:Y:S05]  /*26ba0*/  @!P2 BRA `(.L_x_337) ;  /* 0xfffffffc00eca947 */ /* 0x008fea000383ffff */
[----:B------:R-:W-:Y:S05]  /*26bb0*/  BRA `(.L_x_469) ;  /* 0xffffff9400107947 */ /* 0x000fea000383ffff */
.L_x_341:
[----:B--2---:R-:W-:-:S04]  /*26bc0*/  MOV R3, UR40 ;  /* 0x0000002800037c02 */ /* 0x004fc80008000f00 */
[----:B------:R2:W3:Y:S03]  /*26bd0*/  SYNCS.PHASECHK.TRANS64.TRYWAIT P1, [R3+URZ], R0 ;  /* 0x00000000030075a7 */ /* 0x0004e600080211ff */
[----:B---3--:R-:W-:Y:S05]  /*26be0*/  @!P1 NANOSLEEP.SYNCS 0x989680 ;  /* 0x009896800000995d */ /* 0x008fea0003900000 */
[----:B------:R-:W3:Y:S02]  /*26bf0*/  @!P1 SYNCS.PHASECHK.TRANS64 P1, [R3+URZ], R0 ;  /* 0x00000000030095a7 */ /* 0x000ee400080210ff */
[----:B---3--:R-:W-:Y:S05]  /*26c00*/  @!P1 BRA `(.L_x_341) ;  /* 0xfffffffc00ec9947 */ /* 0x008fea000383ffff */
[----:B------:R-:W-:Y:S05]  /*26c10*/  BRA `(.L_x_470) ;  /* 0xffffff9400bc7947 */ /* 0x000fea000383ffff */
.L_x_345:
[----:B-1----:R-:W-:-:S04]  /*26c20*/  MOV R0, UR54 ;  /* 0x0000003600007c02 */ /* 0x002fc80008000f00 */
[----:B------:R1:W2:Y:S03]  /*26c30*/  SYNCS.PHASECHK.TRANS64.TRYWAIT P0, [R0+URZ], R3 ;  /* 0x00000003000075a7 */ /* 0x0002a600080011ff */
[----:B--2---:R-:W-:Y:S05]  /*26c40*/  @!P0 NANOSLEEP.SYNCS 0x989680 ;  /* 0x009896800000895d */ /* 0x004fea0003900000 */
[----:B------:R-:W2:Y:S02]  /*26c50*/  @!P0 SYNCS.PHASECHK.TRANS64 P0, [R0+URZ], R3 ;  /* 0x00000003000085a7 */ /* 0x000ea400080010ff */
[----:B--2---:R-:W-:Y:S05]  /*26c60*/  @!P0 BRA `(.L_x_345) ;  /* 0xfffffffc00ec8947 */ /* 0x004fea000383ffff */
[----:B------:R-:W-:Y:S05]  /*26c70*/  BRA `(.L_x_471) ;  /* 0xffffff98003c7947 */ /* 0x000fea000383ffff */
.L_x_349:
[----:B------:R-:W-:-:S07]  /*26c80*/  MOV R0, UR8 ;  /* 0x0000000800007c02 */ /* 0x000fce0008000f00 */
.L_x_472:
[----:B-1----:R1:W2:Y:S02]  /*26c90*/  SYNCS.PHASECHK.TRANS64.TRYWAIT P1, [R0+URZ+0x38010], R5 ;  /* 0x03801005000075a7 */ /* 0x0022a400080211ff */
[----:B--2---:R-:W-:Y:S05]  /*26ca0*/  @!P1 NANOSLEEP.SYNCS 0x989680 ;  /* 0x009896800000995d */ /* 0x004fea0003900000 */
[----:B------:R-:W2:Y:S02]  /*26cb0*/  @!P1 SYNCS.PHASECHK.TRANS64 P1, [R0+URZ+0x38010], R5 ;  /* 0x03801005000095a7 */ /* 0x000ea400080210ff */
[----:B--2---:R-:W-:Y:S05]  /*26cc0*/  @!P1 BRA `(.L_x_472) ;  /* 0xfffffffc00f09947 */ /* 0x004fea000383ffff */
[----:B------:R-:W-:Y:S05]  /*26cd0*/  BRA `(.L_x_473) ;  /* 0xffffff9c00407947 */ /* 0x000fea000383ffff */
.L_x_355:
[----:B-1----:R-:W-:-:S07]  /*26ce0*/  MOV R0, UR8 ;  /* 0x0000000800007c02 */ /* 0x002fce0008000f00 */
.L_x_474:
[----:B-1----:R1:W2:Y:S02]  /*26cf0*/  SYNCS.PHASECHK.TRANS64.TRYWAIT P1, [R0+URZ+0x38038], R5 ;  /* 0x03803805000075a7 */ /* 0x0022a400080211ff */
[----:B--2---:R-:W-:Y:S05]  /*26d00*/  @!P1 NANOSLEEP.SYNCS 0x989680 ;  /* 0x009896800000995d */ /* 0x004fea0003900000 */
[----:B------:R-:W2:Y:S02]  /*26d10*/  @!P1 SYNCS.PHASECHK.TRANS64 P1, [R0+URZ+0x38038], R5 ;  /* 0x03803805000095a7 */ /* 0x000ea400080210ff */
[----:B--2---:R-:W-:Y:S05]  /*26d20*/  @!P1 BRA `(.L_x_474) ;  /* 0xfffffffc00f09947 */ /* 0x004fea000383ffff */
[----:B------:R-:W-:Y:S05]  /*26d30*/  BRA `(.L_x_475) ;  /* 0xffffff9c00f47947 */ /* 0x000fea000383ffff */
.L_x_361:
[----:B-1----:R-:W-:-:S07]  /*26d40*/  MOV R0, UR8 ;  /* 0x0000000800007c02 */ /* 0x002fce0008000f00 */
.L_x_476:
[----:B-1----:R1:W2:Y:S02]  /*26d50*/  SYNCS.PHASECHK.TRANS64.TRYWAIT P1, [R0+URZ+0x38018], R5 ;  /* 0x03801805000075a7 */ /* 0x0022a400080211ff */
[----:B--2---:R-:W-:Y:S05]  /*26d60*/  @!P1 NANOSLEEP.SYNCS 0x989680 ;  /* 0x009896800000995d */ /* 0x004fea0003900000 */
[----:B------:R-:W2:Y:S02]  /*26d70*/  @!P1 SYNCS.PHASECHK.TRANS64 P1, [R0+URZ+0x38018], R5 ;  /* 0x03801805000095a7 */ /* 0x000ea400080210ff */
[----:B--2---:R-:W-:Y:S05]  /*26d80*/  @!P1 BRA `(.L_x_476) ;  /* 0xfffffffc00f09947 */ /* 0x004fea000383ffff */
[----:B------:R-:W-:Y:S05]  /*26d90*/  BRA `(.L_x_477) ;  /* 0xffffffa0009c7947 */ /* 0x000fea000383ffff */
.L_x_367:
[----:B-1----:R-:W-:-:S07]  /*26da0*/  MOV R0, UR8 ;  /* 0x0000000800007c02 */ /* 0x002fce0008000f00 */
.L_x_478:
[----:B-1----:R1:W2:Y:S02]  /*26db0*/  SYNCS.PHASECHK.TRANS64.TRYWAIT P1, [R0+URZ+0x38040], R5 ;  /* 0x03804005000075a7 */ /* 0x0022a400080211ff */
[----:B--2---:R-:W-:Y:S05]  /*26dc0*/  @!P1 NANOSLEEP.SYNCS 0x989680 ;  /* 0x009896800000995d */ /* 0x004fea0003900000 */
[----:B------:R-:W2:Y:S02]  /*26dd0*/  @!P1 SYNCS.PHASECHK.TRANS64 P1, [R0+URZ+0x38040], R5 ;  /* 0x03804005000095a7 */ /* 0x000ea400080210ff */
[----:B--2---:R-:W-:Y:S05]  /*26de0*/  @!P1 BRA `(.L_x_478) ;  /* 0xfffffffc00f09947 */ /* 0x004fea000383ffff */
[----:B------:R-:W-:Y:S05]  /*26df0*/  BRA `(.L_x_479) ;  /* 0xffffffa400547947 */ /* 0x000fea000383ffff */
.L_x_373:
[----:B-1----:R-:W-:-:S07]  /*26e00*/  MOV R0, UR49 ;  /* 0x0000003100007c02 */ /* 0x002fce0008000f00 */
.L_x_480:
[----:B-1----:R1:W2:Y:S02]  /*26e10*/  SYNCS.PHASECHK.TRANS64.TRYWAIT P1, [R0+URZ+0x38038], R3 ;  /* 0x03803803000075a7 */ /* 0x0022a400080211ff */
[----:B--2---:R-:W-:Y:S05]  /*26e20*/  @!P1 NANOSLEEP.SYNCS 0x989680 ;  /* 0x009896800000995d */ /* 0x004fea0003900000 */
[----:B------:R-:W2:Y:S02]  /*26e30*/  @!P1 SYNCS.PHASECHK.TRANS64 P1, [R0+URZ+0x38038], R3 ;  /* 0x03803803000095a7 */ /* 0x000ea400080210ff */
[----:B--2---:R-:W-:Y:S05]  /*26e40*/  @!P1 BRA `(.L_x_480) ;  /* 0xfffffffc00f09947 */ /* 0x004fea000383ffff */
[----:B------:R-:W-:Y:S05]  /*26e50*/  BRA `(.L_x_481) ;  /* 0xffffffa800587947 */ /* 0x000fea000383ffff */
.L_x_378:
[----:B------:R-:W-:-:S07]  /*26e60*/  MOV R0, UR49 ;  /* 0x0000003100007c02 */ /* 0x000fce0008000f00 */
.L_x_482:
[----:B-1----:R1:W2:Y:S02]  /*26e70*/  SYNCS.PHASECHK.TRANS64.TRYWAIT P1, [R0+URZ+0x38038], R3 ;  /* 0x03803803000075a7 */ /* 0x0022a400080211ff */
[----:B--2---:R-:W-:Y:S05]  /*26e80*/  @!P1 NANOSLEEP.SYNCS 0x989680 ;  /* 0x009896800000995d */ /* 0x004fea0003900000 */
[----:B------:R-:W2:Y:S02]  /*26e90*/  @!P1 SYNCS.PHASECHK.TRANS64 P1, [R0+URZ+0x38038], R3 ;  /* 0x03803803000095a7 */ /* 0x000ea400080210ff */
[----:B--2---:R-:W-:Y:S05]  /*26ea0*/  @!P1 BRA `(.L_x_482) ;  /* 0xfffffffc00f09947 */ /* 0x004fea000383ffff */
[----:B------:R-:W-:Y:S05]  /*26eb0*/  BRA `(.L_x_483) ;  /* 0xffffffac000c7947 */ /* 0x000fea000383ffff */
.L_x_383:
[----:B------:R-:W-:-:S07]  /*26ec0*/  MOV R0, UR41 ;  /* 0x0000002900007c02 */ /* 0x000fce0008000f00 */
.L_x_484:
[----:B-1----:R1:W2:Y:S02]  /*26ed0*/  SYNCS.PHASECHK.TRANS64.TRYWAIT P1, [R0+URZ+0x38038], R3 ;  /* 0x03803803000075a7 */ /* 0x0022a400080211ff */
[----:B--2---:R-:W-:Y:S05]  /*26ee0*/  @!P1 NANOSLEEP.SYNCS 0x989680 ;  /* 0x009896800000995d */ /* 0x004fea0003900000 */
[----:B------:R-:W2:Y:S02]  /*26ef0*/  @!P1 SYNCS.PHASECHK.TRANS64 P1, [R0+URZ+0x38038], R3 ;  /* 0x03803803000095a7 */ /* 0x000ea400080210ff */
[----:B--2---:R-:W-:Y:S05]  /*26f00*/  @!P1 BRA `(.L_x_484) ;  /* 0xfffffffc00f09947 */ /* 0x004fea000383ffff */
[----:B------:R-:W-:Y:S05]  /*26f10*/  BRA `(.L_x_485) ;  /* 0xffffffac00c07947 */ /* 0x000fea000383ffff */
.L_x_388:
[----:B------:R-:W-:-:S07]  /*26f20*/  MOV R0, UR41 ;  /* 0x0000002900007c02 */ /* 0x000fce0008000f00 */
.L_x_486:
[----:B-1----:R1:W2:Y:S02]  /*26f30*/  SYNCS.PHASECHK.TRANS64.TRYWAIT P1, [R0+URZ+0x38038], R3 ;  /* 0x03803803000075a7 */ /* 0x0022a400080211ff */
[----:B--2---:R-:W-:Y:S05]  /*26f40*/  @!P1 NANOSLEEP.SYNCS 0x989680 ;  /* 0x009896800000995d */ /* 0x004fea0003900000 */
[----:B------:R-:W2:Y:S02]  /*26f50*/  @!P1 SYNCS.PHASECHK.TRANS64 P1, [R0+URZ+0x38038], R3 ;  /* 0x03803803000095a7 */ /* 0x000ea400080210ff */
[----:B--2---:R-:W-:Y:S05]  /*26f60*/  @!P1 BRA `(.L_x_486) ;  /* 0xfffffffc00f09947 */ /* 0x004fea000383ffff */
[----:B------:R-:W-:Y:S05]  /*26f70*/  BRA `(.L_x_487) ;  /* 0xffffffb000787947 */ /* 0x000fea000383ffff */
.L_x_394:
[----:B------:R-:W-:-:S07]  /*26f80*/  MOV R0, UR41 ;  /* 0x0000002900007c02 */ /* 0x000fce0008000f00 */
.L_x_488:
[----:B-1----:R1:W2:Y:S02]  /*26f90*/  SYNCS.PHASECHK.TRANS64.TRYWAIT P1, [R0+URZ+0x38038], R3 ;  /* 0x03803803000075a7 */ /* 0x0022a400080211ff */
[----:B--2---:R-:W-:Y:S05]  /*26fa0*/  @!P1 NANOSLEEP.SYNCS 0x989680 ;  /* 0x009896800000995d */ /* 0x004fea0003900000 */
[----:B------:R-:W2:Y:S02]  /*26fb0*/  @!P1 SYNCS.PHASECHK.TRANS64 P1, [R0+URZ+0x38038], R3 ;  /* 0x03803803000095a7 */ /* 0x000ea400080210ff */
[----:B--2---:R-:W-:Y:S05]  /*26fc0*/  @!P1 BRA `(.L_x_488) ;  /* 0xfffffffc00f09947 */ /* 0x004fea000383ffff */
[----:B------:R-:W-:Y:S05]  /*26fd0*/  BRA `(.L_x_489) ;  /* 0xffffffb400547947 */ /* 0x000fea000383ffff */
.L_x_399:
[----:B------:R-:W-:-:S07]  /*26fe0*/  MOV R0, UR33 ;  /* 0x0000002100007c02 */ /* 0x000fce0008000f00 */
.L_x_490:
[----:B-1----:R1:W2:Y:S02]  /*26ff0*/  SYNCS.PHASECHK.TRANS64.TRYWAIT P1, [R0+URZ+0x38038], R3 ;  /* 0x03803803000075a7 */ /* 0x0022a400080211ff */
[----:B--2---:R-:W-:Y:S05]  /*27000*/  @!P1 NANOSLEEP.SYNCS 0x989680 ;  /* 0x009896800000995d */ /* 0x004fea0003900000 */
[----:B------:R-:W2:Y:S02]  /*27010*/  @!P1 SYNCS.PHASECHK.TRANS64 P1, [R0+URZ+0x38038], R3 ;  /* 0x03803803000095a7 */ /* 0x000ea400080210ff */
[----:B--2---:R-:W-:Y:S05]  /*27020*/  @!P1 BRA `(.L_x_490) ;  /* 0xfffffffc00f09947 */ /* 0x004fea000383ffff */
[----:B------:R-:W-:Y:S05]  /*27030*/  BRA `(.L_x_491) ;  /* 0xffffffb8000c7947 */ /* 0x000fea000383ffff */
.L_x_404:
[----:B------:R-:W-:-:S07]  /*27040*/  MOV R3, UR40 ;  /* 0x0000002800037c02 */ /* 0x000fce0008000f00 */
.L_x_492:
[----:B-1----:R1:W2:Y:S02]  /*27050*/  SYNCS.PHASECHK.TRANS64.TRYWAIT P0, [R3+URZ+0x380b0], R0 ;  /* 0x0380b000030075a7 */ /* 0x0022a400080011ff */
[----:B--2---:R-:W-:Y:S05]  /*27060*/  @!P0 NANOSLEEP.SYNCS 0x989680 ;  /* 0x009896800000895d */ /* 0x004fea0003900000 */
[----:B------:R-:W2:Y:S02]  /*27070*/  @!P0 SYNCS.PHASECHK.TRANS64 P0, [R3+URZ+0x380b0], R0 ;  /* 0x0380b000030085a7 */ /* 0x000ea400080010ff */
[----:B--2---:R-:W-:Y:S05]  /*27080*/  @!P0 BRA `(.L_x_492) ;  /* 0xfffffffc00f08947 */ /* 0x004fea000383ffff */
[----:B------:R-:W-:Y:S05]  /*27090*/  BRA `(.L_x_493) ;  /* 0xffffffbc00487947 */ /* 0x000fea000383ffff */
.L_x_408:
[----:B-1----:R-:W-:-:S07]  /*270a0*/  MOV R3, UR40 ;  /* 0x0000002800037c02 */ /* 0x002fce0008000f00 */
.L_x_494:
[----:B-1----:R1:W2:Y:S02]  /*270b0*/  SYNCS.PHASECHK.TRANS64.TRYWAIT P0, [R3+URZ+0x380b8], R0 ;  /* 0x0380b800030075a7 */ /* 0x0022a400080011ff */
[----:B--2---:R-:W-:Y:S05]  /*270c0*/  @!P0 NANOSLEEP.SYNCS 0x989680 ;  /* 0x009896800000895d */ /* 0x004fea0003900000 */
[----:B------:R-:W2:Y:S02]  /*270d0*/  @!P0 SYNCS.PHASECHK.TRANS64 P0, [R3+URZ+0x380b8], R0 ;  /* 0x0380b800030085a7 */ /* 0x000ea400080010ff */
[----:B--2---:R-:W-:Y:S05]  /*270e0*/  @!P0 BRA `(.L_x_494) ;  /* 0xfffffffc00f08947 */ /* 0x004fea000383ffff */
[----:B------:R-:W-:Y:S05]  /*270f0*/  BRA `(.L_x_495) ;  /* 0xffffffcc00e87947 */ /* 0x000fea000383ffff */
        .weak           $__internal_0_$__cuda_sm10x_tcgen05_guardrail_trap_col_being_dealloced_not_returned_by_alloc
        .type           $__internal_0_$__cuda_sm10x_tcgen05_guardrail_trap_col_being_dealloced_not_returned_by_alloc,@function
        .size           $__internal_0_$__cuda_sm10x_tcgen05_guardrail_trap_col_being_dealloced_not_returned_by_alloc,($__internal_1_$__cuda_sm10x_tcgen05_guardrail_trap_phase_invalid_during_alloc - $__internal_0_$__cuda_sm10x_tcgen05_guardrail_trap_col_being_dealloced_not_returned_by_alloc)
$__internal_0_$__cuda_sm10x_tcgen05_guardrail_trap_col_being_dealloced_not_returned_by_alloc:
[----:B------:R-:W-:Y:S05]  /*27100*/  BPT.TRAP 0x1 ;  /* 0x000000040000795c */ /* 0x000fea0000300000 */
[----:B------:R-:W-:-:S04]  /*27110*/  HFMA2 R3, -RZ, RZ, 0, 0 ;  /* 0x00000000ff037431 */ /* 0x000fc800000001ff */
[----:B------:R-:W-:Y:S05]  /*27120*/  RET.REL.NODEC R2 `(_ZN7cutlass13device_kernelINS_4fmha6kernel36Sm100FmhaFwdKernelTmaWarpspecializedIN4cute5tupleIJiiiNS5_IJNS5_IJiiEEEiEEEEEENS1_10collective38Sm100FmhaFwdMainloopTmaWarpspecializedINS_6half_tEffNS5_IJNS4_1CILi256EEENSC_ILi64EEESD_EEENS5_IJiNSC_ILi1EEES7_EEENS5_IJiSG_NS5_IJNS5_IJNSC_ILi0EEEiEEEiEEEEEESL_NS9_12ResidualMaskENS5_IJNSC_ILi2EEESG_SG_EEENSC_ILb0EEEEENS9_38Sm100FmhaFwdEpilogueTmaWarpspecializedISB_fNS5_IJNSC_ILi128EEESD_SE_EEESH_NS5_IJSG_S7_EEESP_EENS2_23IndividualTileSchedulerENS2_41Sm100FmhaCtxKernelWarpspecializedScheduleEEEEEvNT_6ParamsE) ;  /* 0xfffffd8c02b47950 */ /* 0x000fea0003c3ffff */
        .weak           $__internal_1_$__cuda_sm10x_tcgen05_guardrail_trap_phase_invalid_during_alloc
        .type           $__internal_1_$__cuda_sm10x_tcgen05_guardrail_trap_phase_invalid_during_alloc,@function
        .size           $__internal_1_$__cuda_sm10x_tcgen05_guardrail_trap_phase_invalid_during_alloc,($__internal_2_$__cuda_sm10x_tcgen05_guardrail_trap_unallocated_columns_being_dealloced - $__internal_1_$__cuda_sm10x_tcgen05_guardrail_trap_phase_invalid_during_alloc)
$__internal_1_$__cuda_sm10x_tcgen05_guardrail_trap_phase_invalid_during_alloc:
[----:B------:R-:W-:Y:S05]  /*27130*/  BPT.TRAP 0x1 ;  /* 0x000000040000795c */ /* 0x000fea0000300000 */
[----:B------:R-:W-:-:S04]  /*27140*/  MOV R3, 0x0 ;  /* 0x0000000000037802 */ /* 0x000fc80000000f00 */
[----:B------:R-:W-:Y:S05]  /*27150*/  RET.REL.NODEC R2 `(_ZN7cutlass13device_kernelINS_4fmha6kernel36Sm100FmhaFwdKernelTmaWarpspecializedIN4cute5tupleIJiiiNS5_IJNS5_IJiiEEEiEEEEEENS1_10collective38Sm100FmhaFwdMainloopTmaWarpspecializedINS_6half_tEffNS5_IJNS4_1CILi256EEENSC_ILi64EEESD_EEENS5_IJiNSC_ILi1EEES7_EEENS5_IJiSG_NS5_IJNS5_IJNSC_ILi0EEEiEEEiEEEEEESL_NS9_12ResidualMaskENS5_IJNSC_ILi2EEESG_SG_EEENSC_ILb0EEEEENS9_38Sm100FmhaFwdEpilogueTmaWarpspecializedISB_fNS5_IJNSC_ILi128EEESD_SE_EEESH_NS5_IJSG_S7_EEESP_EENS2_23IndividualTileSchedulerENS2_41Sm100FmhaCtxKernelWarpspecializedScheduleEEEEEvNT_6ParamsE) ;  /* 0xfffffd8c02a87950 */ /* 0x000fea0003c3ffff */
        .weak           $__internal_2_$__cuda_sm10x_tcgen05_guardrail_trap_unallocated_columns_being_dealloced
        .type           $__internal_2_$__cuda_sm10x_tcgen05_guardrail_trap_unallocated_columns_being_dealloced,@function
        .size           $__internal_2_$__cuda_sm10x_tcgen05_guardrail_trap_unallocated_columns_being_dealloced,($__internal_3_$__cuda_sm3x_div_rn_noftz_f32_slowpath - $__internal_2_$__cuda_sm10x_tcgen05_guardrail_trap_unallocated_columns_being_dealloced)
$__internal_2_$__cuda_sm10x_tcgen05_guardrail_trap_unallocated_columns_being_dealloced:
[----:B------:R-:W-:Y:S05]  /*27160*/  BPT.TRAP 0x1 ;  /* 0x000000040000795c */ /* 0x000fea0000300000 */
[----:B------:R-:W-:-:S04]  /*27170*/  HFMA2 R3, -RZ, RZ, 0, 0 ;  /* 0x00000000ff037431 */ /* 0x000fc800000001ff */
[----:B------:R-:W-:Y:S05]  /*27180*/  RET.REL.NODEC R2 `(_ZN7cutlass13device_kernelINS_4fmha6kernel36Sm100FmhaFwdKernelTmaWarpspecializedIN4cute5tupleIJiiiNS5_IJNS5_IJiiEEEiEEEEEENS1_10collective38Sm100FmhaFwdMainloopTmaWarpspecializedINS_6half_tEffNS5_IJNS4_1CILi256EEENSC_ILi64EEESD_EEENS5_IJiNSC_ILi1EEES7_EEENS5_IJiSG_NS5_IJNS5_IJNSC_ILi0EEEiEEEiEEEEEESL_NS9_12ResidualMaskENS5_IJNSC_ILi2EEESG_SG_EEENSC_ILb0EEEEENS9_38Sm100FmhaFwdEpilogueTmaWarpspecializedISB_fNS5_IJNSC_ILi128EEESD_SE_EEESH_NS5_IJSG_S7_EEESP_EENS2_23IndividualTileSchedulerENS2_41Sm100FmhaCtxKernelWarpspecializedScheduleEEEEEvNT_6ParamsE) ;  /* 0xfffffd8c029c7950 */ /* 0x000fea0003c3ffff */
        .weak           $__internal_3_$__cuda_sm3x_div_rn_noftz_f32_slowpath
        .type           $__internal_3_$__cuda_sm3x_div_rn_noftz_f32_slowpath,@function
        .size           $__internal_3_$__cuda_sm3x_div_rn_noftz_f32_slowpath,(.L_x_512 - $__internal_3_$__cuda_sm3x_div_rn_noftz_f32_slowpath)
$__internal_3_$__cuda_sm3x_div_rn_noftz_f32_slowpath:
[--C-:B------:R-:W-:Y:S01]  /*27190*/  SHF.R.U32.HI R3, RZ, 0x17, R24.reuse ;  /* 0x00000017ff037819 */ /* 0x100fe20000011618 */
[----:B------:R-:W-:Y:S01]  /*271a0*/  BSSY.RECONVERGENT B1, `(.L_x_496) ;  /* 0x0000065000017945 */ /* 0x000fe20003800200 */
[--C-:B------:R-:W-:Y:S01]  /*271b0*/  SHF.R.U32.HI R8, RZ, 0x17, R33.reuse ;  /* 0x00000017ff087819 */ /* 0x100fe20000011621 */
[----:B------:R-:W-:Y:S01]  /*271c0*/  IMAD.MOV.U32 R7, RZ, RZ, R33 ;  /* 0x000000ffff077224 */ /* 0x000fe200078e0021 */
[----:B------:R-:W-:Y:S01]  /*271d0*/  LOP3.LUT R3, R3, 0xff, RZ, 0xc0, !PT ;  /* 0x000000ff03037812 */ /* 0x000fe200078ec0ff */
[----:B------:R-:W-:Y:S01]  /*271e0*/  IMAD.MOV.U32 R6, RZ, RZ, R24 ;  /* 0x000000ffff067224 */ /* 0x000fe200078e0018 */
[----:B------:R-:W-:-:S03]  /*271f0*/  LOP3.LUT R8, R8, 0xff, RZ, 0xc0, !PT ;  /* 0x000000ff08087812 */ /* 0x000fc600078ec0ff */
[----:B------:R-:W-:Y:S02]  /*27200*/  VIADD R0, R3, 0xffffffff ;  /* 0xffffffff03007836 */ /* 0x000fe40000000000 */
[----:B------:R-:W-:-:S03]  /*27210*/  VIADD R5, R8, 0xffffffff ;  /* 0xffffffff08057836 */ /* 0x000fc60000000000 */
[----:B------:R-:W-:-:S04]  /*27220*/  ISETP.GT.U32.AND P0, PT, R0, 0xfd, PT ;  /* 0x000000fd0000780c */ /* 0x000fc80003f04070 */
[----:B------:R-:W-:-:S13]  /*27230*/  ISETP.GT.U32.OR P0, PT, R5, 0xfd, P0 ;  /* 0x000000fd0500780c */ /* 0x000fda0000704470 */
[----:B------:R-:W-:Y:S01]  /*27240*/  @!P0 IMAD.MOV.U32 R10, RZ, RZ, RZ ;  /* 0x000000ffff0a8224 */ /* 0x000fe200078e00ff */
[----:B------:R-:W-:Y:S06]  /*27250*/  @!P0 BRA `(.L_x_497) ;  /* 0x00000000005c8947 */ /* 0x000fec0003800000 */
[----:B------:R-:W-:Y:S02]  /*27260*/  FSETP.GTU.FTZ.AND P2, PT, |R33|, +INF , PT ;  /* 0x7f8000002100780b */ /* 0x000fe40003f5c200 */
[----:B------:R-:W-:-:S04]  /*27270*/  FSETP.GTU.FTZ.AND P0, PT, |R24|, +INF , PT ;  /* 0x7f8000001800780b */ /* 0x000fc80003f1c200 */
[----:B------:R-:W-:-:S13]  /*27280*/  PLOP3.LUT P0, PT, P2, P0, PT, 0xf8, 0x8f ;  /* 0x00000000008f781c */ /* 0x000fda0001701f70 */
[----:B------:R-:W-:Y:S05]  /*27290*/  @P0 BRA `(.L_x_498) ;  /* 0x0000000400500947 */ /* 0x000fea0003800000 */
[----:B------:R-:W-:-:S13]  /*272a0*/  LOP3.LUT P0, RZ, R6, 0x7fffffff, R7, 0xc8, !PT ;  /* 0x7fffffff06ff7812 */ /* 0x000fda000780c807 */
[----:B------:R-:W-:Y:S05]  /*272b0*/  @!P0 BRA `(.L_x_499) ;  /* 0x0000000400408947 */ /* 0x000fea0003800000 */
[C---:B------:R-:W-:Y:S02]  /*272c0*/  FSETP.NEU.FTZ.AND P0, PT, |R33|.reuse, +INF , PT ;  /* 0x7f8000002100780b */ /* 0x040fe40003f1d200 */
[----:B------:R-:W-:Y:S02]  /*272d0*/  FSETP.NEU.FTZ.AND P2, PT, |R24|, +INF , PT ;  /* 0x7f8000001800780b */ /* 0x000fe40003f5d200 */
[----:B------:R-:W-:-:S11]  /*272e0*/  FSETP.NEU.FTZ.AND P3, PT, |R33|, +INF , PT ;  /* 0x7f8000002100780b */ /* 0x000fd60003f7d200 */
[----:B------:R-:W-:Y:S05]  /*272f0*/  @!P2 BRA !P0, `(.L_x_499) ;  /* 0x000000040030a947 */ /* 0x000fea0004000000 */
[----:B------:R-:W-:-:S04]  /*27300*/  LOP3.LUT P0, RZ, R7, 0x7fffffff, RZ, 0xc0, !PT ;  /* 0x7fffffff07ff7812 */ /* 0x000fc8000780c0ff */
[----:B------:R-:W-:-:S13]  /*27310*/  PLOP3.LUT P0, PT, P2, P0, PT, 0x2f, 0xf2 ;  /* 0x0000000000f2781c */ /* 0x000fda0001700577 */
[----:B------:R-:W-:Y:S05]  /*27320*/  @P0 BRA `(.L_x_500) ;  /* 0x00000004001c0947 */ /* 0x000fea0003800000 */
[----:B------:R-:W-:-:S04]  /*27330*/  LOP3.LUT P0, RZ, R6, 0x7fffffff, RZ, 0xc0, !PT ;  /* 0x7fffffff06ff7812 */ /* 0x000fc8000780c0ff */
[----:B------:R-:W-:-:S13]  /*27340*/  PLOP3.LUT P0, PT, P3, P0, PT, 0x2f, 0xf2 ;  /* 0x0000000000f2781c */ /* 0x000fda0001f00577 */
[----:B------:R-:W-:Y:S05]  /*27350*/  @P0 BRA `(.L_x_501) ;  /* 0x0000000400040947 */ /* 0x000fea0003800000 */
[----:B------:R-:W-:Y:S02]  /*27360*/  ISETP.GE.AND P2, PT, R5, RZ, PT ;  /* 0x000000ff0500720c */ /* 0x000fe40003f46270 */
[----:B------:R-:W-:-:S11]  /*27370*/  ISETP.GE.AND P0, PT, R0, RZ, PT ;  /* 0x000000ff0000720c */ /* 0x000fd60003f06270 */
[----:B------:R-:W-:Y:S01]  /*27380*/  @P2 MOV R10, RZ ;  /* 0x000000ff000a2202 */ /* 0x000fe20000000f00 */
[----:B------:R-:W-:Y:S01]  /*27390*/  @!P2 FFMA R7, R33, 1.84467440737095516160e+19, RZ ;  /* 0x5f8000002107a823 */ /* 0x000fe200000000ff */
[----:B------:R-:W-:Y:S01]  /*273a0*/  @!P2 MOV R10, 0xffffffc0 ;  /* 0xffffffc0000aa802 */ /* 0x000fe20000000f00 */
[----:B------:R-:W-:-:S03]  /*273b0*/  @!P0 FFMA R6, R24, 1.84467440737095516160e+19, RZ ;  /* 0x5f80000018068823 */ /* 0x000fc600000000ff */
[----:B------:R-:W-:-:S07]  /*273c0*/  @!P0 IADD3 R10, PT, PT, R10, 0x40, RZ ;  /* 0x000000400a0a8810 */ /* 0x000fce0007ffe0ff */
.L_x_497:
[----:B------:R-:W-:Y:S01]  /*273d0*/  LEA R11, R3, 0xc0800000, 0x17 ;  /* 0xc0800000030b7811 */ /* 0x000fe200078eb8ff */
[----:B------:R-:W-:Y:S01]  /*273e0*/  BSSY.RECONVERGENT B0, `(.L_x_502) ;  /* 0x0000036000007945 */ /* 0x000fe20003800200 */
[----:B------:R-:W-:Y:S02]  /*273f0*/  IADD3 R8, PT, PT, R8, -0x7f, RZ ;  /* 0xffffff8108087810 */ /* 0x000fe40007ffe0ff */
[----:B------:R-:W-:-:S03]  /*27400*/  IADD3 R11, PT, PT, -R11, R6, RZ ;  /* 0x000000060b0b7210 */ /* 0x000fc60007ffe1ff */
[----:B------:R-:W-:Y:S01]  /*27410*/  IMAD R9, R8, -0x800000, R7 ;  /* 0xff80000008097824 */ /* 0x000fe200078e0207 */
[----:B------:R-:W1:Y:S01]  /*27420*/  MUFU.RCP R5, R11 ;  /* 0x0000000b00057308 */ /* 0x000e620000001000 */
[----:B------:R-:W-:-:S04]  /*27430*/  FADD.FTZ R6, -R11, -RZ ;  /* 0x800000ff0b067221 */ /* 0x000fc80000010100 */
[----:B-1----:R-:W-:-:S04]  /*27440*/  FFMA R0, R5, R6, 1 ;  /* 0x3f80000005007423 */ /* 0x002fc80000000006 */
[----:B------:R-:W-:-:S04]  /*27450*/  FFMA R0, R5, R0, R5 ;  /* 0x0000000005007223 */ /* 0x000fc80000000005 */
[----:B------:R-:W-:-:S04]  /*27460*/  FFMA R7, R9, R0, RZ ;  /* 0x0000000009077223 */ /* 0x000fc800000000ff */
[----:B------:R-:W-:-:S04]  /*27470*/  FFMA R5, R6, R7, R9 ;  /* 0x0000000706057223 */ /* 0x000fc80000000009 */
[----:B------:R-:W-:-:S04]  /*27480*/  FFMA R5, R0, R5, R7 ;  /* 0x0000000500057223 */ /* 0x000fc80000000007 */
[----:B------:R-:W-:Y:S01]  /*27490*/  FFMA R6, R6, R5, R9 ;  /* 0x0000000506067223 */ /* 0x000fe20000000009 */
[----:B------:R-:W-:-:S03]  /*274a0*/  IADD3 R9, PT, PT, R8, 0x7f, -R3 ;  /* 0x0000007f08097810 */ /* 0x000fc60007ffe803 */
[----:B------:R-:W-:Y:S01]  /*274b0*/  FFMA R7, R0, R6, R5 ;  /* 0x0000000600077223 */ /* 0x000fe20000000005 */
[----:B------:R-:W-:-:S04]  /*274c0*/  IADD3 R10, PT, PT, R9, R10, RZ ;  /* 0x0000000a090a7210 */ /* 0x000fc80007ffe0ff */
[----:B------:R-:W-:-:S04]  /*274d0*/  SHF.R.U32.HI R3, RZ, 0x17, R7 ;  /* 0x00000017ff037819 */ /* 0x000fc80000011607 */
[----:B------:R-:W-:-:S04]  /*274e0*/  LOP3.LUT R3, R3, 0xff, RZ, 0xc0, !PT ;  /* 0x000000ff03037812 */ /* 0x000fc800078ec0ff */
[----:B------:R-:W-:-:S04]  /*274f0*/  IADD3 R3, PT, PT, R3, R10, RZ ;  /* 0x0000000a03037210 */ /* 0x000fc80007ffe0ff */
[----:B------:R-:W-:-:S04]  /*27500*/  IADD3 R8, PT, PT, R3, -0x1, RZ ;  /* 0xffffffff03087810 */ /* 0x000fc80007ffe0ff */
[----:B------:R-:W-:-:S13]  /*27510*/  ISETP.GE.U32.AND P0, PT, R8, 0xfe, PT ;  /* 0x000000fe0800780c */ /* 0x000fda0003f06070 */
[----:B------:R-:W-:Y:S05]  /*27520*/  @!P0 BRA `(.L_x_503) ;  /* 0x0000000000808947 */ /* 0x000fea0003800000 */
[----:B------:R-:W-:-:S13]  /*27530*/  ISETP.GT.AND P0, PT, R3, 0xfe, PT ;  /* 0x000000fe0300780c */ /* 0x000fda0003f04270 */
[----:B------:R-:W-:Y:S05]  /*27540*/  @P0 BRA `(.L_x_504) ;  /* 0x00000000006c0947 */ /* 0x000fea0003800000 */
[----:B------:R-:W-:-:S13]  /*27550*/  ISETP.GE.AND P0, PT, R3, 0x1, PT ;  /* 0x000000010300780c */ /* 0x000fda0003f06270 */
[----:B------:R-:W-:Y:S05]  /*27560*/  @P0 BRA `(.L_x_505) ;  /* 0x0000000000740947 */ /* 0x000fea0003800000 */
[----:B------:R-:W-:Y:S02]  /*27570*/  ISETP.GE.AND P0, PT, R3, -0x18, PT ;  /* 0xffffffe80300780c */ /* 0x000fe40003f06270 */
[----:B------:R-:W-:-:S11]  /*27580*/  LOP3.LUT R7, R7, 0x80000000, RZ, 0xc0, !PT ;  /* 0x8000000007077812 */ /* 0x000fd600078ec0ff */
[----:B------:R-:W-:Y:S05]  /*27590*/  @!P0 BRA `(.L_x_505) ;  /* 0x0000000000688947 */ /* 0x000fea0003800000 */
[CCC-:B------:R-:W-:Y:S01]  /*275a0*/  FFMA.RZ R8, R0.reuse, R6.reuse, R5.reuse ;  /* 0x0000000600087223 */ /* 0x1c0fe2000000c005 */
[CCC-:B------:R-:W-:Y:S01]  /*275b0*/  FFMA.RP R9, R0.reuse, R6.reuse, R5.reuse ;  /* 0x0000000600097223 */ /* 0x1c0fe20000008005 */
[----:B------:R-:W-:Y:S01]  /*275c0*/  FFMA.RM R6, R0, R6, R5 ;  /* 0x0000000600067223 */ /* 0x000fe20000004005 */
[C---:B------:R-:W-:Y:S01]  /*275d0*/  VIADD R0, R3.reuse, 0x20 ;  /* 0x0000002003007836 */ /* 0x040fe20000000000 */
[C---:B------:R-:W-:Y:S02]  /*275e0*/  ISETP.NE.AND P0, PT, R3.reuse, RZ, PT ;  /* 0x000000ff0300720c */ /* 0x040fe40003f05270 */
[----:B------:R-:W-:Y:S02]  /*275f0*/  LOP3.LUT R8, R8, 0x7fffff, RZ, 0xc0, !PT ;  /* 0x007fffff08087812 */ /* 0x000fe400078ec0ff */
[----:B------:R-:W-:Y:S01]  /*27600*/  ISETP.NE.AND P2, PT, R3, RZ, PT ;  /* 0x000000ff0300720c */ /* 0x000fe20003f45270 */
[----:B------:R-:W-:Y:S01]  /*27610*/  IMAD.MOV R3, RZ, RZ, -R3 ;  /* 0x000000ffff037224 */ /* 0x000fe200078e0a03 */
[----:B------:R-:W-:-:S02]  /*27620*/  LOP3.LUT R5, R8, 0x800000, RZ, 0xfc, !PT ;  /* 0x0080000008057812 */ /* 0x000fc400078efcff */
[----:B------:R-:W-:Y:S02]  /*27630*/  FSETP.NEU.FTZ.AND P3, PT, R9, R6, PT ;  /* 0x000000060900720b */ /* 0x000fe40003f7d000 */
[----:B------:R-:W-:Y:S02]  /*27640*/  SHF.L.U32 R0, R5, R0, RZ ;  /* 0x0000000005007219 */ /* 0x000fe400000006ff */
[----:B------:R-:W-:Y:S02]  /*27650*/  SEL R6, R3, RZ, P0 ;  /* 0x000000ff03067207 */ /* 0x000fe40000000000 */
[----:B------:R-:W-:Y:S02]  /*27660*/  ISETP.NE.AND P2, PT, R0, RZ, P2 ;  /* 0x000000ff0000720c */ /* 0x000fe40001745270 */
[----:B------:R-:W-:Y:S02]  /*27670*/  SHF.R.U32.HI R5, RZ, R6, R5 ;  /* 0x00000006ff057219 */ /* 0x000fe40000011605 */
[----:B------:R-:W-:-:S02]  /*27680*/  PLOP3.LUT P2, PT, P3, P2, PT, 0xf8, 0x8f ;  /* 0x00000000008f781c */ /* 0x000fc40001f45f70 */
[----:B------:R-:W-:Y:S02]  /*27690*/  SHF.R.U32.HI R3, RZ, 0x1, R5 ;  /* 0x00000001ff037819 */ /* 0x000fe40000011605 */
[----:B------:R-:W-:-:S04]  /*276a0*/  SEL R0, RZ, 0x1, !P2 ;  /* 0x00000001ff007807 */ /* 0x000fc80005000000 */
[----:B------:R-:W-:-:S04]  /*276b0*/  LOP3.LUT R0, R0, 0x1, R3, 0xf8, !PT ;  /* 0x0000000100007812 */ /* 0x000fc800078ef803 */
[----:B------:R-:W-:-:S05]  /*276c0*/  LOP3.LUT R0, R0, R5, RZ, 0xc0, !PT ;  /* 0x0000000500007212 */ /* 0x000fca00078ec0ff */
[----:B------:R-:W-:-:S05]  /*276d0*/  IMAD.IADD R0, R3, 0x1, R0 ;  /* 0x0000000103007824 */ /* 0x000fca00078e0200 */
[----:B------:R-:W-:Y:S01]  /*276e0*/  LOP3.LUT R7, R0, R7, RZ, 0xfc, !PT ;  /* 0x0000000700077212 */ /* 0x000fe200078efcff */
[----:B------:R-:W-:Y:S05]  /*276f0*/  BRA `(.L_x_505) ;  /* 0x0000000000107947 */ /* 0x000fea0003800000 */
.L_x_504:
[----:B------:R-:W-:-:S04]  /*27700*/  LOP3.LUT R7, R7, 0x80000000, RZ, 0xc0, !PT ;  /* 0x8000000007077812 */ /* 0x000fc800078ec0ff */
[----:B------:R-:W-:Y:S01]  /*27710*/  LOP3.LUT R7, R7, 0x7f800000, RZ, 0xfc, !PT ;  /* 0x7f80000007077812 */ /* 0x000fe200078efcff */
[----:B------:R-:W-:Y:S05]  /*27720*/  BRA `(.L_x_505) ;  /* 0x0000000000047947 */ /* 0x000fea0003800000 */
.L_x_503:
[----:B------:R-:W-:Y:S02]  /*27730*/  LEA R7, R10, R7, 0x17 ;  /* 0x000000070a077211 */ /* 0x000fe400078eb8ff */
.L_x_505:
[----:B------:R-:W-:Y:S05]  /*27740*/  BSYNC.RECONVERGENT B0 ;  /* 0x0000000000007941 */ /* 0x000fea0003800200 */
.L_x_502:
[----:B------:R-:W-:Y:S01]  /*27750*/  MOV R32, R7 ;  /* 0x0000000700207202 */ /* 0x000fe20000000f00 */
[----:B------:R-:W-:Y:S05]  /*27760*/  BRA `(.L_x_506) ;  /* 0x0000000000207947 */ /* 0x000fea0003800000 */
.L_x_501:
[----:B------:R-:W-:-:S04]  /*27770*/  LOP3.LUT R6, R6, 0x80000000, R7, 0x48, !PT ;  /* 0x8000000006067812 */ /* 0x000fc800078e4807 */
[----:B------:R-:W-:Y:S01]  /*27780*/  LOP3.LUT R32, R6, 0x7f800000, RZ, 0xfc, !PT ;  /* 0x7f80000006207812 */ /* 0x000fe200078efcff */
[----:B------:R-:W-:Y:S05]  /*27790*/  BRA `(.L_x_506) ;  /* 0x0000000000147947 */ /* 0x000fea0003800000 */
.L_x_500:
[----:B------:R-:W-:Y:S01]  /*277a0*/  LOP3.LUT R32, R6, 0x80000000, R7, 0x48, !PT ;  /* 0x8000000006207812 */ /* 0x000fe200078e4807 */
[----:B------:R-:W-:Y:S05]  /*277b0*/  BRA `(.L_x_506) ;  /* 0x00000000000c7947 */ /* 0x000fea0003800000 */
.L_x_499:
[----:B------:R-:W1:Y:S01]  /*277c0*/  MUFU.RSQ R32, -QNAN ;  /* 0xffc0000000207908 */ /* 0x000e620000001400 */
[----:B------:R-:W-:Y:S05]  /*277d0*/  BRA `(.L_x_506) ;  /* 0x0000000000047947 */ /* 0x000fea0003800000 */
.L_x_498:
[----:B------:R-:W-:-:S07]  /*277e0*/  FADD.FTZ R32, R33, R24 ;  /* 0x0000001821207221 */ /* 0x000fce0000010000 */
.L_x_506:
[----:B------:R-:W-:Y:S05]  /*277f0*/  BSYNC.RECONVERGENT B1 ;  /* 0x0000000000017941 */ /* 0x000fea0003800200 */
.L_x_496:
[----:B------:R-:W-:-:S04]  /*27800*/  HFMA2 R5, -RZ, RZ, 0, 0 ;  /* 0x00000000ff057431 */ /* 0x000fc800000001ff */
[----:B-1----:R-:W-:Y:S05]  /*27810*/  RET.REL.NODEC R4 `(_ZN7cutlass13device_kernelINS_4fmha6kernel36Sm100FmhaFwdKernelTmaWarpspecializedIN4cute5tupleIJiiiNS5_IJNS5_IJiiEEEiEEEEEENS1_10collective38Sm100FmhaFwdMainloopTmaWarpspecializedINS_6half_tEffNS5_IJNS4_1CILi256EEENSC_ILi64EEESD_EEENS5_IJiNSC_ILi1EEES7_EEENS5_IJiSG_NS5_IJNS5_IJNSC_ILi0EEEiEEEiEEEEEESL_NS9_12ResidualMaskENS5_IJNSC_ILi2EEESG_SG_EEENSC_ILb0EEEEENS9_38Sm100FmhaFwdEpilogueTmaWarpspecializedISB_fNS5_IJNSC_ILi128EEESD_SE_EEESH_NS5_IJSG_S7_EEESP_EENS2_23IndividualTileSchedulerENS2_41Sm100FmhaCtxKernelWarpspecializedScheduleEEEEEvNT_6ParamsE) ;  /* 0xfffffd8404f87950 */ /* 0x002fea0003c3ffff */
.L_x_507:
[----:B------:R-:W-:-:S00]  /*27820*/  BRA `(.L_x_507) ;  /* 0xfffffffc00fc7947 */ /* 0x000fc0000383ffff */
[----:B------:R-:W-:-:S00]  /*27830*/  NOP ;  /* 0x0000000000007918 */ /* 0x000fc00000000000 */
        /* <DEDUP_REMOVED lines=12> */
.L_x_512:


//--------------------- .nv.global.init           --------------------------
	.section	.nv.global.init,"aw",@progbits
.nv.global.init:
	.type		$str$23,@object
	.size		$str$23,($str$37 - $str$23)
$str$23:
        /*0000*/ 	.byte	0x0a, 0x00
	.type		$str$37,@object
	.size		$str$37,($str$32 - $str$37)
$str$37:
        /*0002*/ 	.byte	0x3a, 0x00
	.type		$str$32,@object
	.size		$str$32,($str$29 - $str$32)
$str$32:
        /*0004*/ 	.byte	0x5f, 0x00
	.type		$str$29,@object
	.size		$str$29,($str$28 - $str$29)
$str$29:
        /*0006*/ 	.byte	0x25, 0x64, 0x00
	.type		$str$28,@object
	.size		$str$28,($str$30 - $str$28)
$str$28:
        /*0009*/ 	.byte	0x25, 0x63, 0x00
	.type		$str$30,@object
	.size		$str$30,($str$31 - $str$30)
$str$30:
        /*000c*/ 	.byte	0x25, 0x73, 0x00
	.type		$str$31,@object
	.size		$str$31,($str$35 - $str$31)
$str$31:
        /*000f*/ 	.byte	0x20, 0x6f, 0x20, 0x00
	.type		$str$35,@object
	.size		$str$35,($str$22 - $str$35)
$str$35:
        /*0013*/ 	.byte	0x70, 0x74, 0x72, 0x5b, 0x00
	.type		$str$22,@object
	.size		$str$22,($str$34 - $str$22)
$str$22:
        /*0018*/ 	.byte	0x73, 0x4f, 0x3a, 0x20, 0x00
	.type		$str$34,@object
	.size		$str$34,($str$36 - $str$34)
$str$34:
        /*001d*/ 	.byte	0x73, 0x6d, 0x65, 0x6d, 0x5f, 0x00
	.type		$str$36,@object
	.size		$str$36,($str$33 - $str$36)
$str$36:
        /*0023*/ 	.byte	0x62, 0x5d, 0x28, 0x25, 0x70, 0x29, 0x00
	.type		$str$33,@object
	.size		$str$33,($str$27 - $str$33)
$str$33:
        /*002a*/ 	.byte	0x53, 0x77, 0x3c, 0x25, 0x64, 0x2c, 0x25, 0x64, 0x2c, 0x25, 0x64, 0x3e, 0x00
	.type		$str$27,@object
	.size		$str$27,($str$26 - $str$27)
$str$27:
        /*0037*/ 	.byte	0x2f, 0x74, 0x6d, 0x70, 0x2f, 0x63, 0x75, 0x74, 0x6c, 0x61, 0x73, 0x73, 0x5f, 0x73, 0x77, 0x65
        /*0047*/ 	.byte	0x65, 0x70, 0x5f, 0x73, 0x72, 0x63, 0x2f, 0x69, 0x6e, 0x63, 0x6c, 0x75, 0x64, 0x65, 0x2f, 0x63
        /*0057*/ 	.byte	0x75, 0x74, 0x65, 0x2f, 0x61, 0x74, 0x6f, 0x6d, 0x2f, 0x63, 0x6f, 0x70, 0x79, 0x5f, 0x74, 0x72
        /*0067*/ 	.byte	0x61, 0x69, 0x74, 0x73, 0x5f, 0x73, 0x6d, 0x31, 0x30, 0x30, 0x2e, 0x68, 0x70, 0x70, 0x00
	.type		$str$26,@object
	.size		$str$26,(__unnamed_4 - $str$26)
$str$26:
        /*0076*/ 	.byte	0x28, 0x28, 0x75, 0x69, 0x6e, 0x74, 0x33, 0x32, 0x5f, 0x74, 0x28, 0x74, 0x68, 0x72, 0x65, 0x61
        /*0086*/ 	.byte	0x64, 0x49, 0x64, 0x78, 0x2e, 0x78, 0x29, 0x20, 0x2f, 0x20, 0x33, 0x32, 0x29, 0x20, 0x25, 0x20
        /*0096*/ 	.byte	0x34, 0x29, 0x20, 0x3d, 0x3d, 0x20, 0x28, 0x28, 0x28, 0x74, 0x6d, 0x65, 0x6d, 0x5f, 0x61, 0x64
        /*00a6*/ 	.byte	0x64, 0x72, 0x20, 0x3e, 0x3e, 0x20, 0x31, 0x36, 0x29, 0x20, 0x2f, 0x20, 0x33, 0x32, 0x29, 0x20
        /*00b6*/ 	.byte	0x25, 0x20, 0x34, 0x29, 0x00
	.type		__unnamed_4,@object
	.size		__unnamed_4,(__unnamed_1 - __unnamed_4)
__unnamed_4:
        /* <DEDUP_REMOVED lines=37> */
        /*030b*/ 	.byte	0x30, 0x3e, 0x3e, 0x3e, 0x3e, 0x5d, 0x00
	.type		__unnamed_1,@object
	.size		__unnamed_1,(__unnamed_5 - __unnamed_1)
__unnamed_1:
        /* <DEDUP_REMOVED lines=37> */
        /*0562*/ 	.byte	0x3a, 0x43, 0x3c, 0x30, 0x3e, 0x3e, 0x3e, 0x3e, 0x5d, 0x00
	.type		__unnamed_5,@object
	.size		__unnamed_5,(__unnamed_6 - __unnamed_5)
__unnamed_5:
        /* <DEDUP_REMOVED lines=38> */
	.type		__unnamed_6,@object
	.size		__unnamed_6,(__unnamed_7 - __unnamed_6)
__unnamed_6:
        /* <DEDUP_REMOVED lines=37> */
        /*0a16*/ 	.byte	0x74, 0x65, 0x3a, 0x3a, 0x43, 0x3c, 0x30, 0x3e, 0x3e, 0x3e, 0x3e, 0x5d, 0x00
	.type		__unnamed_7,@object
	.size		__unnamed_7,(__unnamed_2 - __unnamed_7)
__unnamed_7:
        /* <DEDUP_REMOVED lines=37> */
        /*0c73*/ 	.byte	0x63, 0x75, 0x74, 0x65, 0x3a, 0x3a, 0x43, 0x3c, 0x30, 0x3e, 0x3e, 0x3e, 0x3e, 0x5d, 0x00
	.type		__unnamed_2,@object
	.size		__unnamed_2,(__unnamed_3 - __unnamed_2)
__unnamed_2:
        /* <DEDUP_REMOVED lines=38> */
	.type		__unnamed_3,@object
	.size		__unnamed_3,(.L_3 - __unnamed_3)
__unnamed_3:
        /* <DEDUP_REMOVED lines=38> */
        /*1142*/ 	.byte	0x3e, 0x3e, 0x5d, 0x00
.L_3:


//--------------------- .nv.shared._ZN7cutlass13device_kernelINS_4fmha6kernel36Sm100FmhaFwdKernelTmaWarpspecializedIN4cute5tupleIJiiiNS5_IJNS5_IJiiEEEiEEEEEENS1_10collective38Sm100FmhaFwdMainloopTmaWarpspecializedINS_6half_tEffNS5_IJNS4_1CILi256EEENSC_ILi64EEESD_EEENS5_IJiNSC_ILi1EEES7_EEENS5_IJiSG_NS5_IJNS5_IJNSC_ILi0EEEiEEEiEEEEEESL_NS9_12ResidualMaskENS5_IJNSC_ILi2EEESG_SG_EEENSC_ILb0EEEEENS9_38Sm100FmhaFwdEpilogueTmaWarpspecializedISB_fNS5_IJNSC_ILi128EEESD_SE_EEESH_NS5_IJSG_S7_EEESP_EENS2_23IndividualTileSchedulerENS2_41Sm100FmhaCtxKernelWarpspecializedScheduleEEEEEvNT_6ParamsE --------------------------
	.section	.nv.shared._ZN7cutlass13device_kernelINS_4fmha6kernel36Sm100FmhaFwdKernelTmaWarpspecializedIN4cute5tupleIJiiiNS5_IJNS5_IJiiEEEiEEEEEENS1_10collective38Sm100FmhaFwdMainloopTmaWarpspecializedINS_6half_tEffNS5_IJNS4_1CILi256EEENSC_ILi64EEESD_EEENS5_IJiNSC_ILi1EEES7_EEENS5_IJiSG_NS5_IJNS5_IJNSC_ILi0EEEiEEEiEEEEEESL_NS9_12ResidualMaskENS5_IJNSC_ILi2EEESG_SG_EEENSC_ILb0EEEEENS9_38Sm100FmhaFwdEpilogueTmaWarpspecializedISB_fNS5_IJNSC_ILi128EEESD_SE_EEESH_NS5_IJSG_S7_EEESP_EENS2_23IndividualTileSchedulerENS2_41Sm100FmhaCtxKernelWarpspecializedScheduleEEEEEvNT_6ParamsE,"aw",@nobits
	.sectionflags	@""
	.align	16
	.zero		1024


//--------------------- .nv.shared.reserved.0     --------------------------
	.section	.nv.shared.reserved.0,"aw",@nobits
	.weak		__nv_reservedSMEM_offset_0_alias
	.size		__nv_reservedSMEM_offset_0_alias, 0, 64
	.other		__nv_reservedSMEM_offset_0_alias,@"STO_CUDA_RESERVED_SHARED STV_DEFAULT"
__nv_reservedSMEM_offset_0_alias:
	.zero		0
.nv.shared.reserved.0:
	.zero		64
	.weak		__nv_reservedSMEM_tcgen05_partition
	.type		__nv_reservedSMEM_tcgen05_partition,@object
	.size		__nv_reservedSMEM_tcgen05_partition,(.L_0 - __nv_reservedSMEM_tcgen05_partition)
__nv_reservedSMEM_tcgen05_partition:
	.zero		32
.L_0:


//--------------------- .nv.global                --------------------------
	.section	.nv.global,"aw",@nobits
.nv.global:
	.type		_ZN39_INTERNAL_9a6ce3c9_4_k_cu_e47d57c0_41024cute1_E,@object
	.size		_ZN39_INTERNAL_9a6ce3c9_4_k_cu_e47d57c0_41024cute1_E,(_ZN39_INTERNAL_9a6ce3c9_4_k_cu_e47d57c0_41024cuda3std3__45__cpo6cbeginE - _ZN39_INTERNAL_9a6ce3c9_4_k_cu_e47d57c0_41024cute1_E)
_ZN39_INTERNAL_9a6ce3c9_4_k_cu_e47d57c0_41024cute1_E:
	.zero		1
	.type		_ZN39_INTERNAL_9a6ce3c9_4_k_cu_e47d57c0_41024cuda3std3__45__cpo6cbeginE,@object
	.size		_ZN39_INTERNAL_9a6ce3c9_4_k_cu_e47d57c0_41024cuda3std3__45__cpo6cbeginE,(_ZN39_INTERNAL_9a6ce3c9_4_k_cu_e47d57c0_41024cuda3std3__48in_placeE - _ZN39_INTERNAL_9a6ce3c9_4_k_cu_e47d57c0_41024cuda3std3__45__cpo6cbeginE)
_ZN39_INTERNAL_9a6ce3c9_4_k_cu_e47d57c0_41024cuda3std3__45__cpo6cbeginE:
	.zero		1
	.type		_ZN39_INTERNAL_9a6ce3c9_4_k_cu_e47d57c0_41024cuda3std3__48in_placeE,@object
	.size		_ZN39_INTERNAL_9a6ce3c9_4_k_cu_e47d57c0_41024cuda3std3__48in_placeE,(_ZN39_INTERNAL_9a6ce3c9_4_k_cu_e47d57c0_41024cuda3std6ranges3__45__cpo9iter_moveE - _ZN39_INTERNAL_9a6ce3c9_4_k_cu_e47d57c0_41024cuda3std3__48in_placeE)
_ZN39_INTERNAL_9a6ce3c9_4_k_cu_e47d57c0_41024cuda3std3__48in_placeE:
	.zero		1
	.type		_ZN39_INTERNAL_9a6ce3c9_4_k_cu_e47d57c0_41024cuda3std6ranges3__45__cpo9iter_moveE,@object
	.size		_ZN39_INTERNAL_9a6ce3c9_4_k_cu_e47d57c0_41024cuda3std6ranges3__45__cpo9iter_moveE,(_ZN39_INTERNAL_9a6ce3c9_4_k_cu_e47d57c0_41024cuda3std3__45__cpo5beginE - _ZN39_INTERNAL_9a6ce3c9_4_k_cu_e47d57c0_41024cuda3std6ranges3__45__cpo9iter_moveE)
_ZN39_INTERNAL_9a6ce3c9_4_k_cu_e47d57c0_41024cuda3std6ranges3__45__cpo9iter_moveE:
	.zero		1
	.type		_ZN39_INTERNAL_9a6ce3c9_4_k_cu_e47d57c0_41024cuda3std3__45__cpo5beginE,@object
	.size		_ZN39_INTERNAL_9a6ce3c9_4_k_cu_e47d57c0_41024cuda3std3__45__cpo5beginE,(_ZN39_INTERNAL_9a6ce3c9_4_k_cu_e47d57c0_41024cuda3std3__441_GLOBAL__N__9a6ce3c9_4_k_cu_e47d57c0_41026ignoreE - _ZN39_INTERNAL_9a6ce3c9_4_k_cu_e47d57c0_41024cuda3std3__45__cpo5beginE)
_ZN39_INTERNAL_9a6ce3c9_4_k_cu_e47d57c0_41024cuda3std3__45__cpo5beginE:
	.zero		1
	.type		_ZN39_INTERNAL_9a6ce3c9_4_k_cu_e47d57c0_41024cuda3std3__441_GLOBAL__N__9a6ce3c9_4_k_cu_e47d57c0_41026ignoreE,@object
	.size		_ZN39_INTERNAL_9a6ce3c9_4_k_cu_e47d57c0_41024cuda3std3__441_GLOBAL__N__9a6ce3c9_4_k_cu_e47d57c0_41026ignoreE,(_ZN39_INTERNAL_9a6ce3c9_4_k_cu_e47d57c0_41024cute7productE - _ZN39_INTERNAL_9a6ce3c9_4_k_cu_e47d57c0_41024cuda3std3__441_GLOBAL__N__9a6ce3c9_4_k_cu_e47d57c0_41026ignoreE)
_ZN39_INTERNAL_9a6ce3c9_4_k_cu_e47d57c0_41024cuda3std3__441_GLOBAL__N__9a6ce3c9_4_k_cu_e47d57c0_41026ignoreE:
	.zero		1
	.type		_ZN39_INTERNAL_9a6ce3c9_4_k_cu_e47d57c0_41024cute7productE,@object
	.size		_ZN39_INTERNAL_9a6ce3c9_4_k_cu_e47d57c0_41024cute7productE,(_ZN39_INTERNAL_9a6ce3c9_4_k_cu_e47d57c0_41024cuda3std3__45__cpo3endE - _ZN39_INTERNAL_9a6ce3c9_4_k_cu_e47d57c0_41024cute7productE)
_ZN39_INTERNAL_9a6ce3c9_4_k_cu_e47d57c0_41024cute7productE:
	.zero		1
	.type		_ZN39_INTERNAL_9a6ce3c9_4_k_cu_e47d57c0_41024cuda3std3__45__cpo3endE,@object
	.size		_ZN39_INTERNAL_9a6ce3c9_4_k_cu_e47d57c0_41024cuda3std3__45__cpo3endE,(_ZN39_INTERNAL_9a6ce3c9_4_k_cu_e47d57c0_41024cuda3std3__419piecewise_constructE - _ZN39_INTERNAL_9a6ce3c9_4_k_cu_e47d57c0_41024cuda3std3__45__cpo3endE)
_ZN39_INTERNAL_9a6ce3c9_4_k_cu_e47d57c0_41024cuda3std3__45__cpo3endE:
	.zero		1
	.type		_ZN39_INTERNAL_9a6ce3c9_4_k_cu_e47d57c0_41024cuda3std3__419piecewise_constructE,@object
	.size		_ZN39_INTERNAL_9a6ce3c9_4_k_cu_e47d57c0_41024cuda3std3__419piecewise_constructE,(_ZN39_INTERNAL_9a6ce3c9_4_k_cu_e47d57c0_41024cuda3std3__45__cpo4cendE - _ZN39_INTERNAL_9a6ce3c9_4_k_cu_e47d57c0_41024cuda3std3__419piecewise_constructE)
_ZN39_INTERNAL_9a6ce3c9_4_k_cu_e47d57c0_41024cuda3std3__419piecewise_constructE:
	.zero		1
	.type		_ZN39_INTERNAL_9a6ce3c9_4_k_cu_e47d57c0_41024cuda3std3__45__cpo4cendE,@object
	.size		_ZN39_INTERNAL_9a6ce3c9_4_k_cu_e47d57c0_41024cuda3std3__45__cpo4cendE,(_ZN39_INTERNAL_9a6ce3c9_4_k_cu_e47d57c0_41024cuda3std6ranges3__45__cpo4swapE - _ZN39_INTERNAL_9a6ce3c9_4_k_cu_e47d57c0_41024cuda3std3__45__cpo4cendE)
_ZN39_INTERNAL_9a6ce3c9_4_k_cu_e47d57c0_41024cuda3std3__45__cpo4cendE:
	.zero		1
	.type		_ZN39_INTERNAL_9a6ce3c9_4_k_cu_e47d57c0_41024cuda3std6ranges3__45__cpo4swapE,@object
	.size		_ZN39_INTERNAL_9a6ce3c9_4_k_cu_e47d57c0_41024cuda3std6ranges3__45__cpo4swapE,(.L_15 - _ZN39_INTERNAL_9a6ce3c9_4_k_cu_e47d57c0_41024cuda3std6ranges3__45__cpo4swapE)
_ZN39_INTERNAL_9a6ce3c9_4_k_cu_e47d57c0_41024cuda3std6ranges3__45__cpo4swapE:
	.zero		1
.L_15:


//--------------------- .nv.constant0._ZN7cutlass13device_kernelINS_4fmha6kernel36Sm100FmhaFwdKernelTmaWarpspecializedIN4cute5tupleIJiiiNS5_IJNS5_IJiiEEEiEEEEEENS1_10collective38Sm100FmhaFwdMainloopTmaWarpspecializedINS_6half_tEffNS5_IJNS4_1CILi256EEENSC_ILi64EEESD_EEENS5_IJiNSC_ILi1EEES7_EEENS5_IJiSG_NS5_IJNS5_IJNSC_ILi0EEEiEEEiEEEEEESL_NS9_12ResidualMaskENS5_IJNSC_ILi2EEESG_SG_EEENSC_ILb0EEEEENS9_38Sm100FmhaFwdEpilogueTmaWarpspecializedISB_fNS5_IJNSC_ILi128EEESD_SE_EEESH_NS5_IJSG_S7_EEESP_EENS2_23IndividualTileSchedulerENS2_41Sm100FmhaCtxKernelWarpspecializedScheduleEEEEEvNT_6ParamsE --------------------------
	.section	.nv.constant0._ZN7cutlass13device_kernelINS_4fmha6kernel36Sm100FmhaFwdKernelTmaWarpspecializedIN4cute5tupleIJiiiNS5_IJNS5_IJiiEEEiEEEEEENS1_10collective38Sm100FmhaFwdMainloopTmaWarpspecializedINS_6half_tEffNS5_IJNS4_1CILi256EEENSC_ILi64EEESD_EEENS5_IJiNSC_ILi1EEES7_EEENS5_IJiSG_NS5_IJNS5_IJNSC_ILi0EEEiEEEiEEEEEESL_NS9_12ResidualMaskENS5_IJNSC_ILi2EEESG_SG_EEENSC_ILb0EEEEENS9_38Sm100FmhaFwdEpilogueTmaWarpspecializedISB_fNS5_IJNSC_ILi128EEESD_SE_EEESH_NS5_IJSG_S7_EEESP_EENS2_23IndividualTileSchedulerENS2_41Sm100FmhaCtxKernelWarpspecializedScheduleEEEEEvNT_6ParamsE,"a",@progbits
	.sectionflags	@""
	.align	4
.nv.constant0._ZN7cutlass13device_kernelINS_4fmha6kernel36Sm100FmhaFwdKernelTmaWarpspecializedIN4cute5tupleIJiiiNS5_IJNS5_IJiiEEEiEEEEEENS1_10collective38Sm100FmhaFwdMainloopTmaWarpspecializedINS_6half_tEffNS5_IJNS4_1CILi256EEENSC_ILi64EEESD_EEENS5_IJiNSC_ILi1EEES7_EEENS5_IJiSG_NS5_IJNS5_IJNSC_ILi0EEEiEEEiEEEEEESL_NS9_12ResidualMaskENS5_IJNSC_ILi2EEESG_SG_EEENSC_ILb0EEEEENS9_38Sm100FmhaFwdEpilogueTmaWarpspecializedISB_fNS5_IJNSC_ILi128EEESD_SE_EEESH_NS5_IJSG_S7_EEESP_EENS2_23IndividualTileSchedulerENS2_41Sm100FmhaCtxKernelWarpspecializedScheduleEEEEEvNT_6ParamsE:
	.zero		2432


//--------------------- SYMBOLS --------------------------

	.type		.nv.reservedSmem.offset0,@object
	.size		.nv.reservedSmem.offset0,0x4
	.type		.nv.reservedSmem.cap,@object
	.size		.nv.reservedSmem.cap,0x4
	.type		vprintf,@function
	.type		__assertfail,@function
